	.target	sm_90a

	.elftype	@"ET_EXEC"


//--------------------- .note.nv.tkinfo           --------------------------
	.section	.note.nv.tkinfo,"",@"SHT_NOTE"
	.sectionflags	@"SHF_NOTE_NV_TKINFO"
	.tkinfo
        /*0018*/ 	.word	0x00000002
        /*0030*/ 	.string	""
        /*0030*/ 	.string	"ptxas"
        /*0030*/ 	.string	"Cuda compilation tools, release 13.0, V13.0.88"
        /*0030*/ 	.string	"Build cuda_13.0.r13.0/compiler.36424714_0"
        /*0030*/ 	.string	"-v  -suppress-debug-info  -lineinfo  -arch sm_90a "



//--------------------- .note.nv.cuinfo           --------------------------
	.section	.note.nv.cuinfo,"",@"SHT_NOTE"
	.sectionflags	@"SHF_NOTE_NV_CUINFO"
        /*0018*/ 	.short	0x0002
        /*001a*/ 	.short	0x005a
        /*001c*/ 	.short	0x0082
	.zero		2


//--------------------- .nv.info                  --------------------------
	.section	.nv.info,"",@"SHT_CUDA_INFO"
	.align	4


	//----- nvinfo : EIATTR_REGCOUNT
	.align		4
        /*0000*/ 	.byte	0x04, 0x2f
        /*0002*/ 	.short	(.L_1 - .L_0)
	.align		4
.L_0:
        /*0004*/ 	.word	index@(matmul_kernel)
        /*0008*/ 	.word	0x000000ff


	//----- nvinfo : EIATTR_FRAME_SIZE
	.align		4
.L_1:
        /*000c*/ 	.byte	0x04, 0x11
        /*000e*/ 	.short	(.L_3 - .L_2)
	.align		4
.L_2:
        /*0010*/ 	.word	index@(matmul_kernel)
        /*0014*/ 	.word	0x00001aa8


	//----- nvinfo : EIATTR_MIN_STACK_SIZE
	.align		4
.L_3:
        /*0018*/ 	.byte	0x04, 0x12
        /*001a*/ 	.short	(.L_5 - .L_4)
	.align		4
.L_4:
        /*001c*/ 	.word	index@(matmul_kernel)
        /*0020*/ 	.word	0x00001aa8
.L_5:


//--------------------- .nv.compat                --------------------------
	.section	.nv.compat,"",@"SHT_CUDA_COMPAT_INFO"
	.align	4
        /*0000*/ 	.byte	0x02, 0x09, 0x01, 0x00, 0x02, 0x02, 0x04, 0x00, 0x02, 0x05, 0x05, 0x00, 0x03, 0x07, 0x01, 0x01
        /*0010*/ 	.byte	0x02, 0x03, 0x00, 0x00, 0x02, 0x06, 0x01, 0x00, 0x04, 0x0b, 0x08, 0x00, 0x00, 0x00, 0x00, 0x00
        /*0020*/ 	.byte	0x00, 0x00, 0x00, 0x00


//--------------------- .nv.info.matmul_kernel    --------------------------
	.section	.nv.info.matmul_kernel,"",@"SHT_CUDA_INFO"
	.sectionflags	@""
	.align	4


	//----- nvinfo : EIATTR_CUDA_API_VERSION
	.align		4
        /*0000*/ 	.byte	0x04, 0x37
        /*0002*/ 	.short	(.L_7 - .L_6)
.L_6:
        /*0004*/ 	.word	0x00000082


	//----- nvinfo : EIATTR_KPARAM_INFO
	.align		4
.L_7:
        /*0008*/ 	.byte	0x04, 0x17
        /*000a*/ 	.short	(.L_9 - .L_8)
.L_8:
        /*000c*/ 	.word	0x00000000
        /*0010*/ 	.short	0x000d
        /*0012*/ 	.short	0x0048
        /*0014*/ 	.byte	0x00, 0xf4, 0x21, 0x00


	//----- nvinfo : EIATTR_KPARAM_INFO
	.align		4
.L_9:
        /*0018*/ 	.byte	0x04, 0x17
        /*001a*/ 	.short	(.L_11 - .L_10)
.L_10:
        /*001c*/ 	.word	0x00000000
        /*0020*/ 	.short	0x000c
        /*0022*/ 	.short	0x0040
        /*0024*/ 	.byte	0x00, 0xf4, 0x21, 0x00


	//----- nvinfo : EIATTR_KPARAM_INFO
	.align		4
.L_11:
        /*0028*/ 	.byte	0x04, 0x17
        /*002a*/ 	.short	(.L_13 - .L_12)
.L_12:
        /*002c*/ 	.word	0x00000000
        /*0030*/ 	.short	0x000b
        /*0032*/ 	.short	0x0038
        /*0034*/ 	.byte	0x00, 0xf0, 0x11, 0x00


	//----- nvinfo : EIATTR_KPARAM_INFO
	.align		4
.L_13:
        /*0038*/ 	.byte	0x04, 0x17
        /*003a*/ 	.short	(.L_15 - .L_14)
.L_14:
        /*003c*/ 	.word	0x00000000
        /*0040*/ 	.short	0x000a
        /*0042*/ 	.short	0x0034
        /*0044*/ 	.byte	0x00, 0xf0, 0x11, 0x00


	//----- nvinfo : EIATTR_KPARAM_INFO
	.align		4
.L_15:
        /*0048*/ 	.byte	0x04, 0x17
        /*004a*/ 	.short	(.L_17 - .L_16)
.L_16:
        /*004c*/ 	.word	0x00000000
        /*0050*/ 	.short	0x0009
        /*0052*/ 	.short	0x0030
        /*0054*/ 	.byte	0x00, 0xf0, 0x11, 0x00


	//----- nvinfo : EIATTR_KPARAM_INFO
	.align		4
.L_17:
        /*0058*/ 	.byte	0x04, 0x17
        /*005a*/ 	.short	(.L_19 - .L_18)
.L_18:
        /*005c*/ 	.word	0x00000000
        /*0060*/ 	.short	0x0008
        /*0062*/ 	.short	0x002c
        /*0064*/ 	.byte	0x00, 0xf0, 0x11, 0x00


	//----- nvinfo : EIATTR_KPARAM_INFO
	.align		4
.L_19:
        /*0068*/ 	.byte	0x04, 0x17
        /*006a*/ 	.short	(.L_21 - .L_20)
.L_20:
        /*006c*/ 	.word	0x00000000
        /*0070*/ 	.short	0x0007
        /*0072*/ 	.short	0x0028
        /*0074*/ 	.byte	0x00, 0xf0, 0x11, 0x00


	//----- nvinfo : EIATTR_KPARAM_INFO
	.align		4
.L_21:
        /*0078*/ 	.byte	0x04, 0x17
        /*007a*/ 	.short	(.L_23 - .L_22)
.L_22:
        /*007c*/ 	.word	0x00000000
        /*0080*/ 	.short	0x0006
        /*0082*/ 	.short	0x0024
        /*0084*/ 	.byte	0x00, 0xf0, 0x11, 0x00


	//----- nvinfo : EIATTR_KPARAM_INFO
	.align		4
.L_23:
        /*0088*/ 	.byte	0x04, 0x17
        /*008a*/ 	.short	(.L_25 - .L_24)
.L_24:
        /*008c*/ 	.word	0x00000000
        /*0090*/ 	.short	0x0005
        /*0092*/ 	.short	0x0020
        /*0094*/ 	.byte	0x00, 0xf0, 0x11, 0x00


	//----- nvinfo : EIATTR_KPARAM_INFO
	.align		4
.L_25:
        /*0098*/ 	.byte	0x04, 0x17
        /*009a*/ 	.short	(.L_27 - .L_26)
.L_26:
        /*009c*/ 	.word	0x00000000
        /*00a0*/ 	.short	0x0004
        /*00a2*/ 	.short	0x001c
        /*00a4*/ 	.byte	0x00, 0xf0, 0x11, 0x00


	//----- nvinfo : EIATTR_KPARAM_INFO
	.align		4
.L_27:
        /*00a8*/ 	.byte	0x04, 0x17
        /*00aa*/ 	.short	(.L_29 - .L_28)
.L_28:
        /*00ac*/ 	.word	0x00000000
        /*00b0*/ 	.short	0x0003
        /*00b2*/ 	.short	0x0018
        /*00b4*/ 	.byte	0x00, 0xf0, 0x11, 0x00


	//----- nvinfo : EIATTR_KPARAM_INFO
	.align		4
.L_29:
        /*00b8*/ 	.byte	0x04, 0x17
        /*00ba*/ 	.short	(.L_31 - .L_30)
.L_30:
        /*00bc*/ 	.word	0x00000000
        /*00c0*/ 	.short	0x0002
        /*00c2*/ 	.short	0x0010
        /*00c4*/ 	.byte	0x00, 0xf4, 0x21, 0x00


	//----- nvinfo : EIATTR_KPARAM_INFO
	.align		4
.L_31:
        /*00c8*/ 	.byte	0x04, 0x17
        /*00ca*/ 	.short	(.L_33 - .L_32)
.L_32:
        /*00cc*/ 	.word	0x00000000
        /*00d0*/ 	.short	0x0001
        /*00d2*/ 	.short	0x0008
        /*00d4*/ 	.byte	0x00, 0xf4, 0x21, 0x00


	//----- nvinfo : EIATTR_KPARAM_INFO
	.align		4
.L_33:
        /*00d8*/ 	.byte	0x04, 0x17
        /*00da*/ 	.short	(.L_35 - .L_34)
.L_34:
        /*00dc*/ 	.word	0x00000000
        /*00e0*/ 	.short	0x0000
        /*00e2*/ 	.short	0x0000
        /*00e4*/ 	.byte	0x00, 0xf4, 0x21, 0x00


	//----- nvinfo : EIATTR_SPARSE_MMA_MASK
	.align		4
.L_35:
        /*00e8*/ 	.byte	0x03, 0x50
        /*00ea*/ 	.short	0x0000


	//----- nvinfo : EIATTR_MAXREG_COUNT
	.align		4
        /*00ec*/ 	.byte	0x03, 0x1b
        /*00ee*/ 	.short	0x00ff


	//----- nvinfo : EIATTR_NUM_BARRIERS
	.align		4
        /*00f0*/ 	.byte	0x02, 0x4c
        /*00f2*/ 	.byte	0x01
	.zero		1


	//----- nvinfo : EIATTR_ANNOTATIONS
	.align		4
        /*00f4*/ 	.byte	0x04, 0x55
        /*00f6*/ 	.short	(.L_37 - .L_36)


	//   ....[0]....
.L_36:
        /*00f8*/ 	.word	0x00000001
        /*00fc*/ 	.byte	0x70, 0x00, 0x00, 0x00, 0x01, 0x00, 0x00, 0x00, 0xb0, 0x00, 0x00, 0x00, 0x01, 0x00, 0x00, 0x00
        /* <DEDUP_REMOVED lines=2255> */
        /*8dfc*/ 	.byte	0x20, 0xa0, 0x03, 0x00, 0x01, 0x00, 0x00, 0x00, 0x80, 0xa2, 0x03, 0x00


	//----- nvinfo : EIATTR_MERCURY_ISA_VERSION
	.align		4
.L_37:
        /*8e08*/ 	.byte	0x03, 0x5f
        /*8e0a*/ 	.short	0x0101


	//----- nvinfo : EIATTR_EXIT_INSTR_OFFSETS
	.align		4
        /*8e0c*/ 	.byte	0x04, 0x1c
        /*8e0e*/ 	.short	(.L_39 - .L_38)


	//   ....[0]....
.L_38:
        /*8e10*/ 	.word	0x0003a270


	//   ....[1]....
        /*8e14*/ 	.word	0x0003a2a0


	//----- nvinfo : EIATTR_REQNTID
	.align		4
.L_39:
        /*8e18*/ 	.byte	0x04, 0x10
        /*8e1a*/ 	.short	(.L_41 - .L_40)
.L_40:
        /*8e1c*/ 	.word	0x00000080
        /*8e20*/ 	.word	0x00000001
        /*8e24*/ 	.word	0x00000001


	//----- nvinfo : EIATTR_CBANK_PARAM_SIZE
	.align		4
.L_41:
        /*8e28*/ 	.byte	0x03, 0x19
        /*8e2a*/ 	.short	0x0050


	//----- nvinfo : EIATTR_PARAM_CBANK
	.align		4
        /*8e2c*/ 	.byte	0x04, 0x0a
        /*8e2e*/ 	.short	(.L_43 - .L_42)
	.align		4
.L_42:
        /*8e30*/ 	.word	index@(.nv.constant0.matmul_kernel)
        /*8e34*/ 	.short	0x0210
        /*8e36*/ 	.short	0x0050


	//----- nvinfo : EIATTR_SW_WAR
	.align		4
.L_43:
        /*8e38*/ 	.byte	0x04, 0x36
        /*8e3a*/ 	.short	(.L_45 - .L_44)
.L_44:
        /*8e3c*/ 	.word	0x00000008
.L_45:


//--------------------- .nv.callgraph             --------------------------
	.section	.nv.callgraph,"",@"SHT_CUDA_CALLGRAPH"
	.align	4
	.sectionentsize	8
	.align		4
        /*0000*/ 	.word	0x00000000
	.align		4
        /*0004*/ 	.word	0xffffffff
	.align		4
        /*0008*/ 	.word	0x00000000
	.align		4
        /*000c*/ 	.word	0xfffffffe
	.align		4
        /*0010*/ 	.word	0x00000000
	.align		4
        /*0014*/ 	.word	0xfffffffd
	.align		4
        /*0018*/ 	.word	0x00000000
	.align		4
        /*001c*/ 	.word	0xfffffffc


//--------------------- .text.matmul_kernel       --------------------------
	.section	.text.matmul_kernel,"ax",@progbits
	.align	128
        .global         matmul_kernel
        .type           matmul_kernel,@function
        .size           matmul_kernel,(.L_x_3 - matmul_kernel)
        .other          matmul_kernel,@"STO_CUDA_ENTRY STV_DEFAULT"
matmul_kernel:
.text.matmul_kernel:
[----:B------:R-:W0:Y:S02]  /*0000*/  LDC R1, c[0x0][0x28] ;  /* 0x00000a00ff017b82 */ /* 0x000e240000000800 */
[----:B0-----:R-:W-:-:S06]  /*0010*/  VIADD R1, R1, 0xffffe558 ;  /* 0xffffe55801017836 */ /* 0x001fcc0000000000 */
[----:B------:R-:W0:Y:S01]  /*0020*/  LDC.64 R2, c[0x0][0x228] ;  /* 0x00008a00ff027b82 */ /* 0x000e220000000a00 */
[----:B------:R-:W1:Y:S01]  /*0030*/  S2R R7, SR_CTAID.X ;  /* 0x0000000000077919 */ /* 0x000e620000002500 */
[----:B------:R-:W-:Y:S01]  /*0040*/  UMOV UR4, 0x400 ;  /* 0x0000040000047882 */ /* 0x000fe20000000000 */
[----:B------:R-:W-:Y:S01]  /*0050*/  ULDC.64 UR20, c[0x0][0x208] ;  /* 0x0000820000147ab9 */ /* 0x000fe20000000a00 */
[----:B------:R-:W-:Y:S01]  /*0060*/  CS2R R24, SRZ ;  /* 0x0000000000187805 */ /* 0x000fe2000001ff00 */
[----:B------:R2:W-:Y:S01]  /*0070*/  STL [R1+0x400], RZ ;  /* 0x000400ff01007387 */ /* 0x0005e20000100800 */
[----:B------:R-:W-:Y:S02]  /*0080*/  CS2R R26, SRZ ;  /* 0x00000000001a7805 */ /* 0x000fe4000001ff00 */
[----:B------:R-:W-:Y:S01]  /*0090*/  CS2R R28, SRZ ;  /* 0x00000000001c7805 */ /* 0x000fe2000001ff00 */
[----:B------:R-:W3:Y:S01]  /*00a0*/  LDC R222, c[0x0][0x230] ;  /* 0x00008c00ffde7b82 */ /* 0x000ee20000000800 */
[----:B------:R2:W-:Y:S01]  /*00b0*/  STL [R1+0x404], RZ ;  /* 0x000404ff01007387 */ /* 0x0005e20000100800 */
[----:B------:R-:W-:-:S02]  /*00c0*/  CS2R R30, SRZ ;  /* 0x00000000001e7805 */ /* 0x000fc4000001ff00 */
[----:B------:R-:W-:Y:S02]  /*00d0*/  CS2R R32, SRZ ;  /* 0x0000000000207805 */ /* 0x000fe4000001ff00 */
[----:B------:R-:W-:Y:S01]  /*00e0*/  CS2R R34, SRZ ;  /* 0x0000000000227805 */ /* 0x000fe2000001ff00 */
[----:B------:R2:W-:Y:S01]  /*00f0*/  STL [R1+0x408], RZ ;  /* 0x000408ff01007387 */ /* 0x0005e20000100800 */
[----:B------:R-:W-:Y:S02]  /*0100*/  CS2R R36, SRZ ;  /* 0x0000000000247805 */ /* 0x000fe4000001ff00 */
[----:B------:R-:W-:Y:S01]  /*0110*/  CS2R R38, SRZ ;  /* 0x0000000000267805 */ /* 0x000fe2000001ff00 */
[----:B------:R-:W4:Y:S01]  /*0120*/  S2UR UR5, SR_CgaCtaId ;  /* 0x00000000000579c3 */ /* 0x000f220000008800 */
[----:B------:R2:W-:Y:S01]  /*0130*/  STL [R1+0x40c], RZ ;  /* 0x00040cff01007387 */ /* 0x0005e20000100800 */
[----:B------:R-:W-:Y:S02]  /*0140*/  CS2R R40, SRZ ;  /* 0x0000000000287805 */ /* 0x000fe4000001ff00 */
[----:B------:R-:W-:-:S02]  /*0150*/  CS2R R42, SRZ ;  /* 0x00000000002a7805 */ /* 0x000fc4000001ff00 */
[----:B------:R-:W-:Y:S01]  /*0160*/  CS2R R44, SRZ ;  /* 0x00000000002c7805 */ /* 0x000fe2000001ff00 */
[----:B------:R2:W-:Y:S01]  /*0170*/  STL [R1+0x410], RZ ;  /* 0x000410ff01007387 */ /* 0x0005e20000100800 */
[----:B------:R-:W-:Y:S02]  /*0180*/  CS2R R46, SRZ ;  /* 0x00000000002e7805 */ /* 0x000fe4000001ff00 */
[----:B------:R-:W-:Y:S01]  /*0190*/  CS2R R48, SRZ ;  /* 0x0000000000307805 */ /* 0x000fe2000001ff00 */
[----:B0-----:R-:W-:Y:S01]  /*01a0*/  VIADD R0, R3, 0xff ;  /* 0x000000ff03007836 */ /* 0x001fe20000000000 */
[----:B------:R2:W-:Y:S01]  /*01b0*/  STL [R1+0x414], RZ ;  /* 0x000414ff01007387 */ /* 0x0005e20000100800 */
[----:B------:R-:W-:Y:S02]  /*01c0*/  CS2R R50, SRZ ;  /* 0x0000000000327805 */ /* 0x000fe4000001ff00 */
[----:B------:R-:W-:Y:S02]  /*01d0*/  CS2R R52, SRZ ;  /* 0x0000000000347805 */ /* 0x000fe4000001ff00 */
[----:B------:R-:W-:Y:S01]  /*01e0*/  CS2R R54, SRZ ;  /* 0x0000000000367805 */ /* 0x000fe2000001ff00 */
[----:B------:R2:W-:Y:S01]  /*01f0*/  STL [R1+0x418], RZ ;  /* 0x000418ff01007387 */ /* 0x0005e20000100800 */
[----:B------:R-:W-:-:S02]  /*0200*/  SHF.R.S32.HI R5, RZ, 0x1f, R0 ;  /* 0x0000001fff057819 */ /* 0x000fc40000011400 */
[----:B------:R-:W-:Y:S01]  /*0210*/  CS2R R56, SRZ ;  /* 0x0000000000387805 */ /* 0x000fe2000001ff00 */
[----:B---3--:R-:W-:Y:S01]  /*0220*/  VIADD R222, R222, 0x1f ;  /* 0x0000001fdede7836 */ /* 0x008fe20000000000 */
[----:B------:R2:W-:Y:S01]  /*0230*/  STL [R1+0x41c], RZ ;  /* 0x00041cff01007387 */ /* 0x0005e20000100800 */
[----:B------:R-:W-:Y:S02]  /*0240*/  LEA.HI R5, R5, R0, RZ, 0x8 ;  /* 0x0000000005057211 */ /* 0x000fe400078f40ff */
[----:B------:R-:W-:Y:S02]  /*0250*/  CS2R R58, SRZ ;  /* 0x00000000003a7805 */ /* 0x000fe4000001ff00 */
[----:B-1----:R-:W-:Y:S01]  /*0260*/  IABS R10, R7 ;  /* 0x00000007000a7213 */ /* 0x002fe20000000000 */
[----:B------:R2:W-:Y:S01]  /*0270*/  STL [R1+0x420], RZ ;  /* 0x000420ff01007387 */ /* 0x0005e20000100800 */
[----:B------:R-:W-:Y:S02]  /*0280*/  SHF.R.S32.HI R6, RZ, 0x8, R5 ;  /* 0x00000008ff067819 */ /* 0x000fe40000011405 */
[----:B------:R-:W-:Y:S01]  /*0290*/  CS2R R60, SRZ ;  /* 0x00000000003c7805 */ /* 0x000fe2000001ff00 */
[----:B----4-:R-:W-:Y:S01]  /*02a0*/  ULEA UR4, UR5, UR4, 0x18 ;  /* 0x0000000405047291 */ /* 0x010fe2000f8ec03f */
[----:B------:R2:W-:Y:S01]  /*02b0*/  STL [R1+0x424], RZ ;  /* 0x000424ff01007387 */ /* 0x0005e20000100800 */
[----:B------:R-:W-:-:S02]  /*02c0*/  IABS R9, R6 ;  /* 0x0000000600097213 */ /* 0x000fc40000000000 */
[----:B------:R-:W-:Y:S02]  /*02d0*/  CS2R R62, SRZ ;  /* 0x00000000003e7805 */ /* 0x000fe4000001ff00 */
[----:B------:R-:W-:Y:S01]  /*02e0*/  IABS R12, R6 ;  /* 0x00000006000c7213 */ /* 0x000fe20000000000 */
[----:B------:R2:W-:Y:S01]  /*02f0*/  STL [R1+0x428], RZ ;  /* 0x000428ff01007387 */ /* 0x0005e20000100800 */
[----:B------:R-:W0:Y:S01]  /*0300*/  I2F.RP R0, R9 ;  /* 0x0000000900007306 */ /* 0x000e220000209400 */
[----:B------:R-:W-:Y:S02]  /*0310*/  CS2R R64, SRZ ;  /* 0x0000000000407805 */ /* 0x000fe4000001ff00 */
[----:B------:R-:W-:Y:S01]  /*0320*/  CS2R R66, SRZ ;  /* 0x0000000000427805 */ /* 0x000fe2000001ff00 */
[----:B------:R2:W-:Y:S01]  /*0330*/  STL [R1+0x42c], RZ ;  /* 0x00042cff01007387 */ /* 0x0005e20000100800 */
[----:B------:R-:W-:Y:S02]  /*0340*/  CS2R R68, SRZ ;  /* 0x0000000000447805 */ /* 0x000fe4000001ff00 */
[----:B------:R-:W-:-:S02]  /*0350*/  CS2R R70, SRZ ;  /* 0x0000000000467805 */ /* 0x000fc4000001ff00 */
[----:B------:R-:W-:Y:S01]  /*0360*/  CS2R R72, SRZ ;  /* 0x0000000000487805 */ /* 0x000fe2000001ff00 */
[----:B------:R2:W-:Y:S01]  /*0370*/  STL [R1+0x430], RZ ;  /* 0x000430ff01007387 */ /* 0x0005e20000100800 */
[----:B------:R-:W-:Y:S02]  /*0380*/  CS2R R74, SRZ ;  /* 0x00000000004a7805 */ /* 0x000fe4000001ff00 */
[----:B------:R-:W-:Y:S02]  /*0390*/  CS2R R76, SRZ ;  /* 0x00000000004c7805 */ /* 0x000fe4000001ff00 */
[----:B------:R-:W-:Y:S01]  /*03a0*/  CS2R R78, SRZ ;  /* 0x00000000004e7805 */ /* 0x000fe2000001ff00 */
[----:B------:R2:W-:Y:S01]  /*03b0*/  STL [R1+0x434], RZ ;  /* 0x000434ff01007387 */ /* 0x0005e20000100800 */
[----:B------:R-:W-:Y:S02]  /*03c0*/  CS2R R80, SRZ ;  /* 0x0000000000507805 */ /* 0x000fe4000001ff00 */
[----:B------:R-:W-:-:S02]  /*03d0*/  CS2R R82, SRZ ;  /* 0x0000000000527805 */ /* 0x000fc4000001ff00 */
[----:B------:R-:W-:Y:S01]  /*03e0*/  CS2R R84, SRZ ;  /* 0x0000000000547805 */ /* 0x000fe2000001ff00 */
[----:B------:R2:W-:Y:S01]  /*03f0*/  STL [R1+0x438], RZ ;  /* 0x000438ff01007387 */ /* 0x0005e20000100800 */
[----:B0-----:R-:W0:Y:S01]  /*0400*/  MUFU.RCP R0, R0 ;  /* 0x0000000000007308 */ /* 0x001e220000001000 */
[----:B------:R-:W-:Y:S02]  /*0410*/  CS2R R86, SRZ ;  /* 0x0000000000567805 */ /* 0x000fe4000001ff00 */
[----:B------:R-:W-:Y:S01]  /*0420*/  CS2R R88, SRZ ;  /* 0x0000000000587805 */ /* 0x000fe2000001ff00 */
[----:B------:R2:W-:Y:S01]  /*0430*/  STL [R1+0x43c], RZ ;  /* 0x00043cff01007387 */ /* 0x0005e20000100800 */
[----:B------:R-:W-:Y:S02]  /*0440*/  CS2R R90, SRZ ;  /* 0x00000000005a7805 */ /* 0x000fe4000001ff00 */
[----:B------:R-:W-:Y:S02]  /*0450*/  CS2R R92, SRZ ;  /* 0x00000000005c7805 */ /* 0x000fe4000001ff00 */
[----:B------:R-:W-:Y:S01]  /*0460*/  CS2R R94, SRZ ;  /* 0x00000000005e7805 */ /* 0x000fe2000001ff00 */
[----:B------:R2:W-:Y:S01]  /*0470*/  STL [R1+0x440], RZ ;  /* 0x000440ff01007387 */ /* 0x0005e20000100800 */
[----:B------:R-:W-:-:S02]  /*0480*/  CS2R R96, SRZ ;  /* 0x0000000000607805 */ /* 0x000fc4000001ff00 */
[----:B------:R-:W-:Y:S02]  /*0490*/  CS2R R98, SRZ ;  /* 0x0000000000627805 */ /* 0x000fe4000001ff00 */
[----:B------:R-:W-:Y:S01]  /*04a0*/  CS2R R100, SRZ ;  /* 0x0000000000647805 */ /* 0x000fe2000001ff00 */
[----:B------:R2:W-:Y:S01]  /*04b0*/  STL [R1+0x444], RZ ;  /* 0x000444ff01007387 */ /* 0x0005e20000100800 */
[----:B------:R-:W-:Y:S02]  /*04c0*/  CS2R R102, SRZ ;  /* 0x0000000000667805 */ /* 0x000fe4000001ff00 */
[----:B------:R-:W-:Y:S02]  /*04d0*/  CS2R R104, SRZ ;  /* 0x0000000000687805 */ /* 0x000fe4000001ff00 */
[----:B------:R-:W-:Y:S01]  /*04e0*/  CS2R R106, SRZ ;  /* 0x00000000006a7805 */ /* 0x000fe2000001ff00 */
[----:B------:R2:W-:Y:S01]  /*04f0*/  STL [R1+0x448], RZ ;  /* 0x000448ff01007387 */ /* 0x0005e20000100800 */
[----:B------:R-:W-:Y:S01]  /*0500*/  CS2R R108, SRZ ;  /* 0x00000000006c7805 */ /* 0x000fe2000001ff00 */
[----:B0-----:R-:W-:Y:S01]  /*0510*/  VIADD R4, R0, 0xffffffe ;  /* 0x0ffffffe00047836 */ /* 0x001fe20000000000 */
[----:B------:R-:W-:Y:S01]  /*0520*/  CS2R R110, SRZ ;  /* 0x00000000006e7805 */ /* 0x000fe2000001ff00 */
[----:B------:R2:W-:Y:S01]  /*0530*/  STL [R1+0x44c], RZ ;  /* 0x00044cff01007387 */ /* 0x0005e20000100800 */
[----:B------:R-:W-:Y:S01]  /*0540*/  IMAD.MOV R0, RZ, RZ, -R12 ;  /* 0x000000ffff007224 */ /* 0x000fe200078e0a0c */
[----:B------:R0:W1:Y:S01]  /*0550*/  F2I.FTZ.U32.TRUNC.NTZ R5, R4 ;  /* 0x0000000400057305 */ /* 0x000062000021f000 */
[----:B------:R-:W-:Y:S01]  /*0560*/  CS2R R112, SRZ ;  /* 0x0000000000707805 */ /* 0x000fe2000001ff00 */
[----:B------:R2:W-:Y:S01]  /*0570*/  STL [R1+0x450], RZ ;  /* 0x000450ff01007387 */ /* 0x0005e20000100800 */
[----:B------:R-:W-:-:S02]  /*0580*/  CS2R R114, SRZ ;  /* 0x0000000000727805 */ /* 0x000fc4000001ff00 */
[----:B------:R-:W-:Y:S02]  /*0590*/  CS2R R116, SRZ ;  /* 0x0000000000747805 */ /* 0x000fe4000001ff00 */
[----:B------:R-:W-:Y:S01]  /*05a0*/  CS2R R118, SRZ ;  /* 0x0000000000767805 */ /* 0x000fe2000001ff00 */
[----:B------:R2:W-:Y:S01]  /*05b0*/  STL [R1+0x454], RZ ;  /* 0x000454ff01007387 */ /* 0x0005e20000100800 */
[----:B------:R-:W-:Y:S02]  /*05c0*/  CS2R R120, SRZ ;  /* 0x0000000000787805 */ /* 0x000fe4000001ff00 */
[----:B------:R-:W-:Y:S01]  /*05d0*/  CS2R R122, SRZ ;  /* 0x00000000007a7805 */ /* 0x000fe2000001ff00 */
[----:B0-----:R-:W-:Y:S01]  /*05e0*/  IMAD.MOV.U32 R4, RZ, RZ, RZ ;  /* 0x000000ffff047224 */ /* 0x001fe200078e00ff */
[----:B------:R2:W-:Y:S01]  /*05f0*/  STL [R1+0x458], RZ ;  /* 0x000458ff01007387 */ /* 0x0005e20000100800 */
[----:B------:R-:W-:Y:S02]  /*0600*/  CS2R R124, SRZ ;  /* 0x00000000007c7805 */ /* 0x000fe4000001ff00 */
[----:B------:R-:W-:-:S02]  /*0610*/  CS2R R126, SRZ ;  /* 0x00000000007e7805 */ /* 0x000fc4000001ff00 */
[----:B------:R-:W-:Y:S01]  /*0620*/  CS2R R128, SRZ ;  /* 0x0000000000807805 */ /* 0x000fe2000001ff00 */
[----:B------:R2:W-:Y:S01]  /*0630*/  STL [R1+0x45c], RZ ;  /* 0x00045cff01007387 */ /* 0x0005e20000100800 */
[--C-:B-1----:R-:W-:Y:S01]  /*0640*/  IMAD.MOV R8, RZ, RZ, -R5.reuse ;  /* 0x000000ffff087224 */ /* 0x102fe200078e0a05 */
[----:B------:R-:W-:Y:S02]  /*0650*/  CS2R R130, SRZ ;  /* 0x0000000000827805 */ /* 0x000fe4000001ff00 */
[----:B------:R-:W-:Y:S01]  /*0660*/  CS2R R132, SRZ ;  /* 0x0000000000847805 */ /* 0x000fe2000001ff00 */
[----:B------:R2:W-:Y:S01]  /*0670*/  STL [R1+0x460], RZ ;  /* 0x000460ff01007387 */ /* 0x0005e20000100800 */
[----:B------:R-:W-:Y:S01]  /*0680*/  IMAD R11, R8, R9, RZ ;  /* 0x00000009080b7224 */ /* 0x000fe200078e02ff */
[----:B------:R-:W-:Y:S01]  /*0690*/  CS2R R134, SRZ ;  /* 0x0000000000867805 */ /* 0x000fe2000001ff00 */
[----:B------:R-:W-:Y:S01]  /*06a0*/  IMAD.MOV.U32 R8, RZ, RZ, R10 ;  /* 0x000000ffff087224 */ /* 0x000fe200078e000a */
[----:B------:R2:W-:Y:S01]  /*06b0*/  STL [R1+0x464], RZ ;  /* 0x000464ff01007387 */ /* 0x0005e20000100800 */
[----:B------:R-:W-:Y:S01]  /*06c0*/  IMAD.HI.U32 R5, R5, R11, R4 ;  /* 0x0000000b05057227 */ /* 0x000fe200078e0004 */
[----:B------:R-:W-:-:S02]  /*06d0*/  CS2R R136, SRZ ;  /* 0x0000000000887805 */ /* 0x000fc4000001ff00 */
[----:B------:R-:W-:Y:S01]  /*06e0*/  CS2R R138, SRZ ;  /* 0x00000000008a7805 */ /* 0x000fe2000001ff00 */
[----:B------:R2:W-:Y:S01]  /*06f0*/  STL [R1+0x468], RZ ;  /* 0x000468ff01007387 */ /* 0x0005e20000100800 */
[----:B------:R-:W-:Y:S02]  /*0700*/  CS2R R140, SRZ ;  /* 0x00000000008c7805 */ /* 0x000fe4000001ff00 */
[----:B------:R-:W-:Y:S01]  /*0710*/  CS2R R142, SRZ ;  /* 0x00000000008e7805 */ /* 0x000fe2000001ff00 */
[----:B------:R-:W-:Y:S01]  /*0720*/  IMAD.HI.U32 R5, R5, R8, RZ ;  /* 0x0000000805057227 */ /* 0x000fe200078e00ff */
[----:B------:R2:W-:Y:S01]  /*0730*/  STL [R1+0x46c], RZ ;  /* 0x00046cff01007387 */ /* 0x0005e20000100800 */
[----:B------:R-:W-:Y:S02]  /*0740*/  CS2R R144, SRZ ;  /* 0x0000000000907805 */ /* 0x000fe4000001ff00 */
[----:B------:R-:W-:Y:S01]  /*0750*/  CS2R R146, SRZ ;  /* 0x0000000000927805 */ /* 0x000fe2000001ff00 */
[----:B------:R-:W-:Y:S01]  /*0760*/  IMAD R0, R5, R0, R8 ;  /* 0x0000000005007224 */ /* 0x000fe200078e0208 */
[----:B------:R2:W-:Y:S01]  /*0770*/  STL [R1+0x470], RZ ;  /* 0x000470ff01007387 */ /* 0x0005e20000100800 */
[----:B------:R-:W-:-:S02]  /*0780*/  CS2R R148, SRZ ;  /* 0x0000000000947805 */ /* 0x000fc4000001ff00 */
[----:B------:R-:W-:Y:S01]  /*0790*/  CS2R R150, SRZ ;  /* 0x0000000000967805 */ /* 0x000fe2000001ff00 */
[----:B------:R2:W-:Y:S01]  /*07a0*/  STL [R1+0x474], RZ ;  /* 0x000474ff01007387 */ /* 0x0005e20000100800 */
[----:B------:R-:W-:-:S03]  /*07b0*/  ISETP.GT.U32.AND P1, PT, R9, R0, PT ;  /* 0x000000000900720c */ /* 0x000fc60003f24070 */
[----:B------:R2:W-:Y:S04]  /*07c0*/  STL [R1+0x478], RZ ;  /* 0x000478ff01007387 */ /* 0x0005e80000100800 */
[----:B------:R2:W-:Y:S04]  /*07d0*/  STL [R1+0x47c], RZ ;  /* 0x00047cff01007387 */ /* 0x0005e80000100800 */
[----:B------:R2:W-:Y:S02]  /*07e0*/  STL [R1+0x480], RZ ;  /* 0x000480ff01007387 */ /* 0x0005e40000100800 */
[----:B------:R-:W-:-:S02]  /*07f0*/  @!P1 IMAD.IADD R0, R0, 0x1, -R9 ;  /* 0x0000000100009824 */ /* 0x000fc400078e0a09 */
[----:B------:R2:W-:Y:S01]  /*0800*/  STL [R1+0x484], RZ ;  /* 0x000484ff01007387 */ /* 0x0005e20000100800 */
[----:B------:R-:W-:Y:S01]  /*0810*/  @!P1 VIADD R5, R5, 0x1 ;  /* 0x0000000105059836 */ /* 0x000fe20000000000 */
[----:B------:R-:W-:Y:S02]  /*0820*/  ISETP.NE.AND P1, PT, R6, RZ, PT ;  /* 0x000000ff0600720c */ /* 0x000fe40003f25270 */
[----:B------:R2:W-:Y:S01]  /*0830*/  STL [R1+0x488], RZ ;  /* 0x000488ff01007387 */ /* 0x0005e20000100800 */
[----:B------:R-:W-:Y:S02]  /*0840*/  ISETP.GE.U32.AND P0, PT, R0, R9, PT ;  /* 0x000000090000720c */ /* 0x000fe40003f06070 */
[----:B------:R-:W-:Y:S01]  /*0850*/  LOP3.LUT R0, R7, R6, RZ, 0x3c, !PT ;  /* 0x0000000607007212 */ /* 0x000fe200078e3cff */
[----:B------:R2:W-:Y:S03]  /*0860*/  STL [R1+0x48c], RZ ;  /* 0x00048cff01007387 */ /* 0x0005e60000100800 */
[----:B------:R-:W-:Y:S01]  /*0870*/  ISETP.GE.AND P2, PT, R0, RZ, PT ;  /* 0x000000ff0000720c */ /* 0x000fe20003f46270 */
[----:B------:R2:W-:Y:S01]  /*0880*/  STL [R1+0x490], RZ ;  /* 0x000490ff01007387 */ /* 0x0005e20000100800 */
[----:B------:R-:W-:-:S03]  /*0890*/  VIADD R0, R2, 0xff ;  /* 0x000000ff02007836 */ /* 0x000fc60000000000 */
[----:B------:R2:W-:Y:S02]  /*08a0*/  STL [R1+0x494], RZ ;  /* 0x000494ff01007387 */ /* 0x0005e40000100800 */
[----:B------:R-:W-:Y:S02]  /*08b0*/  @P0 VIADD R5, R5, 0x1 ;  /* 0x0000000105050836 */ /* 0x000fe40000000000 */
[----:B------:R2:W-:Y:S02]  /*08c0*/  STL [R1+0x498], RZ ;  /* 0x000498ff01007387 */ /* 0x0005e40000100800 */
[----:B------:R-:W-:Y:S01]  /*08d0*/  IMAD.MOV.U32 R10, RZ, RZ, R5 ;  /* 0x000000ffff0a7224 */ /* 0x000fe200078e0005 */
[----:B------:R-:W-:Y:S01]  /*08e0*/  SHF.R.S32.HI R5, RZ, 0x1f, R0 ;  /* 0x0000001fff057819 */ /* 0x000fe20000011400 */
[----:B------:R2:W-:Y:S02]  /*08f0*/  STL [R1+0x49c], RZ ;  /* 0x00049cff01007387 */ /* 0x0005e40000100800 */
[----:B------:R-:W-:Y:S01]  /*0900*/  @!P2 IMAD.MOV R10, RZ, RZ, -R10 ;  /* 0x000000ffff0aa224 */ /* 0x000fe200078e0a0a */
[----:B------:R-:W-:Y:S01]  /*0910*/  LEA.HI R5, R5, R0, RZ, 0x8 ;  /* 0x0000000005057211 */ /* 0x000fe200078f40ff */
[----:B------:R2:W-:Y:S01]  /*0920*/  STL [R1+0x4a0], RZ ;  /* 0x0004a0ff01007387 */ /* 0x0005e20000100800 */
[----:B------:R-:W-:-:S03]  /*0930*/  @!P1 LOP3.LUT R10, RZ, R6, RZ, 0x33, !PT ;  /* 0x00000006ff0a9212 */ /* 0x000fc600078e33ff */
[----:B------:R2:W-:Y:S01]  /*0940*/  STL [R1+0x4a4], RZ ;  /* 0x0004a4ff01007387 */ /* 0x0005e20000100800 */
[----:B------:R-:W-:Y:S01]  /*0950*/  LEA.HI.SX32 R5, R5, -R10, 0x18 ;  /* 0x8000000a05057211 */ /* 0x000fe200078fc2ff */
[----:B------:R-:W-:Y:S02]  /*0960*/  IMAD.MOV R8, RZ, RZ, -R10 ;  /* 0x000000ffff087224 */ /* 0x000fe400078e0a0a */
[----:B------:R2:W-:Y:S01]  /*0970*/  STL [R1+0x4a8], RZ ;  /* 0x0004a8ff01007387 */ /* 0x0005e20000100800 */
[----:B------:R-:W-:Y:S01]  /*0980*/  VIMNMX R12, R5, 0x1, PT ;  /* 0x00000001050c7848 */ /* 0x000fe20003fe0100 */
[----:B------:R-:W-:Y:S02]  /*0990*/  IMAD R11, R6, R8, R7 ;  /* 0x00000008060b7224 */ /* 0x000fe400078e0207 */
[----:B------:R2:W-:Y:S01]  /*09a0*/  STL [R1+0x4ac], RZ ;  /* 0x0004acff01007387 */ /* 0x0005e20000100800 */
[----:B------:R-:W-:Y:S02]  /*09b0*/  IABS R9, R12 ;  /* 0x0000000c00097213 */ /* 0x000fe40000000000 */
[----:B------:R-:W-:Y:S01]  /*09c0*/  IABS R8, R11 ;  /* 0x0000000b00087213 */ /* 0x000fe20000000000 */
[----:B------:R2:W-:Y:S01]  /*09d0*/  STL [R1+0x4b0], RZ ;  /* 0x0004b0ff01007387 */ /* 0x0005e20000100800 */
[----:B------:R-:W0:Y:S03]  /*09e0*/  I2F.RP R0, R9 ;  /* 0x0000000900007306 */ /* 0x000e260000209400 */
[----:B------:R2:W-:Y:S04]  /*09f0*/  STL [R1+0x4b4], RZ ;  /* 0x0004b4ff01007387 */ /* 0x0005e80000100800 */
[----:B------:R2:W-:Y:S04]  /*0a00*/  STL [R1+0x4b8], RZ ;  /* 0x0004b8ff01007387 */ /* 0x0005e80000100800 */
[----:B------:R2:W-:Y:S04]  /*0a10*/  STL [R1+0x4bc], RZ ;  /* 0x0004bcff01007387 */ /* 0x0005e80000100800 */
[----:B------:R2:W-:Y:S01]  /*0a20*/  STL [R1+0x4c0], RZ ;  /* 0x0004c0ff01007387 */ /* 0x0005e20000100800 */
[----:B0-----:R-:W0:Y:S03]  /*0a30*/  MUFU.RCP R0, R0 ;  /* 0x0000000000007308 */ /* 0x001e260000001000 */
[----:B------:R2:W-:Y:S04]  /*0a40*/  STL [R1+0x4c4], RZ ;  /* 0x0004c4ff01007387 */ /* 0x0005e80000100800 */
[----:B------:R2:W-:Y:S04]  /*0a50*/  STL [R1+0x4c8], RZ ;  /* 0x0004c8ff01007387 */ /* 0x0005e80000100800 */
[----:B------:R2:W-:Y:S04]  /*0a60*/  STL [R1+0x4cc], RZ ;  /* 0x0004ccff01007387 */ /* 0x0005e80000100800 */
[----:B------:R2:W-:Y:S01]  /*0a70*/  STL [R1+0x4d0], RZ ;  /* 0x0004d0ff01007387 */ /* 0x0005e20000100800 */
[----:B0-----:R-:W-:-:S03]  /*0a80*/  VIADD R4, R0, 0xffffffe ;  /* 0x0ffffffe00047836 */ /* 0x001fc60000000000 */
[----:B------:R2:W-:Y:S01]  /*0a90*/  STL [R1+0x4d4], RZ ;  /* 0x0004d4ff01007387 */ /* 0x0005e20000100800 */
[----:B------:R0:W1:Y:S03]  /*0aa0*/  F2I.FTZ.U32.TRUNC.NTZ R5, R4 ;  /* 0x0000000400057305 */ /* 0x000066000021f000 */
[----:B------:R2:W-:Y:S04]  /*0ab0*/  STL [R1+0x4d8], RZ ;  /* 0x0004d8ff01007387 */ /* 0x0005e80000100800 */
[----:B------:R2:W-:Y:S01]  /*0ac0*/  STL [R1+0x4dc], RZ ;  /* 0x0004dcff01007387 */ /* 0x0005e20000100800 */
[----:B0-----:R-:W-:-:S03]  /*0ad0*/  IMAD.MOV.U32 R4, RZ, RZ, RZ ;  /* 0x000000ffff047224 */ /* 0x001fc600078e00ff */
[----:B------:R2:W-:Y:S04]  /*0ae0*/  STL [R1+0x4e0], RZ ;  /* 0x0004e0ff01007387 */ /* 0x0005e80000100800 */
[----:B------:R2:W-:Y:S01]  /*0af0*/  STL [R1+0x4e4], RZ ;  /* 0x0004e4ff01007387 */ /* 0x0005e20000100800 */
[----:B-1----:R-:W-:-:S03]  /*0b00*/  IMAD.MOV R13, RZ, RZ, -R5 ;  /* 0x000000ffff0d7224 */ /* 0x002fc600078e0a05 */
[----:B------:R2:W-:Y:S01]  /*0b10*/  STL [R1+0x4e8], RZ ;  /* 0x0004e8ff01007387 */ /* 0x0005e20000100800 */
[----:B------:R-:W-:Y:S01]  /*0b20*/  IMAD.MOV.U32 R6, RZ, RZ, R13 ;  /* 0x000000ffff067224 */ /* 0x000fe200078e000d */
[----:B------:R-:W-:Y:S02]  /*0b30*/  IABS R13, R12 ;  /* 0x0000000c000d7213 */ /* 0x000fe40000000000 */
[----:B------:R2:W-:Y:S01]  /*0b40*/  STL [R1+0x4ec], RZ ;  /* 0x0004ecff01007387 */ /* 0x0005e20000100800 */
[----:B------:R-:W-:Y:S02]  /*0b50*/  IMAD R7, R6, R9, RZ ;  /* 0x0000000906077224 */ /* 0x000fe400078e02ff */
[----:B------:R-:W-:Y:S01]  /*0b60*/  IMAD.MOV.U32 R6, RZ, RZ, R8 ;  /* 0x000000ffff067224 */ /* 0x000fe200078e0008 */
[----:B------:R2:W-:Y:S01]  /*0b70*/  STL [R1+0x4f0], RZ ;  /* 0x0004f0ff01007387 */ /* 0x0005e20000100800 */
[----:B------:R-:W-:-:S03]  /*0b80*/  IMAD.HI.U32 R5, R5, R7, R4 ;  /* 0x0000000705057227 */ /* 0x000fc600078e0004 */
[----:B------:R2:W-:Y:S01]  /*0b90*/  STL [R1+0x4f4], RZ ;  /* 0x0004f4ff01007387 */ /* 0x0005e20000100800 */
[----:B------:R-:W-:Y:S02]  /*0ba0*/  IMAD.MOV R7, RZ, RZ, -R13 ;  /* 0x000000ffff077224 */ /* 0x000fe400078e0a0d */
[----:B------:R-:W-:Y:S01]  /*0bb0*/  IMAD.HI.U32 R4, R5, R6, RZ ;  /* 0x0000000605047227 */ /* 0x000fe200078e00ff */
[----:B------:R2:W-:Y:S03]  /*0bc0*/  STL [R1+0x4f8], RZ ;  /* 0x0004f8ff01007387 */ /* 0x0005e60000100800 */
[----:B------:R-:W-:Y:S01]  /*0bd0*/  IMAD R0, R4, R7, R6 ;  /* 0x0000000704007224 */ /* 0x000fe200078e0206 */
[----:B------:R2:W-:Y:S04]  /*0be0*/  STL [R1+0x4fc], RZ ;  /* 0x0004fcff01007387 */ /* 0x0005e80000100800 */
        /* <DEDUP_REMOVED lines=11> */
[-C--:B------:R-:W-:Y:S01]  /*0ca0*/  LOP3.LUT R0, R11, R12.reuse, RZ, 0x3c, !PT ;  /* 0x0000000c0b007212 */ /* 0x080fe200078e3cff */
[----:B------:R2:W-:Y:S03]  /*0cb0*/  STL [R1+0x518], RZ ;  /* 0x000518ff01007387 */ /* 0x0005e60000100800 */
[----:B------:R-:W-:Y:S01]  /*0cc0*/  ISETP.GE.AND P2, PT, R0, RZ, PT ;  /* 0x000000ff0000720c */ /* 0x000fe20003f46270 */
[----:B------:R2:W-:Y:S04]  /*0cd0*/  STL [R1+0x51c], RZ ;  /* 0x00051cff01007387 */ /* 0x0005e80000100800 */
[----:B------:R2:W-:Y:S02]  /*0ce0*/  STL [R1+0x520], RZ ;  /* 0x000520ff01007387 */ /* 0x0005e40000100800 */
[----:B------:R-:W-:Y:S01]  /*0cf0*/  @P0 VIADD R4, R4, 0x1 ;  /* 0x0000000104040836 */ /* 0x000fe20000000000 */
[----:B------:R-:W-:Y:S01]  /*0d00*/  ISETP.GE.AND P0, PT, R222, 0x20, PT ;  /* 0x00000020de00780c */ /* 0x000fe20003f06270 */
[----:B------:R2:W-:Y:S04]  /*0d10*/  STL [R1+0x524], RZ ;  /* 0x000524ff01007387 */ /* 0x0005e80000100800 */
[----:B------:R2:W-:Y:S01]  /*0d20*/  STL [R1+0x528], RZ ;  /* 0x000528ff01007387 */ /* 0x0005e20000100800 */
[----:B------:R-:W-:Y:S01]  /*0d30*/  @!P2 IMAD.MOV R4, RZ, RZ, -R4 ;  /* 0x000000ffff04a224 */ /* 0x000fe200078e0a04 */
[----:B------:R-:W-:-:S02]  /*0d40*/  @!P1 LOP3.LUT R4, RZ, R12, RZ, 0x33, !PT ;  /* 0x0000000cff049212 */ /* 0x000fc400078e33ff */
[----:B------:R2:W-:Y:S03]  /*0d50*/  STL [R1+0x52c], RZ ;  /* 0x00052cff01007387 */ /* 0x0005e60000100800 */
[----:B------:R-:W-:Y:S01]  /*0d60*/  IMAD.MOV R5, RZ, RZ, -R4 ;  /* 0x000000ffff057224 */ /* 0x000fe200078e0a04 */
[----:B------:R2:W-:Y:S01]  /*0d70*/  STL [R1+0x530], RZ ;  /* 0x000530ff01007387 */ /* 0x0005e20000100800 */
[----:B------:R-:W-:Y:S02]  /*0d80*/  IMAD.SHL.U32 R4, R4, 0x100, RZ ;  /* 0x0000010004047824 */ /* 0x000fe400078e00ff */
[----:B------:R-:W-:Y:S01]  /*0d90*/  IMAD R5, R12, R5, R11 ;  /* 0x000000050c057224 */ /* 0x000fe200078e020b */
[----:B------:R2:W-:Y:S03]  /*0da0*/  STL [R1+0x534], RZ ;  /* 0x000534ff01007387 */ /* 0x0005e60000100800 */
[----:B------:R-:W-:Y:S01]  /*0db0*/  IMAD.IADD R5, R10, 0x1, R5 ;  /* 0x000000010a057824 */ /* 0x000fe200078e0205 */
[----:B------:R2:W-:Y:S04]  /*0dc0*/  STL [R1+0x538], RZ ;  /* 0x000538ff01007387 */ /* 0x0005e80000100800 */
        /* <DEDUP_REMOVED lines=177> */
[----:B------:R2:W-:Y:S04]  /*18e0*/  STL [R1], RZ ;  /* 0x000000ff01007387 */ /* 0x0005e80000100800 */
        /* <DEDUP_REMOVED lines=104> */
[----:B------:R2:W-:Y:S01]  /*1f70*/  STL [R1+0x1a4], RZ ;  /* 0x0001a4ff01007387 */ /* 0x0005e20000100800 */
[----:B------:R-:W0:Y:S03]  /*1f80*/  S2R R14, SR_TID.X ;  /* 0x00000000000e7919 */ /* 0x000e260000002100 */
        /* <DEDUP_REMOVED lines=8> */
[----:B0-----:R-:W-:-:S02]  /*2010*/  LOP3.LUT R152, R14, 0x7f, RZ, 0xc0, !PT ;  /* 0x0000007f0e987812 */ /* 0x001fc400078ec0ff */
[----:B------:R-:W-:Y:S01]  /*2020*/  LOP3.LUT R18, R14, 0x60, RZ, 0xc0, !PT ;  /* 0x000000600e127812 */ /* 0x000fe200078ec0ff */
[----:B------:R2:W-:Y:S02]  /*2030*/  STL [R1+0x1c8], RZ ;  /* 0x0001c8ff01007387 */ /* 0x0005e40000100800 */
[----:B------:R-:W-:Y:S02]  /*2040*/  IMAD R5, R5, 0x100, R152 ;  /* 0x0000010005057824 */ /* 0x000fe400078e0298 */
[----:B------:R2:W-:Y:S02]  /*2050*/  STL [R1+0x1cc], RZ ;  /* 0x0001ccff01007387 */ /* 0x0005e40000100800 */
[----:B------:R-:W-:Y:S02]  /*2060*/  VIADD R6, R5, 0x80 ;  /* 0x0000008005067836 */ /* 0x000fe40000000000 */
        /* <DEDUP_REMOVED lines=12> */
[----:B------:R-:W-:Y:S05]  /*2130*/  @!P0 BRA `(.L_x_0) ;  /* 0x00000100004c8947 */ /* 0x000fea0003800000 */
[----:B------:R-:W-:Y:S01]  /*2140*/  IABS R22, R2 ;  /* 0x0000000200167213 */ /* 0x000fe20000000000 */
[----:B------:R-:W-:Y:S01]  /*2150*/  ULDC UR5, c[0x0][0x240] ;  /* 0x0000900000057ab9 */ /* 0x000fe20000000800 */
[----:B------:R-:W-:Y:S01]  /*2160*/  IABS R0, R3 ;  /* 0x0000000300007213 */ /* 0x000fe20000000000 */
[----:B------:R-:W-:Y:S01]  /*2170*/  ULDC.64 UR6, c[0x0][0x218] ;  /* 0x0000860000067ab9 */ /* 0x000fe20000000a00 */
[----:B------:R-:W0:Y:S01]  /*2180*/  I2F.RP R12, R22 ;  /* 0x00000016000c7306 */ /* 0x000e220000209400 */
[----:B------:R-:W-:Y:S01]  /*2190*/  IABS R15, R6 ;  /* 0x00000006000f7213 */ /* 0x000fe20000000000 */
[----:B------:R-:W-:Y:S01]  /*21a0*/  ULDC UR11, c[0x0][0x234] ;  /* 0x00008d00000b7ab9 */ /* 0x000fe20000000800 */
[----:B------:R-:W-:Y:S01]  /*21b0*/  IABS R16, R5 ;  /* 0x0000000500107213 */ /* 0x000fe20000000000 */
[----:B------:R-:W-:Y:S01]  /*21c0*/  USHF.R.U32.HI UR8, URZ, 0x4, UR4 ;  /* 0x000000043f087899 */ /* 0x000fe20008011604 */
[----:B------:R-:W-:Y:S01]  /*21d0*/  ISETP.GE.AND P6, PT, R6, RZ, PT ;  /* 0x000000ff0600720c */ /* 0x000fe20003fc6270 */
[----:B------:R-:W-:Y:S01]  /*21e0*/  ULDC UR9, c[0x0][0x23c] ;  /* 0x00008f0000097ab9 */ /* 0x000fe20000000800 */
[----:B------:R-:W-:Y:S01]  /*21f0*/  LOP3.LUT R221, R152, 0x10, RZ, 0x3c, !PT ;  /* 0x0000001098dd7812 */ /* 0x000fe200078e3cff */
[----:B------:R-:W1:Y:S01]  /*2200*/  I2F.RP R7, R0 ;  /* 0x0000000000077306 */ /* 0x000e620000209400 */
[----:B------:R-:W-:Y:S01]  /*2210*/  USGXT.U32 UR8, UR8, 0xe ;  /* 0x0000000e0808789a */ /* 0x000fe20008000000 */
[----:B------:R-:W-:Y:S01]  /*2220*/  CS2R R98, SRZ ;  /* 0x0000000000627805 */ /* 0x000fe2000001ff00 */
[----:B------:R-:W-:Y:S01]  /*2230*/  ULDC UR14, c[0x0][0x230] ;  /* 0x00008c00000e7ab9 */ /* 0x000fe20000000800 */
[----:B------:R-:W-:Y:S01]  /*2240*/  ULDC UR15, c[0x0][0x210] ;  /* 0x00008400000f7ab9 */ /* 0x000fe20000000800 */
[----:B------:R-:W-:Y:S01]  /*2250*/  UIADD3 UR12, UP0, UR8, 0x80, URZ ;  /* 0x00000080080c7890 */ /* 0x000fe2000ff1e03f */
[----:B------:R-:W-:-:S02]  /*2260*/  CS2R R100, SRZ ;  /* 0x0000000000647805 */ /* 0x000fc4000001ff00 */
[----:B------:R-:W-:Y:S01]  /*2270*/  CS2R R102, SRZ ;  /* 0x0000000000667805 */ /* 0x000fe2000001ff00 */
[----:B0-----:R-:W0:Y:S01]  /*2280*/  MUFU.RCP R12, R12 ;  /* 0x0000000c000c7308 */ /* 0x001e220000001000 */
[----:B------:R-:W-:Y:S02]  /*2290*/  CS2R R104, SRZ ;  /* 0x0000000000687805 */ /* 0x000fe4000001ff00 */
[----:B------:R-:W-:Y:S02]  /*22a0*/  CS2R R106, SRZ ;  /* 0x00000000006a7805 */ /* 0x000fe4000001ff00 */
[----:B------:R-:W-:Y:S02]  /*22b0*/  CS2R R108, SRZ ;  /* 0x00000000006c7805 */ /* 0x000fe4000001ff00 */
[----:B------:R-:W-:Y:S01]  /*22c0*/  CS2R R110, SRZ ;  /* 0x00000000006e7805 */ /* 0x000fe2000001ff00 */
[----:B-1----:R-:W1:Y:S01]  /*22d0*/  MUFU.RCP R7, R7 ;  /* 0x0000000700077308 */ /* 0x002e620000001000 */
[----:B0-----:R-:W-:-:S07]  /*22e0*/  VIADD R8, R12, 0xffffffe ;  /* 0x0ffffffe0c087836 */ /* 0x001fce0000000000 */
[----:B------:R0:W3:Y:S01]  /*22f0*/  F2I.FTZ.U32.TRUNC.NTZ R9, R8 ;  /* 0x0000000800097305 */ /* 0x0000e2000021f000 */
[----:B-1----:R-:W-:-:S07]  /*2300*/  VIADD R10, R7, 0xffffffe ;  /* 0x0ffffffe070a7836 */ /* 0x002fce0000000000 */
[----:B------:R1:W4:Y:S01]  /*2310*/  F2I.FTZ.U32.TRUNC.NTZ R11, R10 ;  /* 0x0000000a000b7305 */ /* 0x000322000021f000 */
[----:B0-----:R-:W-:Y:S02]  /*2320*/  IMAD.MOV.U32 R8, RZ, RZ, RZ ;  /* 0x000000ffff087224 */ /* 0x001fe400078e00ff */
[----:B---3--:R-:W-:Y:S02]  /*2330*/  IMAD.MOV R13, RZ, RZ, -R9 ;  /* 0x000000ffff0d7224 */ /* 0x008fe400078e0a09 */
[----:B-1----:R-:W-:Y:S02]  /*2340*/  IMAD.MOV.U32 R10, RZ, RZ, RZ ;  /* 0x000000ffff0a7224 */ /* 0x002fe400078e00ff */
[----:B------:R-:W-:-:S04]  /*2350*/  IMAD R13, R13, R22, RZ ;  /* 0x000000160d0d7224 */ /* 0x000fc800078e02ff */
[----:B------:R-:W-:-:S04]  /*2360*/  IMAD.HI.U32 R9, R9, R13, R8 ;  /* 0x0000000d09097227 */ /* 0x000fc800078e0008 */
[----:B----4-:R-:W-:Y:S02]  /*2370*/  IMAD.MOV R13, RZ, RZ, -R11 ;  /* 0x000000ffff0d7224 */ /* 0x010fe400078e0a0b */
[----:B------:R-:W-:-:S04]  /*2380*/  IMAD.HI.U32 R7, R9, R15, RZ ;  /* 0x0000000f09077227 */ /* 0x000fc800078e00ff */
[----:B------:R-:W-:-:S04]  /*2390*/  IMAD.HI.U32 R9, R9, R16, RZ ;  /* 0x0000001009097227 */ /* 0x000fc800078e00ff */
[----:B------:R-:W-:Y:S01]  /*23a0*/  IMAD.MOV R17, RZ, RZ, -R9 ;  /* 0x000000ffff117224 */ /* 0x000fe200078e0a09 */
[----:B------:R-:W-:Y:S01]  /*23b0*/  LEA.HI R9, R18, R4, RZ, 0x1b ;  /* 0x0000000412097211 */ /* 0x000fe200078fd8ff */
[----:B------:R-:W-:Y:S02]  /*23c0*/  IMAD.MOV R8, RZ, RZ, -R7 ;  /* 0x000000ffff087224 */ /* 0x000fe400078e0a07 */
[C---:B------:R-:W-:Y:S01]  /*23d0*/  IMAD R16, R22.reuse, R17, R16 ;  /* 0x0000001116107224 */ /* 0x040fe200078e0210 */
[----:B------:R-:W-:Y:S01]  /*23e0*/  IABS R97, R9 ;  /* 0x0000000900617213 */ /* 0x000fe20000000000 */
[C---:B------:R-:W-:Y:S02]  /*23f0*/  IMAD R15, R22.reuse, R8, R15 ;  /* 0x00000008160f7224 */ /* 0x040fe400078e020f */
[----:B------:R-:W-:Y:S01]  /*2400*/  IMAD R13, R13, R0, RZ ;  /* 0x000000000d0d7224 */ /* 0x000fe200078e02ff */
[C---:B------:R-:W-:Y:S01]  /*2410*/  ISETP.GT.U32.AND P2, PT, R22.reuse, R16, PT ;  /* 0x000000101600720c */ /* 0x040fe20003f44070 */
[C---:B------:R-:W-:Y:S01]  /*2420*/  VIADD R8, R9.reuse, 0xfc ;  /* 0x000000fc09087836 */ /* 0x040fe20000000000 */
[----:B------:R-:W-:Y:S01]  /*2430*/  ISETP.GT.U32.AND P1, PT, R22, R15, PT ;  /* 0x0000000f1600720c */ /* 0x000fe20003f24070 */
[----:B------:R-:W-:-:S02]  /*2440*/  VIADD R23, R9, 0xf4 ;  /* 0x000000f409177836 */ /* 0x000fc40000000000 */
[----:B------:R-:W-:Y:S01]  /*2450*/  IMAD.HI.U32 R7, R11, R13, R10 ;  /* 0x0000000d0b077227 */ /* 0x000fe200078e000a */
[----:B------:R-:W-:Y:S02]  /*2460*/  IABS R13, R8 ;  /* 0x00000008000d7213 */ /* 0x000fe40000000000 */
[----:B------:R-:W-:Y:S01]  /*2470*/  IABS R18, R23 ;  /* 0x0000001700127213 */ /* 0x000fe20000000000 */
[----:B------:R-:W-:Y:S01]  /*2480*/  VIADD R24, R9, 0xf0 ;  /* 0x000000f009187836 */ /* 0x000fe20000000000 */
[----:B------:R-:W-:Y:S01]  /*2490*/  ISETP.GE.AND P5, PT, R8, RZ, PT ;  /* 0x000000ff0800720c */ /* 0x000fe20003fa6270 */
[----:B------:R-:W-:-:S03]  /*24a0*/  IMAD.HI.U32 R8, R7, R13, RZ ;  /* 0x0000000d07087227 */ /* 0x000fc600078e00ff */
[----:B------:R-:W-:Y:S01]  /*24b0*/  IABS R20, R24 ;  /* 0x0000001800147213 */ /* 0x000fe20000000000 */
[----:B------:R-:W-:-:S04]  /*24c0*/  IMAD.HI.U32 R11, R7, R18, RZ ;  /* 0x00000012070b7227 */ /* 0x000fc800078e00ff */
[----:B------:R-:W-:Y:S02]  /*24d0*/  @!P2 IMAD.IADD R16, R16, 0x1, -R22 ;  /* 0x000000011010a824 */ /* 0x000fe400078e0a16 */
[----:B------:R-:W-:Y:S02]  /*24e0*/  IMAD.MOV R8, RZ, RZ, -R8 ;  /* 0x000000ffff087224 */ /* 0x000fe400078e0a08 */
[----:B------:R-:W-:Y:S01]  /*24f0*/  VIADD R10, R9, 0xf8 ;  /* 0x000000f8090a7836 */ /* 0x000fe20000000000 */
[----:B------:R-:W-:Y:S01]  /*2500*/  ISETP.GT.U32.AND P4, PT, R22, R16, PT ;  /* 0x000000101600720c */ /* 0x000fe20003f84070 */
[----:B------:R-:W-:Y:S01]  /*2510*/  @!P1 IMAD.IADD R15, R15, 0x1, -R22 ;  /* 0x000000010f0f9824 */ /* 0x000fe200078e0a16 */
[----:B------:R-:W-:Y:S01]  /*2520*/  ISETP.GE.AND P1, PT, R5, RZ, PT ;  /* 0x000000ff0500720c */ /* 0x000fe20003f26270 */
[----:B------:R-:W-:Y:S01]  /*2530*/  IMAD.MOV R19, RZ, RZ, -R11 ;  /* 0x000000ffff137224 */ /* 0x000fe200078e0a0b */
[----:B------:R-:W-:Y:S01]  /*2540*/  IABS R17, R10 ;  /* 0x0000000a00117213 */ /* 0x000fe20000000000 */
[----:B------:R-:W-:Y:S01]  /*2550*/  IMAD R11, R0, R8, R13 ;  /* 0x00000008000b7224 */ /* 0x000fe200078e020d */
[----:B------:R-:W-:Y:S01]  /*2560*/  ISETP.GT.U32.AND P2, PT, R22, R15, PT ;  /* 0x0000000f1600720c */ /* 0x000fe20003f44070 */
[----:B------:R-:W-:Y:S01]  /*2570*/  IMAD.HI.U32 R12, R7, R20, RZ ;  /* 0x00000014070c7227 */ /* 0x000fe200078e00ff */
[----:B------:R-:W-:-:S02]  /*2580*/  ISETP.GE.AND P0, PT, R10, RZ, PT ;  /* 0x000000ff0a00720c */ /* 0x000fc40003f06270 */
[----:B------:R-:W-:Y:S01]  /*2590*/  ISETP.GT.U32.AND P3, PT, R0, R11, PT ;  /* 0x0000000b0000720c */ /* 0x000fe20003f64070 */
[----:B------:R-:W-:-:S04]  /*25a0*/  IMAD.HI.U32 R10, R7, R17, RZ ;  /* 0x00000011070a7227 */ /* 0x000fc800078e00ff */
[----:B------:R-:W-:Y:S02]  /*25b0*/  IMAD.MOV R21, RZ, RZ, -R12 ;  /* 0x000000ffff157224 */ /* 0x000fe400078e0a0c */
[----:B------:R-:W-:Y:S02]  /*25c0*/  IMAD.MOV R10, RZ, RZ, -R10 ;  /* 0x000000ffff0a7224 */ /* 0x000fe400078e0a0a */
[----:B------:R-:W-:Y:S02]  /*25d0*/  IMAD R12, R0, R21, R20 ;  /* 0x00000015000c7224 */ /* 0x000fe400078e0214 */
[----:B------:R-:W-:Y:S01]  /*25e0*/  @!P4 IMAD.IADD R16, R16, 0x1, -R22 ;  /* 0x000000011010c824 */ /* 0x000fe200078e0a16 */
[----:B------:R-:W-:Y:S01]  /*25f0*/  ISETP.NE.AND P4, PT, R2, RZ, PT ;  /* 0x000000ff0200720c */ /* 0x000fe20003f85270 */
[C---:B------:R-:W-:Y:S01]  /*2600*/  IMAD R8, R0.reuse, R10, R17 ;  /* 0x0000000a00087224 */ /* 0x040fe200078e0211 */
[----:B------:R-:W-:Y:S01]  /*2610*/  LOP3.LUT R10, RZ, R2, RZ, 0x33, !PT ;  /* 0x00000002ff0a7212 */ /* 0x000fe200078e33ff */
[----:B------:R-:W-:-:S02]  /*2620*/  IMAD R13, R0, R19, R18 ;  /* 0x00000013000d7224 */ /* 0x000fc400078e0212 */
[----:B------:R-:W-:Y:S01]  /*2630*/  @!P2 IMAD.IADD R15, R15, 0x1, -R22 ;  /* 0x000000010f0fa824 */ /* 0x000fe200078e0a16 */
[C---:B------:R-:W-:Y:S01]  /*2640*/  ISETP.GT.U32.AND P2, PT, R0.reuse, R8, PT ;  /* 0x000000080000720c */ /* 0x040fe20003f44070 */
[----:B------:R-:W-:Y:S01]  /*2650*/  @!P1 IMAD.MOV R16, RZ, RZ, -R16 ;  /* 0x000000ffff109224 */ /* 0x000fe200078e0a10 */
[----:B------:R-:W-:Y:S01]  /*2660*/  ISETP.GT.U32.AND P1, PT, R0, R12, PT ;  /* 0x0000000c0000720c */ /* 0x000fe20003f24070 */
[--C-:B------:R-:W-:Y:S02]  /*2670*/  @!P3 IMAD.IADD R11, R11, 0x1, -R0.reuse ;  /* 0x000000010b0bb824 */ /* 0x100fe400078e0a00 */
[C---:B------:R-:W-:Y:S01]  /*2680*/  VIADD R25, R9.reuse, 0xec ;  /* 0x000000ec09197836 */ /* 0x040fe20000000000 */
[----:B------:R-:W-:Y:S01]  /*2690*/  SEL R223, R10, R16, !P4 ;  /* 0x000000100adf7207 */ /* 0x000fe20006000000 */
[----:B------:R-:W-:Y:S01]  /*26a0*/  @!P6 IMAD.MOV R15, RZ, RZ, -R15 ;  /* 0x000000ffff0fe224 */ /* 0x000fe200078e0a0f */
[C---:B------:R-:W-:Y:S01]  /*26b0*/  ISETP.GT.U32.AND P6, PT, R0.reuse, R13, PT ;  /* 0x0000000d0000720c */ /* 0x040fe20003fc4070 */
[C---:B------:R-:W-:Y:S01]  /*26c0*/  VIADD R18, R9.reuse, 0xe8 ;  /* 0x000000e809127836 */ /* 0x040fe20000000000 */
[----:B------:R-:W-:Y:S01]  /*26d0*/  ISETP.GT.U32.AND P3, PT, R0, R11, PT ;  /* 0x0000000b0000720c */ /* 0x000fe20003f64070 */
[----:B------:R-:W-:Y:S01]  /*26e0*/  VIADD R19, R9, 0xe4 ;  /* 0x000000e409137836 */ /* 0x000fe20000000000 */
[----:B------:R-:W-:Y:S01]  /*26f0*/  IABS R17, R25 ;  /* 0x0000001900117213 */ /* 0x000fe20000000000 */
[--C-:B------:R-:W-:Y:S01]  /*2700*/  @!P2 IMAD.IADD R8, R8, 0x1, -R0.reuse ;  /* 0x000000010808a824 */ /* 0x100fe200078e0a00 */
[----:B------:R-:W-:Y:S01]  /*2710*/  IABS R16, R18 ;  /* 0x0000001200107213 */ /* 0x000fe20000000000 */
[----:B------:R-:W-:Y:S01]  /*2720*/  @!P1 IMAD.IADD R12, R12, 0x1, -R0 ;  /* 0x000000010c0c9824 */ /* 0x000fe200078e0a00 */
[----:B------:R-:W-:Y:S01]  /*2730*/  SEL R224, R10, R15, !P4 ;  /* 0x0000000f0ae07207 */ /* 0x000fe20006000000 */
[----:B------:R-:W-:Y:S01]  /*2740*/  IMAD.HI.U32 R2, R7, R17, RZ ;  /* 0x0000001107027227 */ /* 0x000fe200078e00ff */
[----:B------:R-:W-:-:S02]  /*2750*/  ISETP.GT.U32.AND P2, PT, R0, R8, PT ;  /* 0x000000080000720c */ /* 0x000fc40003f44070 */
[----:B------:R-:W-:Y:S01]  /*2760*/  ISETP.GE.AND P4, PT, R23, RZ, PT ;  /* 0x000000ff1700720c */ /* 0x000fe20003f86270 */
[----:B------:R-:W-:Y:S01]  /*2770*/  IMAD.MOV R2, RZ, RZ, -R2 ;  /* 0x000000ffff027224 */ /* 0x000fe200078e0a02 */
[----:B------:R-:W-:Y:S01]  /*2780*/  ISETP.GE.AND P1, PT, R24, RZ, PT ;  /* 0x000000ff1800720c */ /* 0x000fe20003f26270 */
[--C-:B------:R-:W-:Y:S01]  /*2790*/  @!P6 IMAD.IADD R13, R13, 0x1, -R0.reuse ;  /* 0x000000010d0de824 */ /* 0x100fe200078e0a00 */
[C---:B------:R-:W-:Y:S01]  /*27a0*/  ISETP.GT.U32.AND P6, PT, R0.reuse, R12, PT ;  /* 0x0000000c0000720c */ /* 0x040fe20003fc4070 */
[----:B------:R-:W-:Y:S02]  /*27b0*/  @!P3 IMAD.IADD R11, R11, 0x1, -R0 ;  /* 0x000000010b0bb824 */ /* 0x000fe400078e0a00 */
[----:B------:R-:W-:Y:S01]  /*27c0*/  IMAD.HI.U32 R10, R7, R16, RZ ;  /* 0x00000010070a7227 */ /* 0x000fe200078e00ff */
[----:B------:R-:W-:-:S03]  /*27d0*/  ISETP.GT.U32.AND P3, PT, R0, R13, PT ;  /* 0x0000000d0000720c */ /* 0x000fc60003f64070 */
[C---:B------:R-:W-:Y:S01]  /*27e0*/  IMAD R15, R0.reuse, R2, R17 ;  /* 0x00000002000f7224 */ /* 0x040fe200078e0211 */
[----:B------:R-:W-:Y:S01]  /*27f0*/  IABS R17, R19 ;  /* 0x0000001300117213 */ /* 0x000fe20000000000 */
[----:B------:R-:W-:Y:S02]  /*2800*/  IMAD.MOV.U32 R2, RZ, RZ, R11 ;  /* 0x000000ffff027224 */ /* 0x000fe400078e000b */
[----:B------:R-:W-:Y:S02]  /*2810*/  IMAD.MOV R11, RZ, RZ, -R10 ;  /* 0x000000ffff0b7224 */ /* 0x000fe400078e0a0a */
[----:B------:R-:W-:Y:S01]  /*2820*/  @!P5 IMAD.MOV R2, RZ, RZ, -R2 ;  /* 0x000000ffff02d224 */ /* 0x000fe200078e0a02 */
[C---:B------:R-:W-:Y:S01]  /*2830*/  ISETP.GT.U32.AND P5, PT, R0.reuse, R15, PT ;  /* 0x0000000f0000720c */ /* 0x040fe20003fa4070 */
[----:B------:R-:W-:Y:S02]  /*2840*/  IMAD R10, R0, R11, R16 ;  /* 0x0000000b000a7224 */ /* 0x000fe400078e0210 */
[----:B------:R-:W-:-:S02]  /*2850*/  @!P6 IMAD.IADD R12, R12, 0x1, -R0 ;  /* 0x000000010c0ce824 */ /* 0x000fc400078e0a00 */
[----:B------:R-:W-:Y:S01]  /*2860*/  @!P2 IMAD.IADD R8, R8, 0x1, -R0 ;  /* 0x000000010808a824 */ /* 0x000fe200078e0a00 */
[----:B------:R-:W-:Y:S01]  /*2870*/  ISETP.GT.U32.AND P6, PT, R0, R10, PT ;  /* 0x0000000a0000720c */ /* 0x000fe20003fc4070 */
[----:B------:R-:W-:Y:S01]  /*2880*/  IMAD.HI.U32 R11, R7, R17, RZ ;  /* 0x00000011070b7227 */ /* 0x000fe200078e00ff */
[----:B------:R-:W-:-:S03]  /*2890*/  ISETP.GE.AND P2, PT, R25, RZ, PT ;  /* 0x000000ff1900720c */ /* 0x000fc60003f46270 */
[----:B------:R-:W-:Y:S02]  /*28a0*/  VIADD R25, R9, 0xe0 ;  /* 0x000000e009197836 */ /* 0x000fe40000000000 */
[--C-:B------:R-:W-:Y:S01]  /*28b0*/  @!P3 IMAD.IADD R13, R13, 0x1, -R0.reuse ;  /* 0x000000010d0db824 */ /* 0x100fe200078e0a00 */
[----:B------:R-:W-:Y:S01]  /*28c0*/  ISETP.GE.AND P3, PT, R18, RZ, PT ;  /* 0x000000ff1200720c */ /* 0x000fe20003f66270 */
[----:B------:R-:W-:Y:S01]  /*28d0*/  @!P5 IMAD.IADD R15, R15, 0x1, -R0 ;  /* 0x000000010f0fd824 */ /* 0x000fe200078e0a00 */
[----:B------:R-:W-:Y:S01]  /*28e0*/  IABS R18, R25 ;  /* 0x0000001900127213 */ /* 0x000fe20000000000 */
[----:B------:R-:W-:Y:S01]  /*28f0*/  IMAD.MOV R11, RZ, RZ, -R11 ;  /* 0x000000ffff0b7224 */ /* 0x000fe200078e0a0b */
[----:B------:R-:W-:Y:S01]  /*2900*/  ISETP.GE.AND P5, PT, R19, RZ, PT ;  /* 0x000000ff1300720c */ /* 0x000fe20003fa6270 */
[----:B------:R-:W-:Y:S01]  /*2910*/  @!P0 IMAD.MOV R8, RZ, RZ, -R8 ;  /* 0x000000ffff088224 */ /* 0x000fe200078e0a08 */
[----:B------:R-:W-:Y:S01]  /*2920*/  ISETP.GT.U32.AND P0, PT, R0, R15, PT ;  /* 0x0000000f0000720c */ /* 0x000fe20003f04070 */
[----:B------:R-:W-:-:S02]  /*2930*/  @!P6 IMAD.IADD R10, R10, 0x1, -R0 ;  /* 0x000000010a0ae824 */ /* 0x000fc400078e0a00 */
[C---:B------:R-:W-:Y:S02]  /*2940*/  IMAD R16, R0.reuse, R11, R17 ;  /* 0x0000000b00107224 */ /* 0x040fe400078e0211 */
[----:B------:R-:W-:Y:S01]  /*2950*/  IMAD.MOV.U32 R17, RZ, RZ, R18 ;  /* 0x000000ffff117224 */ /* 0x000fe200078e0012 */
[----:B------:R-:W-:Y:S01]  /*2960*/  ISETP.GT.U32.AND P6, PT, R0, R10, PT ;  /* 0x0000000a0000720c */ /* 0x000fe20003fc4070 */
[----:B------:R-:W-:Y:S02]  /*2970*/  VIADD R26, R9, 0xdc ;  /* 0x000000dc091a7836 */ /* 0x000fe40000000000 */
[----:B------:R-:W-:-:S03]  /*2980*/  IMAD.HI.U32 R11, R7, R17, RZ ;  /* 0x00000011070b7227 */ /* 0x000fc600078e00ff */
[----:B------:R-:W-:Y:S01]  /*2990*/  IABS R20, R26 ;  /* 0x0000001a00147213 */ /* 0x000fe20000000000 */
[----:B------:R-:W-:Y:S02]  /*29a0*/  IMAD.MOV R11, RZ, RZ, -R11 ;  /* 0x000000ffff0b7224 */ /* 0x000fe400078e0a0b */
[--C-:B------:R-:W-:Y:S01]  /*29b0*/  @!P0 IMAD.IADD R15, R15, 0x1, -R0.reuse ;  /* 0x000000010f0f8824 */ /* 0x100fe200078e0a00 */
[C---:B------:R-:W-:Y:S01]  /*29c0*/  ISETP.GT.U32.AND P0, PT, R0.reuse, R16, PT ;  /* 0x000000100000720c */ /* 0x040fe20003f04070 */
[----:B------:R-:W-:Y:S02]  /*29d0*/  IMAD R17, R0, R11, R17 ;  /* 0x0000000b00117224 */ /* 0x000fe400078e0211 */
[----:B------:R-:W-:Y:S02]  /*29e0*/  @!P6 IMAD.IADD R10, R10, 0x1, -R0 ;  /* 0x000000010a0ae824 */ /* 0x000fe400078e0a00 */
[C---:B------:R-:W-:Y:S01]  /*29f0*/  VIADD R27, R9.reuse, 0xd8 ;  /* 0x000000d8091b7836 */ /* 0x040fe20000000000 */
[----:B------:R-:W-:Y:S01]  /*2a00*/  ISETP.GT.U32.AND P6, PT, R0, R17, PT ;  /* 0x000000110000720c */ /* 0x000fe20003fc4070 */
[----:B------:R-:W-:-:S02]  /*2a10*/  VIADD R28, R9, 0xd4 ;  /* 0x000000d4091c7836 */ /* 0x000fc40000000000 */
[----:B------:R-:W-:Y:S01]  /*2a20*/  IMAD.HI.U32 R11, R7, R20, RZ ;  /* 0x00000014070b7227 */ /* 0x000fe200078e00ff */
[----:B------:R-:W-:Y:S02]  /*2a30*/  IABS R21, R27 ;  /* 0x0000001b00157213 */ /* 0x000fe40000000000 */
[----:B------:R-:W-:Y:S01]  /*2a40*/  IABS R23, R28 ;  /* 0x0000001c00177213 */ /* 0x000fe20000000000 */
[----:B------:R-:W-:Y:S01]  /*2a50*/  @!P0 IMAD.IADD R16, R16, 0x1, -R0 ;  /* 0x0000000110108824 */ /* 0x000fe200078e0a00 */
[----:B------:R-:W-:Y:S01]  /*2a60*/  ISETP.GE.AND P0, PT, R25, RZ, PT ;  /* 0x000000ff1900720c */ /* 0x000fe20003f06270 */
[----:B------:R-:W-:-:S04]  /*2a70*/  IMAD.HI.U32 R18, R7, R21, RZ ;  /* 0x0000001507127227 */ /* 0x000fc800078e00ff */
[----:B------:R-:W-:Y:S01]  /*2a80*/  @!P6 IMAD.IADD R17, R17, 0x1, -R0 ;  /* 0x000000011111e824 */ /* 0x000fe200078e0a00 */
[----:B------:R-:W-:Y:S01]  /*2a90*/  ISETP.GT.U32.AND P6, PT, R0, R16, PT ;  /* 0x000000100000720c */ /* 0x000fe20003fc4070 */
[----:B------:R-:W-:-:S04]  /*2aa0*/  IMAD.HI.U32 R19, R7, R23, RZ ;  /* 0x0000001707137227 */ /* 0x000fc800078e00ff */
[----:B------:R-:W-:Y:S02]  /*2ab0*/  IMAD.MOV R11, RZ, RZ, -R11 ;  /* 0x000000ffff0b7224 */ /* 0x000fe400078e0a0b */
[----:B------:R-:W-:Y:S02]  /*2ac0*/  IMAD.MOV R22, RZ, RZ, -R18 ;  /* 0x000000ffff167224 */ /* 0x000fe400078e0a12 */
[----:B------:R-:W-:Y:S02]  /*2ad0*/  IMAD.MOV R24, RZ, RZ, -R19 ;  /* 0x000000ffff187224 */ /* 0x000fe400078e0a13 */
[C---:B------:R-:W-:Y:S02]  /*2ae0*/  IMAD R18, R0.reuse, R11, R20 ;  /* 0x0000000b00127224 */ /* 0x040fe400078e0214 */
[----:B------:R-:W-:Y:S02]  /*2af0*/  VIADD R29, R9, 0xd0 ;  /* 0x000000d0091d7836 */ /* 0x000fe40000000000 */
[----:B------:R-:W-:-:S02]  /*2b00*/  IMAD R19, R0, R22, R21 ;  /* 0x0000001600137224 */ /* 0x000fc400078e0215 */
[----:B------:R-:W-:Y:S01]  /*2b10*/  IMAD.MOV.U32 R11, RZ, RZ, R15 ;  /* 0x000000ffff0b7224 */ /* 0x000fe200078e000f */
[----:B------:R-:W-:Y:S01]  /*2b20*/  IABS R20, R29 ;  /* 0x0000001d00147213 */ /* 0x000fe20000000000 */
[C---:B------:R-:W-:Y:S02]  /*2b30*/  IMAD R21, R0.reuse, R24, R23 ;  /* 0x0000001800157224 */ /* 0x040fe400078e0217 */
[----:B------:R-:W-:Y:S01]  /*2b40*/  @!P4 IMAD.MOV R13, RZ, RZ, -R13 ;  /* 0x000000ffff0dc224 */ /* 0x000fe200078e0a0d */
[C---:B------:R-:W-:Y:S01]  /*2b50*/  ISETP.GT.U32.AND P4, PT, R0.reuse, R17, PT ;  /* 0x000000110000720c */ /* 0x040fe20003f84070 */
[----:B------:R-:W-:Y:S01]  /*2b60*/  @!P2 IMAD.MOV R11, RZ, RZ, -R11 ;  /* 0x000000ffff0ba224 */ /* 0x000fe200078e0a0b */
[C---:B------:R-:W-:Y:S01]  /*2b70*/  ISETP.GT.U32.AND P2, PT, R0.reuse, R19, PT ;  /* 0x000000130000720c */ /* 0x040fe20003f44070 */
[----:B------:R-:W-:Y:S01]  /*2b80*/  @!P1 IMAD.MOV R12, RZ, RZ, -R12 ;  /* 0x000000ffff0c9224 */ /* 0x000fe200078e0a0c */
[----:B------:R-:W-:Y:S01]  /*2b90*/  ISETP.GT.U32.AND P1, PT, R0, R18, PT ;  /* 0x000000120000720c */ /* 0x000fe20003f24070 */
[----:B------:R-:W-:Y:S01]  /*2ba0*/  @!P6 IMAD.IADD R16, R16, 0x1, -R0 ;  /* 0x000000011010e824 */ /* 0x000fe200078e0a00 */
[----:B------:R-:W-:Y:S01]  /*2bb0*/  ISETP.GT.U32.AND P6, PT, R0, R21, PT ;  /* 0x000000150000720c */ /* 0x000fe20003fc4070 */
[----:B------:R-:W-:-:S04]  /*2bc0*/  IMAD.HI.U32 R15, R7, R20, RZ ;  /* 0x00000014070f7227 */ /* 0x000fc800078e00ff */
[----:B------:R-:W-:Y:S02]  /*2bd0*/  IMAD.MOV R15, RZ, RZ, -R15 ;  /* 0x000000ffff0f7224 */ /* 0x000fe400078e0a0f */
[----:B------:R-:W-:Y:S02]  /*2be0*/  VIADD R25, R9, 0xcc ;  /* 0x000000cc09197836 */ /* 0x000fe40000000000 */
[----:B------:R-:W-:Y:S01]  /*2bf0*/  @!P4 IMAD.IADD R17, R17, 0x1, -R0 ;  /* 0x000000011111c824 */ /* 0x000fe200078e0a00 */
[----:B------:R-:W-:Y:S01]  /*2c00*/  ISETP.GE.AND P4, PT, R27, RZ, PT ;  /* 0x000000ff1b00720c */ /* 0x000fe20003f86270 */
[----:B------:R-:W-:Y:S01]  /*2c10*/  IMAD R20, R0, R15, R20 ;  /* 0x0000000f00147224 */ /* 0x000fe200078e0214 */
[----:B------:R-:W-:Y:S01]  /*2c20*/  IABS R23, R25 ;  /* 0x0000001900177213 */ /* 0x000fe20000000000 */
[--C-:B------:R-:W-:Y:S02]  /*2c30*/  @!P2 IMAD.IADD R19, R19, 0x1, -R0.reuse ;  /* 0x000000011313a824 */ /* 0x100fe400078e0a00 */
[--C-:B------:R-:W-:Y:S01]  /*2c40*/  @!P1 IMAD.IADD R18, R18, 0x1, -R0.reuse ;  /* 0x0000000112129824 */ /* 0x100fe200078e0a00 */
[----:B------:R-:W-:Y:S01]  /*2c50*/  ISETP.GE.AND P1, PT, R28, RZ, PT ;  /* 0x000000ff1c00720c */ /* 0x000fe20003f26270 */
[----:B------:R-:W-:-:S02]  /*2c60*/  @!P6 IMAD.IADD R21, R21, 0x1, -R0 ;  /* 0x000000011515e824 */ /* 0x000fc400078e0a00 */
[----:B------:R-:W-:Y:S01]  /*2c70*/  IMAD.MOV.U32 R15, RZ, RZ, R17 ;  /* 0x000000ffff0f7224 */ /* 0x000fe200078e0011 */
[----:B------:R-:W-:Y:S01]  /*2c80*/  ISETP.GT.U32.AND P2, PT, R0, R18, PT ;  /* 0x000000120000720c */ /* 0x000fe20003f44070 */
[----:B------:R-:W-:Y:S01]  /*2c90*/  @!P3 IMAD.MOV R10, RZ, RZ, -R10 ;  /* 0x000000ffff0ab224 */ /* 0x000fe200078e0a0a */
[----:B------:R-:W-:Y:S01]  /*2ca0*/  ISETP.GE.AND P3, PT, R26, RZ, PT ;  /* 0x000000ff1a00720c */ /* 0x000fe20003f66270 */
[----:B------:R-:W-:Y:S01]  /*2cb0*/  @!P5 IMAD.MOV R16, RZ, RZ, -R16 ;  /* 0x000000ffff10d224 */ /* 0x000fe200078e0a10 */
[C---:B------:R-:W-:Y:S01]  /*2cc0*/  ISETP.GT.U32.AND P5, PT, R0.reuse, R19, PT ;  /* 0x000000130000720c */ /* 0x040fe20003fa4070 */
[----:B------:R-:W-:Y:S01]  /*2cd0*/  @!P0 IMAD.MOV R15, RZ, RZ, -R15 ;  /* 0x000000ffff0f8224 */ /* 0x000fe200078e0a0f */
[C---:B------:R-:W-:Y:S01]  /*2ce0*/  ISETP.GT.U32.AND P6, PT, R0.reuse, R21, PT ;  /* 0x000000150000720c */ /* 0x040fe20003fc4070 */
[----:B------:R-:W-:Y:S01]  /*2cf0*/  VIADD R26, R9, 0xc8 ;  /* 0x000000c8091a7836 */ /* 0x000fe20000000000 */
[----:B------:R-:W-:Y:S01]  /*2d00*/  ISETP.GT.U32.AND P0, PT, R0, R20, PT ;  /* 0x000000140000720c */ /* 0x000fe20003f04070 */
[----:B------:R-:W-:-:S03]  /*2d10*/  IMAD.HI.U32 R22, R7, R23, RZ ;  /* 0x0000001707167227 */ /* 0x000fc600078e00ff */
[----:B------:R-:W-:Y:S01]  /*2d20*/  IABS R24, R26 ;  /* 0x0000001a00187213 */ /* 0x000fe20000000000 */
[----:B------:R-:W-:Y:S02]  /*2d30*/  IMAD.MOV R22, RZ, RZ, -R22 ;  /* 0x000000ffff167224 */ /* 0x000fe400078e0a16 */
[----:B------:R-:W-:Y:S02]  /*2d40*/  VIADD R28, R9, 0xc4 ;  /* 0x000000c4091c7836 */ /* 0x000fe40000000000 */
[----:B------:R-:W-:Y:S02]  /*2d50*/  IMAD R23, R0, R22, R23 ;  /* 0x0000001600177224 */ /* 0x000fe400078e0217 */
[----:B------:R-:W-:-:S04]  /*2d60*/  IMAD.HI.U32 R17, R7, R24, RZ ;  /* 0x0000001807117227 */ /* 0x000fc800078e00ff */
[--C-:B------:R-:W-:Y:S01]  /*2d70*/  @!P5 IMAD.IADD R19, R19, 0x1, -R0.reuse ;  /* 0x000000011313d824 */ /* 0x100fe200078e0a00 */
[----:B------:R-:W-:Y:S01]  /*2d80*/  ISETP.GE.AND P5, PT, R25, RZ, PT ;  /* 0x000000ff1900720c */ /* 0x000fe20003fa6270 */
[--C-:B------:R-:W-:Y:S01]  /*2d90*/  @!P2 IMAD.IADD R18, R18, 0x1, -R0.reuse ;  /* 0x000000011212a824 */ /* 0x100fe200078e0a00 */
[----:B------:R-:W-:Y:S01]  /*2da0*/  IABS R25, R28 ;  /* 0x0000001c00197213 */ /* 0x000fe20000000000 */
[--C-:B------:R-:W-:Y:S01]  /*2db0*/  @!P6 IMAD.IADD R21, R21, 0x1, -R0.reuse ;  /* 0x000000011515e824 */ /* 0x100fe200078e0a00 */
[----:B------:R-:W-:Y:S01]  /*2dc0*/  ISETP.GT.U32.AND P6, PT, R0, R23, PT ;  /* 0x000000170000720c */ /* 0x000fe20003fc4070 */
[----:B------:R-:W-:Y:S01]  /*2dd0*/  @!P0 IMAD.IADD R20, R20, 0x1, -R0 ;  /* 0x0000000114148824 */ /* 0x000fe200078e0a00 */
[----:B------:R-:W-:Y:S01]  /*2de0*/  ISETP.GE.AND P2, PT, R29, RZ, PT ;  /* 0x000000ff1d00720c */ /* 0x000fe20003f46270 */
[----:B------:R-:W-:Y:S01]  /*2df0*/  IMAD.MOV R17, RZ, RZ, -R17 ;  /* 0x000000ffff117224 */ /* 0x000fe200078e0a11 */
[----:B------:R-:W-:Y:S01]  /*2e00*/  ISETP.GE.AND P0, PT, R26, RZ, PT ;  /* 0x000000ff1a00720c */ /* 0x000fe20003f06270 */
[----:B------:R-:W-:Y:S01]  /*2e10*/  @!P3 IMAD.MOV R18, RZ, RZ, -R18 ;  /* 0x000000ffff12b224 */ /* 0x000fe200078e0a12 */
[C---:B------:R-:W-:Y:S01]  /*2e20*/  ISETP.GT.U32.AND P3, PT, R0.reuse, R20, PT ;  /* 0x000000140000720c */ /* 0x040fe20003f64070 */
[----:B------:R-:W-:-:S02]  /*2e30*/  IMAD R22, R0, R17, R24 ;  /* 0x0000001100167224 */ /* 0x000fc400078e0218 */
[----:B------:R-:W-:-:S04]  /*2e40*/  IMAD.HI.U32 R24, R7, R25, RZ ;  /* 0x0000001907187227 */ /* 0x000fc800078e00ff */
[----:B------:R-:W-:Y:S02]  /*2e50*/  IMAD.MOV R24, RZ, RZ, -R24 ;  /* 0x000000ffff187224 */ /* 0x000fe400078e0a18 */
[--C-:B------:R-:W-:Y:S01]  /*2e60*/  @!P6 IMAD.IADD R23, R23, 0x1, -R0.reuse ;  /* 0x000000011717e824 */ /* 0x100fe200078e0a00 */
[C---:B------:R-:W-:Y:S01]  /*2e70*/  ISETP.GT.U32.AND P6, PT, R0.reuse, R22, PT ;  /* 0x000000160000720c */ /* 0x040fe20003fc4070 */
[----:B------:R-:W-:Y:S02]  /*2e80*/  IMAD R25, R0, R24, R25 ;  /* 0x0000001800197224 */ /* 0x000fe400078e0219 */
[----:B------:R-:W-:Y:S02]  /*2e90*/  IMAD.MOV.U32 R17, RZ, RZ, R19 ;  /* 0x000000ffff117224 */ /* 0x000fe400078e0013 */
[----:B------:R-:W-:Y:S01]  /*2ea0*/  @!P3 IMAD.IADD R20, R20, 0x1, -R0 ;  /* 0x000000011414b824 */ /* 0x000fe200078e0a00 */
[----:B------:R-:W-:Y:S01]  /*2eb0*/  ISETP.GT.U32.AND P3, PT, R0, R25, PT ;  /* 0x000000190000720c */ /* 0x000fe20003f64070 */
[----:B------:R-:W-:-:S02]  /*2ec0*/  VIADD R29, R9, 0xc0 ;  /* 0x000000c0091d7836 */ /* 0x000fc40000000000 */
[----:B------:R-:W-:Y:S01]  /*2ed0*/  @!P4 IMAD.MOV R17, RZ, RZ, -R17 ;  /* 0x000000ffff11c224 */ /* 0x000fe200078e0a11 */
[----:B------:R-:W-:Y:S01]  /*2ee0*/  ISETP.GT.U32.AND P4, PT, R0, R23, PT ;  /* 0x000000170000720c */ /* 0x000fe20003f84070 */
[----:B------:R-:W-:Y:S01]  /*2ef0*/  VIADD R30, R9, 0xbc ;  /* 0x000000bc091e7836 */ /* 0x000fe20000000000 */
[----:B------:R-:W-:Y:S01]  /*2f00*/  IABS R26, R29 ;  /* 0x0000001d001a7213 */ /* 0x000fe20000000000 */
[----:B------:R-:W-:Y:S02]  /*2f10*/  @!P6 IMAD.IADD R22, R22, 0x1, -R0 ;  /* 0x000000011616e824 */ /* 0x000fe400078e0a00 */
[----:B------:R-:W-:Y:S01]  /*2f20*/  IMAD.MOV.U32 R19, RZ, RZ, R21 ;  /* 0x000000ffff137224 */ /* 0x000fe200078e0015 */
[----:B------:R-:W-:Y:S01]  /*2f30*/  IABS R27, R30 ;  /* 0x0000001e001b7213 */ /* 0x000fe20000000000 */
[----:B------:R-:W-:Y:S01]  /*2f40*/  IMAD.HI.U32 R21, R7, R26, RZ ;  /* 0x0000001a07157227 */ /* 0x000fe200078e00ff */
[----:B------:R-:W-:-:S03]  /*2f50*/  ISETP.GE.AND P6, PT, R30, RZ, PT ;  /* 0x000000ff1e00720c */ /* 0x000fc60003fc6270 */
[----:B------:R-:W-:Y:S01]  /*2f60*/  @!P3 IMAD.IADD R25, R25, 0x1, -R0 ;  /* 0x000000011919b824 */ /* 0x000fe200078e0a00 */
[----:B------:R-:W-:Y:S01]  /*2f70*/  ISETP.GT.U32.AND P3, PT, R0, R22, PT ;  /* 0x000000160000720c */ /* 0x000fe20003f64070 */
[----:B------:R-:W-:-:S04]  /*2f80*/  IMAD.HI.U32 R24, R7, R27, RZ ;  /* 0x0000001b07187227 */ /* 0x000fc800078e00ff */
[----:B------:R-:W-:Y:S02]  /*2f90*/  IMAD.MOV R21, RZ, RZ, -R21 ;  /* 0x000000ffff157224 */ /* 0x000fe400078e0a15 */
[----:B------:R-:W-:Y:S01]  /*2fa0*/  @!P1 IMAD.MOV R19, RZ, RZ, -R19 ;  /* 0x000000ffff139224 */ /* 0x000fe200078e0a13 */
[----:B------:R-:W-:Y:S01]  /*2fb0*/  ISETP.GE.AND P1, PT, R28, RZ, PT ;  /* 0x000000ff1c00720c */ /* 0x000fe20003f26270 */
[----:B------:R-:W-:Y:S01]  /*2fc0*/  @!P4 IMAD.IADD R23, R23, 0x1, -R0 ;  /* 0x000000011717c824 */ /* 0x000fe200078e0a00 */
[----:B------:R-:W-:Y:S01]  /*2fd0*/  ISETP.GE.AND P4, PT, R29, RZ, PT ;  /* 0x000000ff1d00720c */ /* 0x000fe20003f86270 */
[----:B------:R-:W-:Y:S02]  /*2fe0*/  IMAD.MOV R28, RZ, RZ, -R24 ;  /* 0x000000ffff1c7224 */ /* 0x000fe400078e0a18 */
[----:B------:R-:W-:Y:S02]  /*2ff0*/  IMAD R24, R0, R21, R26 ;  /* 0x0000001500187224 */ /* 0x000fe400078e021a */
[----:B------:R-:W-:-:S02]  /*3000*/  IMAD.MOV.U32 R21, RZ, RZ, R23 ;  /* 0x000000ffff157224 */ /* 0x000fc400078e0017 */
[C---:B------:R-:W-:Y:S02]  /*3010*/  IMAD R27, R0.reuse, R28, R27 ;  /* 0x0000001c001b7224 */ /* 0x040fe400078e021b */
[----:B------:R-:W-:Y:S01]  /*3020*/  @!P5 IMAD.MOV R21, RZ, RZ, -R21 ;  /* 0x000000ffff15d224 */ /* 0x000fe200078e0a15 */
[----:B------:R-:W-:Y:S01]  /*3030*/  ISETP.GT.U32.AND P5, PT, R0, R24, PT ;  /* 0x000000180000720c */ /* 0x000fe20003fa4070 */
[----:B------:R-:W-:Y:S01]  /*3040*/  @!P3 IMAD.IADD R22, R22, 0x1, -R0 ;  /* 0x000000011616b824 */ /* 0x000fe200078e0a00 */
[C---:B------:R-:W-:Y:S01]  /*3050*/  ISETP.GT.U32.AND P3, PT, R0.reuse, R27, PT ;  /* 0x0000001b0000720c */ /* 0x040fe20003f64070 */
[C---:B------:R-:W-:Y:S02]  /*3060*/  VIADD R29, R9.reuse, 0xb8 ;  /* 0x000000b8091d7836 */ /* 0x040fe40000000000 */
[----:B------:R-:W-:Y:S01]  /*3070*/  @!P2 IMAD.MOV R20, RZ, RZ, -R20 ;  /* 0x000000ffff14a224 */ /* 0x000fe200078e0a14 */
[----:B------:R-:W-:Y:S01]  /*3080*/  ISETP.GT.U32.AND P2, PT, R0, R25, PT ;  /* 0x000000190000720c */ /* 0x000fe20003f44070 */
[C---:B------:R-:W-:Y:S01]  /*3090*/  VIADD R34, R9.reuse, 0xb4 ;  /* 0x000000b409227836 */ /* 0x040fe20000000000 */
[----:B------:R-:W-:Y:S01]  /*30a0*/  IABS R26, R29 ;  /* 0x0000001d001a7213 */ /* 0x000fe20000000000 */
[----:B------:R-:W-:-:S02]  /*30b0*/  VIADD R35, R9, 0xb0 ;  /* 0x000000b009237836 */ /* 0x000fc40000000000 */
[----:B------:R-:W-:Y:S01]  /*30c0*/  @!P0 IMAD.MOV R22, RZ, RZ, -R22 ;  /* 0x000000ffff168224 */ /* 0x000fe200078e0a16 */
[----:B------:R-:W-:Y:S01]  /*30d0*/  IABS R31, R34 ;  /* 0x00000022001f7213 */ /* 0x000fe20000000000 */
[--C-:B------:R-:W-:Y:S01]  /*30e0*/  @!P5 IMAD.IADD R24, R24, 0x1, -R0.reuse ;  /* 0x000000011818d824 */ /* 0x100fe200078e0a00 */
[----:B------:R-:W-:Y:S01]  /*30f0*/  IABS R32, R35 ;  /* 0x0000002300207213 */ /* 0x000fe20000000000 */
[----:B------:R-:W-:Y:S02]  /*3100*/  @!P3 IMAD.IADD R27, R27, 0x1, -R0 ;  /* 0x000000011b1bb824 */ /* 0x000fe400078e0a00 */
[----:B------:R-:W-:Y:S01]  /*3110*/  IMAD.HI.U32 R23, R7, R26, RZ ;  /* 0x0000001a07177227 */ /* 0x000fe200078e00ff */
[C---:B------:R-:W-:Y:S02]  /*3120*/  ISETP.GT.U32.AND P0, PT, R0.reuse, R24, PT ;  /* 0x000000180000720c */ /* 0x040fe40003f04070 */
[----:B------:R-:W-:Y:S01]  /*3130*/  ISETP.GT.U32.AND P3, PT, R0, R27, PT ;  /* 0x0000001b0000720c */ /* 0x000fe20003f64070 */
[----:B------:R-:W-:-:S02]  /*3140*/  VIADD R36, R9, 0xac ;  /* 0x000000ac09247836 */ /* 0x000fc40000000000 */
[----:B------:R-:W-:-:S03]  /*3150*/  IMAD.HI.U32 R28, R7, R31, RZ ;  /* 0x0000001f071c7227 */ /* 0x000fc600078e00ff */
[----:B------:R-:W-:Y:S01]  /*3160*/  IABS R33, R36 ;  /* 0x0000002400217213 */ /* 0x000fe20000000000 */
[----:B------:R-:W-:Y:S02]  /*3170*/  IMAD.MOV R23, RZ, RZ, -R23 ;  /* 0x000000ffff177224 */ /* 0x000fe400078e0a17 */
[----:B------:R-:W-:Y:S01]  /*3180*/  @!P2 IMAD.IADD R25, R25, 0x1, -R0 ;  /* 0x000000011919a824 */ /* 0x000fe200078e0a00 */
[----:B------:R-:W-:Y:S01]  /*3190*/  ISETP.GE.AND P2, PT, R29, RZ, PT ;  /* 0x000000ff1d00720c */ /* 0x000fe20003f46270 */
[----:B------:R-:W-:-:S04]  /*31a0*/  IMAD.HI.U32 R29, R7, R32, RZ ;  /* 0x00000020071d7227 */ /* 0x000fc800078e00ff */
[----:B------:R-:W-:Y:S02]  /*31b0*/  IMAD.MOV R28, RZ, RZ, -R28 ;  /* 0x000000ffff1c7224 */ /* 0x000fe400078e0a1c */
[C---:B------:R-:W-:Y:S02]  /*31c0*/  IMAD R26, R0.reuse, R23, R26 ;  /* 0x00000017001a7224 */ /* 0x040fe400078e021a */
[----:B------:R-:W-:Y:S02]  /*31d0*/  IMAD.MOV.U32 R23, RZ, RZ, R25 ;  /* 0x000000ffff177224 */ /* 0x000fe400078e0019 */
[----:B------:R-:W-:Y:S01]  /*31e0*/  IMAD.MOV R25, RZ, RZ, -R29 ;  /* 0x000000ffff197224 */ /* 0x000fe200078e0a1d */
[C---:B------:R-:W-:Y:S01]  /*31f0*/  ISETP.GT.U32.AND P5, PT, R0.reuse, R26, PT ;  /* 0x0000001a0000720c */ /* 0x040fe20003fa4070 */
[----:B------:R-:W-:Y:S02]  /*3200*/  IMAD R29, R0, R28, R31 ;  /* 0x0000001c001d7224 */ /* 0x000fe400078e021f */
[----:B------:R-:W-:-:S04]  /*3210*/  IMAD.HI.U32 R30, R7, R33, RZ ;  /* 0x00000021071e7227 */ /* 0x000fc800078e00ff */
[----:B------:R-:W-:Y:S01]  /*3220*/  @!P0 IMAD.IADD R24, R24, 0x1, -R0 ;  /* 0x0000000118188824 */ /* 0x000fe200078e0a00 */
[C---:B------:R-:W-:Y:S01]  /*3230*/  ISETP.GT.U32.AND P0, PT, R0.reuse, R29, PT ;  /* 0x0000001d0000720c */ /* 0x040fe20003f04070 */
[----:B------:R-:W-:Y:S02]  /*3240*/  IMAD.MOV R30, RZ, RZ, -R30 ;  /* 0x000000ffff1e7224 */ /* 0x000fe400078e0a1e */
[----:B------:R-:W-:Y:S02]  /*3250*/  @!P3 IMAD.IADD R27, R27, 0x1, -R0 ;  /* 0x000000011b1bb824 */ /* 0x000fe400078e0a00 */
[C---:B------:R-:W-:Y:S02]  /*3260*/  IMAD R28, R0.reuse, R25, R32 ;  /* 0x00000019001c7224 */ /* 0x040fe400078e0220 */
[C---:B------:R-:W-:Y:S02]  /*3270*/  IMAD R31, R0.reuse, R30, R33 ;  /* 0x0000001e001f7224 */ /* 0x040fe400078e0221 */
[----:B------:R-:W-:Y:S01]  /*3280*/  IMAD.MOV.U32 R25, RZ, RZ, R27 ;  /* 0x000000ffff197224 */ /* 0x000fe200078e001b */
[----:B------:R-:W-:Y:S01]  /*3290*/  ISETP.GT.U32.AND P3, PT, R0, R28, PT ;  /* 0x0000001c0000720c */ /* 0x000fe20003f64070 */
[----:B------:R-:W-:-:S02]  /*32a0*/  VIADD R32, R9, 0xa8 ;  /* 0x000000a809207836 */ /* 0x000fc40000000000 */
[----:B------:R-:W-:Y:S01]  /*32b0*/  @!P6 IMAD.MOV R25, RZ, RZ, -R25 ;  /* 0x000000ffff19e224 */ /* 0x000fe200078e0a19 */
[----:B------:R-:W-:Y:S01]  /*32c0*/  ISETP.GT.U32.AND P6, PT, R0, R31, PT ;  /* 0x0000001f0000720c */ /* 0x000fe20003fc4070 */
[--C-:B------:R-:W-:Y:S01]  /*32d0*/  @!P5 IMAD.IADD R26, R26, 0x1, -R0.reuse ;  /* 0x000000011a1ad824 */ /* 0x100fe200078e0a00 */
[----:B------:R-:W-:Y:S01]  /*32e0*/  IABS R30, R32 ;  /* 0x00000020001e7213 */ /* 0x000fe20000000000 */
[----:B------:R-:W-:Y:S02]  /*32f0*/  @!P0 IMAD.IADD R29, R29, 0x1, -R0 ;  /* 0x000000011d1d8824 */ /* 0x000fe400078e0a00 */
[----:B------:R-:W-:Y:S01]  /*3300*/  @!P4 IMAD.MOV R24, RZ, RZ, -R24 ;  /* 0x000000ffff18c224 */ /* 0x000fe200078e0a18 */
[C---:B------:R-:W-:Y:S01]  /*3310*/  ISETP.GT.U32.AND P5, PT, R0.reuse, R26, PT ;  /* 0x0000001a0000720c */ /* 0x040fe20003fa4070 */
[----:B------:R-:W-:Y:S01]  /*3320*/  IMAD.HI.U32 R27, R7, R30, RZ ;  /* 0x0000001e071b7227 */ /* 0x000fe200078e00ff */
[----:B------:R-:W-:Y:S02]  /*3330*/  ISETP.GE.AND P4, PT, R35, RZ, PT ;  /* 0x000000ff2300720c */ /* 0x000fe40003f86270 */
[----:B------:R-:W-:Y:S01]  /*3340*/  ISETP.GT.U32.AND P0, PT, R0, R29, PT ;  /* 0x0000001d0000720c */ /* 0x000fe20003f04070 */
[----:B------:R-:W-:-:S02]  /*3350*/  VIADD R35, R9, 0xa4 ;  /* 0x000000a409237836 */ /* 0x000fc40000000000 */
[--C-:B------:R-:W-:Y:S02]  /*3360*/  @!P6 IMAD.IADD R31, R31, 0x1, -R0.reuse ;  /* 0x000000011f1fe824 */ /* 0x100fe400078e0a00 */
[----:B------:R-:W-:Y:S01]  /*3370*/  IMAD.MOV R27, RZ, RZ, -R27 ;  /* 0x000000ffff1b7224 */ /* 0x000fe200078e0a1b */
[----:B------:R-:W-:Y:S01]  /*3380*/  IABS R33, R35 ;  /* 0x0000002300217213 */ /* 0x000fe20000000000 */
[----:B------:R-:W-:Y:S01]  /*3390*/  @!P3 IMAD.IADD R28, R28, 0x1, -R0 ;  /* 0x000000011c1cb824 */ /* 0x000fe200078e0a00 */
[C---:B------:R-:W-:Y:S01]  /*33a0*/  ISETP.GT.U32.AND P6, PT, R0.reuse, R31, PT ;  /* 0x0000001f0000720c */ /* 0x040fe20003fc4070 */
[----:B------:R-:W-:Y:S02]  /*33b0*/  IMAD R30, R0, R27, R30 ;  /* 0x0000001b001e7224 */ /* 0x000fe400078e021e */
[----:B------:R-:W-:Y:S01]  /*33c0*/  @!P5 IMAD.IADD R26, R26, 0x1, -R0 ;  /* 0x000000011a1ad824 */ /* 0x000fe200078e0a00 */
[----:B------:R-:W-:Y:S01]  /*33d0*/  ISETP.GT.U32.AND P3, PT, R0, R28, PT ;  /* 0x0000001c0000720c */ /* 0x000fe20003f64070 */
[----:B------:R-:W-:Y:S01]  /*33e0*/  IMAD.HI.U32 R27, R7, R33, RZ ;  /* 0x00000021071b7227 */ /* 0x000fe200078e00ff */
[----:B------:R-:W-:-:S03]  /*33f0*/  ISETP.GE.AND P5, PT, R36, RZ, PT ;  /* 0x000000ff2400720c */ /* 0x000fc60003fa6270 */
[----:B------:R-:W-:Y:S01]  /*3400*/  @!P0 IMAD.IADD R29, R29, 0x1, -R0 ;  /* 0x000000011d1d8824 */ /* 0x000fe200078e0a00 */
[----:B------:R-:W-:Y:S01]  /*3410*/  ISETP.GE.AND P0, PT, R32, RZ, PT ;  /* 0x000000ff2000720c */ /* 0x000fe20003f06270 */
[----:B------:R-:W-:Y:S02]  /*3420*/  VIADD R37, R9, 0xa0 ;  /* 0x000000a009257836 */ /* 0x000fe40000000000 */
[----:B------:R-:W-:Y:S01]  /*3430*/  @!P2 IMAD.MOV R26, RZ, RZ, -R26 ;  /* 0x000000ffff1aa224 */ /* 0x000fe200078e0a1a */
[----:B------:R-:W-:Y:S01]  /*3440*/  ISETP.GT.U32.AND P2, PT, R0, R30, PT ;  /* 0x0000001e0000720c */ /* 0x000fe20003f44070 */
[----:B------:R-:W-:Y:S02]  /*3450*/  IMAD.MOV R32, RZ, RZ, -R27 ;  /* 0x000000ffff207224 */ /* 0x000fe400078e0a1b */
[----:B------:R-:W-:Y:S01]  /*3460*/  @!P1 IMAD.MOV R23, RZ, RZ, -R23 ;  /* 0x000000ffff179224 */ /* 0x000fe200078e0a17 */
[----:B------:R-:W-:Y:S01]  /*3470*/  ISETP.GE.AND P1, PT, R34, RZ, PT ;  /* 0x000000ff2200720c */ /* 0x000fe20003f26270 */
[----:B------:R-:W-:Y:S01]  /*3480*/  IMAD R33, R0, R32, R33 ;  /* 0x0000002000217224 */ /* 0x000fe200078e0221 */
[----:B------:R-:W-:Y:S01]  /*3490*/  IABS R34, R37 ;  /* 0x0000002500227213 */ /* 0x000fe20000000000 */
[----:B------:R-:W-:-:S02]  /*34a0*/  @!P6 IMAD.IADD R31, R31, 0x1, -R0 ;  /* 0x000000011f1fe824 */ /* 0x000fc400078e0a00 */
[----:B------:R-:W-:Y:S01]  /*34b0*/  @!P3 IMAD.IADD R28, R28, 0x1, -R0 ;  /* 0x000000011c1cb824 */ /* 0x000fe200078e0a00 */
[----:B------:R-:W-:Y:S01]  /*34c0*/  ISETP.GT.U32.AND P6, PT, R0, R33, PT ;  /* 0x000000210000720c */ /* 0x000fe20003fc4070 */
[----:B------:R-:W-:Y:S01]  /*34d0*/  IMAD.HI.U32 R27, R7, R34, RZ ;  /* 0x00000022071b7227 */ /* 0x000fe200078e00ff */
[----:B------:R-:W-:-:S03]  /*34e0*/  ISETP.GE.AND P3, PT, R35, RZ, PT ;  /* 0x000000ff2300720c */ /* 0x000fc60003f66270 */
[----:B------:R-:W-:Y:S02]  /*34f0*/  IMAD.MOV R35, RZ, RZ, -R27 ;  /* 0x000000ffff237224 */ /* 0x000fe400078e0a1b */
[----:B------:R-:W-:Y:S02]  /*3500*/  @!P2 IMAD.IADD R30, R30, 0x1, -R0 ;  /* 0x000000011e1ea824 */ /* 0x000fe400078e0a00 */
[----:B------:R-:W-:Y:S02]  /*3510*/  IMAD.MOV.U32 R27, RZ, RZ, R29 ;  /* 0x000000ffff1b7224 */ /* 0x000fe400078e001d */
[C---:B------:R-:W-:Y:S01]  /*3520*/  IMAD R32, R0.reuse, R35, R34 ;  /* 0x0000002300207224 */ /* 0x040fe200078e0222 */
[----:B------:R-:W-:Y:S01]  /*3530*/  ISETP.GT.U32.AND P2, PT, R0, R30, PT ;  /* 0x0000001e0000720c */ /* 0x000fe20003f44070 */
[----:B------:R-:W-:Y:S02]  /*3540*/  IMAD.MOV.U32 R29, RZ, RZ, R31 ;  /* 0x000000ffff1d7224 */ /* 0x000fe400078e001f */
[----:B------:R-:W-:-:S02]  /*3550*/  VIADD R38, R9, 0x9c ;  /* 0x0000009c09267836 */ /* 0x000fc40000000000 */
[----:B------:R-:W-:Y:S01]  /*3560*/  @!P5 IMAD.MOV R29, RZ, RZ, -R29 ;  /* 0x000000ffff1dd224 */ /* 0x000fe200078e0a1d */
[C---:B------:R-:W-:Y:S01]  /*3570*/  ISETP.GT.U32.AND P5, PT, R0.reuse, R32, PT ;  /* 0x000000200000720c */ /* 0x040fe20003fa4070 */
[----:B------:R-:W-:Y:S01]  /*3580*/  @!P6 IMAD.IADD R33, R33, 0x1, -R0 ;  /* 0x000000012121e824 */ /* 0x000fe200078e0a00 */
[----:B------:R-:W-:Y:S01]  /*3590*/  IABS R36, R38 ;  /* 0x0000002600247213 */ /* 0x000fe20000000000 */
[C---:B------:R-:W-:Y:S02]  /*35a0*/  VIADD R34, R9.reuse, 0x98 ;  /* 0x0000009809227836 */ /* 0x040fe40000000000 */
[----:B------:R-:W-:Y:S01]  /*35b0*/  VIADD R39, R9, 0x94 ;  /* 0x0000009409277836 */ /* 0x000fe20000000000 */
[----:B------:R-:W-:Y:S01]  /*35c0*/  ISETP.GT.U32.AND P6, PT, R0, R33, PT ;  /* 0x000000210000720c */ /* 0x000fe20003fc4070 */
[----:B------:R-:W-:-:S04]  /*35d0*/  IMAD.HI.U32 R31, R7, R36, RZ ;  /* 0x00000024071f7227 */ /* 0x000fc800078e00ff */
[--C-:B------:R-:W-:Y:S01]  /*35e0*/  @!P2 IMAD.IADD R30, R30, 0x1, -R0.reuse ;  /* 0x000000011e1ea824 */ /* 0x100fe200078e0a00 */
[----:B------:R-:W-:Y:S01]  /*35f0*/  ISETP.GE.AND P2, PT, R34, RZ, PT ;  /* 0x000000ff2200720c */ /* 0x000fe20003f46270 */
[----:B------:R-:W-:Y:S01]  /*3600*/  IMAD.MOV R31, RZ, RZ, -R31 ;  /* 0x000000ffff1f7224 */ /* 0x000fe200078e0a1f */
[----:B------:R-:W-:Y:S01]  /*3610*/  IABS R34, R34 ;  /* 0x0000002200227213 */ /* 0x000fe20000000000 */
[----:B------:R-:W-:Y:S02]  /*3620*/  @!P5 IMAD.IADD R32, R32, 0x1, -R0 ;  /* 0x000000012020d824 */ /* 0x000fe400078e0a00 */
[C---:B------:R-:W-:Y:S01]  /*3630*/  IMAD R35, R0.reuse, R31, R36 ;  /* 0x0000001f00237224 */ /* 0x040fe200078e0224 */
[----:B------:R-:W-:Y:S01]  /*3640*/  IABS R36, R39 ;  /* 0x0000002700247213 */ /* 0x000fe20000000000 */
[----:B------:R-:W-:Y:S01]  /*3650*/  IMAD.HI.U32 R31, R7, R34, RZ ;  /* 0x00000022071f7227 */ /* 0x000fe200078e00ff */
[----:B------:R-:W-:-:S03]  /*3660*/  ISETP.GT.U32.AND P5, PT, R0, R32, PT ;  /* 0x000000200000720c */ /* 0x000fc60003fa4070 */
[----:B------:R-:W-:Y:S01]  /*3670*/  @!P6 IMAD.IADD R33, R33, 0x1, -R0 ;  /* 0x000000012121e824 */ /* 0x000fe200078e0a00 */
[----:B------:R-:W-:Y:S01]  /*3680*/  ISETP.GE.AND P6, PT, R39, RZ, PT ;  /* 0x000000ff2700720c */ /* 0x000fe20003fc6270 */
[----:B------:R-:W-:Y:S01]  /*3690*/  @!P1 IMAD.MOV R27, RZ, RZ, -R27 ;  /* 0x000000ffff1b9224 */ /* 0x000fe200078e0a1b */
[----:B------:R-:W-:Y:S01]  /*36a0*/  ISETP.GE.AND P1, PT, R37, RZ, PT ;  /* 0x000000ff2500720c */ /* 0x000fe20003f26270 */
[----:B------:R-:W-:Y:S01]  /*36b0*/  @!P0 IMAD.MOV R30, RZ, RZ, -R30 ;  /* 0x000000ffff1e8224 */ /* 0x000fe200078e0a1e */
[----:B------:R-:W-:Y:S01]  /*36c0*/  ISETP.GT.U32.AND P0, PT, R0, R35, PT ;  /* 0x000000230000720c */ /* 0x000fe20003f04070 */
[----:B------:R-:W-:Y:S02]  /*36d0*/  IMAD.MOV R37, RZ, RZ, -R31 ;  /* 0x000000ffff257224 */ /* 0x000fe400078e0a1f */
[----:B------:R-:W-:Y:S02]  /*36e0*/  IMAD.MOV.U32 R31, RZ, RZ, R33 ;  /* 0x000000ffff1f7224 */ /* 0x000fe400078e0021 */
[----:B------:R-:W-:-:S04]  /*36f0*/  IMAD.HI.U32 R33, R7, R36, RZ ;  /* 0x0000002407217227 */ /* 0x000fc800078e00ff */
[----:B------:R-:W-:Y:S02]  /*3700*/  IMAD R34, R0, R37, R34 ;  /* 0x0000002500227224 */ /* 0x000fe400078e0222 */
[----:B------:R-:W-:Y:S02]  /*3710*/  IMAD.MOV R37, RZ, RZ, -R33 ;  /* 0x000000ffff257224 */ /* 0x000fe400078e0a21 */
[----:B------:R-:W-:Y:S01]  /*3720*/  @!P5 IMAD.IADD R32, R32, 0x1, -R0 ;  /* 0x000000012020d824 */ /* 0x000fe200078e0a00 */
[C---:B------:R-:W-:Y:S01]  /*3730*/  ISETP.GT.U32.AND P5, PT, R0.reuse, R34, PT ;  /* 0x000000220000720c */ /* 0x040fe20003fa4070 */
[C---:B------:R-:W-:Y:S02]  /*3740*/  IMAD R37, R0.reuse, R37, R36 ;  /* 0x0000002500257224 */ /* 0x040fe400078e0224 */
[----:B------:R-:W-:Y:S02]  /*3750*/  @!P0 IMAD.IADD R35, R35, 0x1, -R0 ;  /* 0x0000000123238824 */ /* 0x000fe400078e0a00 */
[----:B------:R-:W-:Y:S01]  /*3760*/  @!P1 IMAD.MOV R32, RZ, RZ, -R32 ;  /* 0x000000ffff209224 */ /* 0x000fe200078e0a20 */
[C---:B------:R-:W-:Y:S01]  /*3770*/  ISETP.GT.U32.AND P1, PT, R0.reuse, R37, PT ;  /* 0x000000250000720c */ /* 0x040fe20003f24070 */
[C---:B------:R-:W-:Y:S01]  /*3780*/  VIADD R40, R9.reuse, 0x90 ;  /* 0x0000009009287836 */ /* 0x040fe20000000000 */
[----:B------:R-:W-:Y:S01]  /*3790*/  ISETP.GT.U32.AND P0, PT, R0, R35, PT ;  /* 0x000000230000720c */ /* 0x000fe20003f04070 */
[----:B------:R-:W-:Y:S01]  /*37a0*/  @!P4 IMAD.MOV R28, RZ, RZ, -R28 ;  /* 0x000000ffff1cc224 */ /* 0x000fe200078e0a1c */
[----:B------:R-:W-:Y:S01]  /*37b0*/  ISETP.GE.AND P4, PT, R38, RZ, PT ;  /* 0x000000ff2600720c */ /* 0x000fe20003f86270 */
[C---:B------:R-:W-:Y:S01]  /*37c0*/  VIADD R41, R9.reuse, 0x8c ;  /* 0x0000008c09297836 */ /* 0x040fe20000000000 */
[----:B------:R-:W-:Y:S01]  /*37d0*/  IABS R38, R40 ;  /* 0x0000002800267213 */ /* 0x000fe20000000000 */
[----:B------:R-:W-:-:S02]  /*37e0*/  VIADD R43, R9, 0x88 ;  /* 0x00000088092b7836 */ /* 0x000fc40000000000 */
[----:B------:R-:W-:Y:S01]  /*37f0*/  @!P3 IMAD.MOV R31, RZ, RZ, -R31 ;  /* 0x000000ffff1fb224 */ /* 0x000fe200078e0a1f */
[----:B------:R-:W-:Y:S01]  /*3800*/  IABS R39, R41 ;  /* 0x0000002900277213 */ /* 0x000fe20000000000 */
[----:B------:R-:W-:Y:S01]  /*3810*/  IMAD.HI.U32 R33, R7, R38, RZ ;  /* 0x0000002607217227 */ /* 0x000fe200078e00ff */
[----:B------:R-:W-:Y:S02]  /*3820*/  ISETP.GE.AND P3, PT, R40, RZ, PT ;  /* 0x000000ff2800720c */ /* 0x000fe40003f66270 */
[----:B------:R-:W-:Y:S01]  /*3830*/  IABS R40, R43 ;  /* 0x0000002b00287213 */ /* 0x000fe20000000000 */
[--C-:B------:R-:W-:Y:S02]  /*3840*/  @!P1 IMAD.IADD R37, R37, 0x1, -R0.reuse ;  /* 0x0000000125259824 */ /* 0x100fe400078e0a00 */
[----:B------:R-:W-:Y:S02]  /*3850*/  IMAD.MOV R33, RZ, RZ, -R33 ;  /* 0x000000ffff217224 */ /* 0x000fe400078e0a21 */
[----:B------:R-:W-:Y:S01]  /*3860*/  @!P0 IMAD.IADD R35, R35, 0x1, -R0 ;  /* 0x0000000123238824 */ /* 0x000fe200078e0a00 */
[C---:B------:R-:W-:Y:S01]  /*3870*/  ISETP.GT.U32.AND P1, PT, R0.reuse, R37, PT ;  /* 0x000000250000720c */ /* 0x040fe20003f24070 */
[----:B------:R-:W-:-:S02]  /*3880*/  IMAD R36, R0, R33, R38 ;  /* 0x0000002100247224 */ /* 0x000fc400078e0226 */
[----:B------:R-:W-:Y:S02]  /*3890*/  VIADD R44, R9, 0x84 ;  /* 0x00000084092c7836 */ /* 0x000fe40000000000 */
[----:B------:R-:W-:Y:S01]  /*38a0*/  IMAD.MOV.U32 R33, RZ, RZ, R35 ;  /* 0x000000ffff217224 */ /* 0x000fe200078e0023 */
[----:B------:R-:W-:Y:S01]  /*38b0*/  ISETP.GT.U32.AND P0, PT, R0, R36, PT ;  /* 0x000000240000720c */ /* 0x000fe20003f04070 */
[----:B------:R-:W-:Y:S01]  /*38c0*/  IMAD.HI.U32 R35, R7, R39, RZ ;  /* 0x0000002707237227 */ /* 0x000fe200078e00ff */
[----:B------:R-:W-:-:S03]  /*38d0*/  IABS R42, R44 ;  /* 0x0000002c002a7213 */ /* 0x000fc60000000000 */
[----:B------:R-:W-:-:S04]  /*38e0*/  IMAD.HI.U32 R38, R7, R40, RZ ;  /* 0x0000002807267227 */ /* 0x000fc800078e00ff */
[----:B------:R-:W-:Y:S02]  /*38f0*/  IMAD.MOV R35, RZ, RZ, -R35 ;  /* 0x000000ffff237224 */ /* 0x000fe400078e0a23 */
[----:B------:R-:W-:Y:S01]  /*3900*/  @!P4 IMAD.MOV R33, RZ, RZ, -R33 ;  /* 0x000000ffff21c224 */ /* 0x000fe200078e0a21 */
[----:B------:R-:W-:Y:S01]  /*3910*/  ISETP.GE.AND P4, PT, R41, RZ, PT ;  /* 0x000000ff2900720c */ /* 0x000fe20003f86270 */
[----:B------:R-:W-:Y:S02]  /*3920*/  IMAD.MOV R41, RZ, RZ, -R38 ;  /* 0x000000ffff297224 */ /* 0x000fe400078e0a26 */
[----:B------:R-:W-:Y:S02]  /*3930*/  IMAD R38, R0, R35, R39 ;  /* 0x0000002300267224 */ /* 0x000fe400078e0227 */
[----:B------:R-:W-:-:S04]  /*3940*/  IMAD.HI.U32 R35, R7, R42, RZ ;  /* 0x0000002a07237227 */ /* 0x000fc800078e00ff */
[----:B------:R-:W-:Y:S01]  /*3950*/  @!P1 IMAD.IADD R37, R37, 0x1, -R0 ;  /* 0x0000000125259824 */ /* 0x000fe200078e0a00 */
[C---:B------:R-:W-:Y:S01]  /*3960*/  ISETP.GT.U32.AND P1, PT, R0.reuse, R38, PT ;  /* 0x000000260000720c */ /* 0x040fe20003f24070 */
[----:B------:R-:W-:Y:S02]  /*3970*/  IMAD R39, R0, R41, R40 ;  /* 0x0000002900277224 */ /* 0x000fe400078e0228 */
[----:B------:R-:W-:Y:S02]  /*3980*/  IMAD.MOV R41, RZ, RZ, -R35 ;  /* 0x000000ffff297224 */ /* 0x000fe400078e0a23 */
[----:B------:R-:W-:Y:S02]  /*3990*/  IMAD.MOV.U32 R35, RZ, RZ, R37 ;  /* 0x000000ffff237224 */ /* 0x000fe400078e0025 */
[--C-:B------:R-:W-:Y:S02]  /*39a0*/  @!P5 IMAD.IADD R34, R34, 0x1, -R0.reuse ;  /* 0x000000012222d824 */ /* 0x100fe400078e0a00 */
[----:B------:R-:W-:-:S02]  /*39b0*/  @!P0 IMAD.IADD R36, R36, 0x1, -R0 ;  /* 0x0000000124248824 */ /* 0x000fc400078e0a00 */
[----:B------:R-:W-:Y:S01]  /*39c0*/  @!P6 IMAD.MOV R35, RZ, RZ, -R35 ;  /* 0x000000ffff23e224 */ /* 0x000fe200078e0a23 */
[C---:B------:R-:W-:Y:S01]  /*39d0*/  ISETP.GT.U32.AND P6, PT, R0.reuse, R39, PT ;  /* 0x000000270000720c */ /* 0x040fe20003fc4070 */
[C---:B------:R-:W-:Y:S01]  /*39e0*/  VIADD R37, R9.reuse, 0x80 ;  /* 0x0000008009257836 */ /* 0x040fe20000000000 */
[C---:B------:R-:W-:Y:S01]  /*39f0*/  ISETP.GT.U32.AND P5, PT, R0.reuse, R34, PT ;  /* 0x000000220000720c */ /* 0x040fe20003fa4070 */
[C---:B------:R-:W-:Y:S01]  /*3a00*/  VIADD R47, R9.reuse, 0x7c ;  /* 0x0000007c092f7836 */ /* 0x040fe20000000000 */
[C---:B------:R-:W-:Y:S01]  /*3a10*/  ISETP.GT.U32.AND P0, PT, R0.reuse, R36, PT ;  /* 0x000000240000720c */ /* 0x040fe20003f04070 */
[----:B------:R-:W-:Y:S01]  /*3a20*/  IMAD R41, R0, R41, R42 ;  /* 0x0000002900297224 */ /* 0x000fe200078e022a */
[----:B------:R-:W-:Y:S01]  /*3a30*/  IABS R42, R37 ;  /* 0x00000025002a7213 */ /* 0x000fe20000000000 */
[----:B------:R-:W-:Y:S02]  /*3a40*/  VIADD R48, R9, 0x78 ;  /* 0x0000007809307836 */ /* 0x000fe40000000000 */
[----:B------:R-:W-:-:S02]  /*3a50*/  @!P1 IMAD.IADD R38, R38, 0x1, -R0 ;  /* 0x0000000126269824 */ /* 0x000fc400078e0a00 */
[----:B------:R-:W-:Y:S01]  /*3a60*/  VIADD R49, R9, 0x74 ;  /* 0x0000007409317836 */ /* 0x000fe20000000000 */
[----:B------:R-:W-:Y:S01]  /*3a70*/  IABS R45, R48 ;  /* 0x00000030002d7213 */ /* 0x000fe20000000000 */
[--C-:B------:R-:W-:Y:S01]  /*3a80*/  @!P6 IMAD.IADD R39, R39, 0x1, -R0.reuse ;  /* 0x000000012727e824 */ /* 0x100fe200078e0a00 */
[----:B------:R-:W-:Y:S01]  /*3a90*/  ISETP.GT.U32.AND P1, PT, R0, R38, PT ;  /* 0x000000260000720c */ /* 0x000fe20003f24070 */
[--C-:B------:R-:W-:Y:S01]  /*3aa0*/  @!P5 IMAD.IADD R34, R34, 0x1, -R0.reuse ;  /* 0x000000012222d824 */ /* 0x100fe200078e0a00 */
[----:B------:R-:W-:Y:S01]  /*3ab0*/  ISETP.GE.AND P5, PT, R43, RZ, PT ;  /* 0x000000ff2b00720c */ /* 0x000fe20003fa6270 */
[----:B------:R-:W-:Y:S01]  /*3ac0*/  @!P0 IMAD.IADD R36, R36, 0x1, -R0 ;  /* 0x0000000124248824 */ /* 0x000fe200078e0a00 */
[----:B------:R-:W-:Y:S01]  /*3ad0*/  IABS R43, R47 ;  /* 0x0000002f002b7213 */ /* 0x000fe20000000000 */
[----:B------:R-:W-:Y:S01]  /*3ae0*/  @!P2 IMAD.MOV R34, RZ, RZ, -R34 ;  /* 0x000000ffff22a224 */ /* 0x000fe200078e0a22 */
[----:B------:R-:W-:Y:S01]  /*3af0*/  ISETP.GE.AND P0, PT, R37, RZ, PT ;  /* 0x000000ff2500720c */ /* 0x000fe20003f06270 */
[----:B------:R-:W-:Y:S01]  /*3b00*/  IMAD.HI.U32 R37, R7, R42, RZ ;  /* 0x0000002a07257227 */ /* 0x000fe200078e00ff */
[----:B------:R-:W-:-:S02]  /*3b10*/  ISETP.GT.U32.AND P6, PT, R0, R39, PT ;  /* 0x000000270000720c */ /* 0x000fc40003fc4070 */
[----:B------:R-:W-:Y:S01]  /*3b20*/  ISETP.GE.AND P2, PT, R44, RZ, PT ;  /* 0x000000ff2c00720c */ /* 0x000fe20003f46270 */
[----:B------:R-:W-:Y:S01]  /*3b30*/  IMAD.HI.U32 R40, R7, R43, RZ ;  /* 0x0000002b07287227 */ /* 0x000fe200078e00ff */
[----:B------:R-:W-:-:S03]  /*3b40*/  IABS R46, R49 ;  /* 0x00000031002e7213 */ /* 0x000fc60000000000 */
[----:B------:R-:W-:Y:S02]  /*3b50*/  IMAD.MOV R37, RZ, RZ, -R37 ;  /* 0x000000ffff257224 */ /* 0x000fe400078e0a25 */
[----:B------:R-:W-:Y:S02]  /*3b60*/  IMAD.MOV R44, RZ, RZ, -R40 ;  /* 0x000000ffff2c7224 */ /* 0x000fe400078e0a28 */
[C---:B------:R-:W-:Y:S02]  /*3b70*/  IMAD R40, R0.reuse, R37, R42 ;  /* 0x0000002500287224 */ /* 0x040fe400078e022a */
[----:B------:R-:W-:Y:S02]  /*3b80*/  @!P6 IMAD.IADD R39, R39, 0x1, -R0 ;  /* 0x000000012727e824 */ /* 0x000fe400078e0a00 */
[----:B------:R-:W-:Y:S01]  /*3b90*/  @!P3 IMAD.MOV R36, RZ, RZ, -R36 ;  /* 0x000000ffff24b224 */ /* 0x000fe200078e0a24 */
[C---:B------:R-:W-:Y:S01]  /*3ba0*/  ISETP.GT.U32.AND P6, PT, R0.reuse, R40, PT ;  /* 0x000000280000720c */ /* 0x040fe20003fc4070 */
[----:B------:R-:W-:Y:S01]  /*3bb0*/  IMAD.HI.U32 R37, R7, R45, RZ ;  /* 0x0000002d07257227 */ /* 0x000fe200078e00ff */
[----:B------:R-:W-:-:S03]  /*3bc0*/  ISETP.GT.U32.AND P3, PT, R0, R41, PT ;  /* 0x000000290000720c */ /* 0x000fc60003f64070 */
[----:B------:R-:W-:-:S04]  /*3bd0*/  IMAD.HI.U32 R42, R7, R46, RZ ;  /* 0x0000002e072a7227 */ /* 0x000fc800078e00ff */
[----:B------:R-:W-:Y:S02]  /*3be0*/  IMAD R43, R0, R44, R43 ;  /* 0x0000002c002b7224 */ /* 0x000fe400078e022b */
[----:B------:R-:W-:Y:S02]  /*3bf0*/  IMAD.MOV R44, RZ, RZ, -R37 ;  /* 0x000000ffff2c7224 */ /* 0x000fe400078e0a25 */
[----:B------:R-:W-:Y:S02]  /*3c00*/  @!P6 IMAD.IADD R40, R40, 0x1, -R0 ;  /* 0x000000012828e824 */ /* 0x000fe400078e0a00 */
[----:B------:R-:W-:Y:S02]  /*3c10*/  IMAD.MOV.U32 R37, RZ, RZ, R39 ;  /* 0x000000ffff257224 */ /* 0x000fe400078e0027 */
[----:B------:R-:W-:Y:S01]  /*3c20*/  IMAD.MOV R39, RZ, RZ, -R42 ;  /* 0x000000ffff277224 */ /* 0x000fe200078e0a2a */
[----:B------:R-:W-:Y:S01]  /*3c30*/  ISETP.GT.U32.AND P6, PT, R0, R40, PT ;  /* 0x000000280000720c */ /* 0x000fe20003fc4070 */
[----:B------:R-:W-:Y:S01]  /*3c40*/  @!P1 IMAD.IADD R38, R38, 0x1, -R0 ;  /* 0x0000000126269824 */ /* 0x000fe200078e0a00 */
[----:B------:R-:W-:Y:S01]  /*3c50*/  ISETP.GE.AND P1, PT, R47, RZ, PT ;  /* 0x000000ff2f00720c */ /* 0x000fe20003f26270 */
[----:B------:R-:W-:-:S02]  /*3c60*/  IMAD R42, R0, R44, R45 ;  /* 0x0000002c002a7224 */ /* 0x000fc400078e022d */
[C---:B------:R-:W-:Y:S02]  /*3c70*/  IMAD R45, R0.reuse, R39, R46 ;  /* 0x00000027002d7224 */ /* 0x040fe400078e022e */
[----:B------:R-:W-:Y:S02]  /*3c80*/  @!P3 IMAD.IADD R41, R41, 0x1, -R0 ;  /* 0x000000012929b824 */ /* 0x000fe400078e0a00 */
[----:B------:R-:W-:Y:S01]  /*3c90*/  @!P4 IMAD.MOV R38, RZ, RZ, -R38 ;  /* 0x000000ffff26c224 */ /* 0x000fe200078e0a26 */
[C---:B------:R-:W-:Y:S01]  /*3ca0*/  ISETP.GT.U32.AND P4, PT, R0.reuse, R43, PT ;  /* 0x0000002b0000720c */ /* 0x040fe20003f84070 */
[C---:B------:R-:W-:Y:S01]  /*3cb0*/  VIADD R50, R9.reuse, 0x70 ;  /* 0x0000007009327836 */ /* 0x040fe20000000000 */
[----:B------:R-:W-:Y:S01]  /*3cc0*/  ISETP.GT.U32.AND P3, PT, R0, R41, PT ;  /* 0x000000290000720c */ /* 0x000fe20003f64070 */
[----:B------:R-:W-:Y:S01]  /*3cd0*/  @!P6 IMAD.IADD R40, R40, 0x1, -R0 ;  /* 0x000000012828e824 */ /* 0x000fe200078e0a00 */
[----:B------:R-:W-:Y:S01]  /*3ce0*/  ISETP.GT.U32.AND P6, PT, R0, R45, PT ;  /* 0x0000002d0000720c */ /* 0x000fe20003fc4070 */
[C---:B------:R-:W-:Y:S01]  /*3cf0*/  VIADD R51, R9.reuse, 0x6c ;  /* 0x0000006c09337836 */ /* 0x040fe20000000000 */
[----:B------:R-:W-:Y:S01]  /*3d00*/  IABS R46, R50 ;  /* 0x00000032002e7213 */ /* 0x000fe20000000000 */
[----:B------:R-:W-:Y:S01]  /*3d10*/  @!P5 IMAD.MOV R37, RZ, RZ, -R37 ;  /* 0x000000ffff25d224 */ /* 0x000fe200078e0a25 */
[----:B------:R-:W-:Y:S01]  /*3d20*/  ISETP.GE.AND P5, PT, R48, RZ, PT ;  /* 0x000000ff3000720c */ /* 0x000fe20003fa6270 */
[C---:B------:R-:W-:Y:S01]  /*3d30*/  VIADD R54, R9.reuse, 0x58 ;  /* 0x0000005809367836 */ /* 0x040fe20000000000 */
[----:B------:R-:W-:Y:S01]  /*3d40*/  IABS R47, R51 ;  /* 0x00000033002f7213 */ /* 0x000fe20000000000 */
[----:B------:R-:W-:-:S02]  /*3d50*/  VIADD R52, R9, 0x5c ;  /* 0x0000005c09347836 */ /* 0x000fc40000000000 */
[--C-:B------:R-:W-:Y:S01]  /*3d60*/  @!P4 IMAD.IADD R43, R43, 0x1, -R0.reuse ;  /* 0x000000012b2bc824 */ /* 0x100fe200078e0a00 */
[----:B------:R-:W-:Y:S01]  /*3d70*/  IABS R57, R54 ;  /* 0x0000003600397213 */ /* 0x000fe20000000000 */
[--C-:B------:R-:W-:Y:S01]  /*3d80*/  @!P3 IMAD.IADD R41, R41, 0x1, -R0.reuse ;  /* 0x000000012929b824 */ /* 0x100fe200078e0a00 */
[C---:B------:R-:W-:Y:S01]  /*3d90*/  ISETP.GT.U32.AND P3, PT, R0.reuse, R42, PT ;  /* 0x0000002a0000720c */ /* 0x040fe20003f64070 */
[----:B------:R-:W-:Y:S01]  /*3da0*/  @!P6 IMAD.IADD R45, R45, 0x1, -R0 ;  /* 0x000000012d2de824 */ /* 0x000fe200078e0a00 */
[C---:B------:R-:W-:Y:S01]  /*3db0*/  ISETP.GT.U32.AND P4, PT, R0.reuse, R43, PT ;  /* 0x0000002b0000720c */ /* 0x040fe20003f84070 */
[----:B------:R-:W-:Y:S01]  /*3dc0*/  IMAD.MOV.U32 R39, RZ, RZ, R41 ;  /* 0x000000ffff277224 */ /* 0x000fe200078e0029 */
[----:B------:R-:W-:Y:S01]  /*3dd0*/  IABS R55, R52 ;  /* 0x0000003400377213 */ /* 0x000fe20000000000 */
[----:B------:R-:W-:Y:S01]  /*3de0*/  IMAD.HI.U32 R41, R7, R46, RZ ;  /* 0x0000002e07297227 */ /* 0x000fe200078e00ff */
[----:B------:R-:W-:-:S03]  /*3df0*/  ISETP.GT.U32.AND P6, PT, R0, R45, PT ;  /* 0x0000002d0000720c */ /* 0x000fc60003fc4070 */
[----:B------:R-:W-:Y:S01]  /*3e00*/  @!P2 IMAD.MOV R39, RZ, RZ, -R39 ;  /* 0x000000ffff27a224 */ /* 0x000fe200078e0a27 */
[----:B------:R-:W-:Y:S01]  /*3e10*/  ISETP.GE.AND P2, PT, R49, RZ, PT ;  /* 0x000000ff3100720c */ /* 0x000fe20003f46270 */
[----:B------:R-:W-:-:S04]  /*3e20*/  IMAD.HI.U32 R44, R7, R47, RZ ;  /* 0x0000002f072c7227 */ /* 0x000fc800078e00ff */
[----:B------:R-:W-:Y:S02]  /*3e30*/  IMAD.MOV R41, RZ, RZ, -R41 ;  /* 0x000000ffff297224 */ /* 0x000fe400078e0a29 */
[--C-:B------:R-:W-:Y:S02]  /*3e40*/  @!P3 IMAD.IADD R42, R42, 0x1, -R0.reuse ;  /* 0x000000012a2ab824 */ /* 0x100fe400078e0a00 */
[----:B------:R-:W-:Y:S01]  /*3e50*/  @!P4 IMAD.IADD R43, R43, 0x1, -R0 ;  /* 0x000000012b2bc824 */ /* 0x000fe200078e0a00 */
[----:B------:R-:W-:Y:S01]  /*3e60*/  ISETP.GE.AND P4, PT, R51, RZ, PT ;  /* 0x000000ff3300720c */ /* 0x000fe20003f86270 */
[----:B------:R-:W-:Y:S01]  /*3e70*/  IMAD.MOV R48, RZ, RZ, -R44 ;  /* 0x000000ffff307224 */ /* 0x000fe200078e0a2c */
[C---:B------:R-:W-:Y:S01]  /*3e80*/  ISETP.GT.U32.AND P3, PT, R0.reuse, R42, PT ;  /* 0x0000002a0000720c */ /* 0x040fe20003f64070 */
[----:B------:R-:W-:Y:S02]  /*3e90*/  @!P6 IMAD.IADD R45, R45, 0x1, -R0 ;  /* 0x000000012d2de824 */ /* 0x000fe400078e0a00 */
[----:B------:R-:W-:-:S02]  /*3ea0*/  IMAD R44, R0, R41, R46 ;  /* 0x00000029002c7224 */ /* 0x000fc400078e022e */
[----:B------:R-:W-:Y:S02]  /*3eb0*/  IMAD.MOV.U32 R41, RZ, RZ, R43 ;  /* 0x000000ffff297224 */ /* 0x000fe400078e002b */
[C---:B------:R-:W-:Y:S02]  /*3ec0*/  IMAD R47, R0.reuse, R48, R47 ;  /* 0x00000030002f7224 */ /* 0x040fe400078e022f */
[----:B------:R-:W-:Y:S02]  /*3ed0*/  IMAD.MOV.U32 R43, RZ, RZ, R45 ;  /* 0x000000ffff2b7224 */ /* 0x000fe400078e002d */
[C---:B------:R-:W-:Y:S02]  /*3ee0*/  VIADD R46, R9.reuse, 0x68 ;  /* 0x00000068092e7836 */ /* 0x040fe40000000000 */
[----:B------:R-:W-:Y:S01]  /*3ef0*/  @!P2 IMAD.MOV R43, RZ, RZ, -R43 ;  /* 0x000000ffff2ba224 */ /* 0x000fe200078e0a2b */
[----:B------:R-:W-:Y:S01]  /*3f00*/  ISETP.GT.U32.AND P2, PT, R0, R47, PT ;  /* 0x0000002f0000720c */ /* 0x000fe20003f44070 */
[----:B------:R-:W-:Y:S01]  /*3f10*/  @!P1 IMAD.MOV R41, RZ, RZ, -R41 ;  /* 0x000000ffff299224 */ /* 0x000fe200078e0a29 */
[----:B------:R-:W-:Y:S01]  /*3f20*/  ISETP.GE.AND P1, PT, R46, RZ, PT ;  /* 0x000000ff2e00720c */ /* 0x000fe20003f26270 */
[C---:B------:R-:W-:Y:S01]  /*3f30*/  VIADD R48, R9.reuse, 0x64 ;  /* 0x0000006409307836 */ /* 0x040fe20000000000 */
[----:B------:R-:W-:Y:S01]  /*3f40*/  IABS R46, R46 ;  /* 0x0000002e002e7213 */ /* 0x000fe20000000000 */
[----:B------:R-:W-:Y:S01]  /*3f50*/  @!P3 IMAD.IADD R42, R42, 0x1, -R0 ;  /* 0x000000012a2ab824 */ /* 0x000fe200078e0a00 */
[----:B------:R-:W-:Y:S01]  /*3f60*/  ISETP.GT.U32.AND P3, PT, R0, R44, PT ;  /* 0x0000002c0000720c */ /* 0x000fe20003f64070 */
[----:B------:R-:W-:Y:S01]  /*3f70*/  VIADD R49, R9, 0x60 ;  /* 0x0000006009317836 */ /* 0x000fe20000000000 */
[----:B------:R-:W-:Y:S01]  /*3f80*/  IABS R51, R48 ;  /* 0x0000003000337213 */ /* 0x000fe20000000000 */
[----:B------:R-:W-:Y:S01]  /*3f90*/  @!P5 IMAD.MOV R42, RZ, RZ, -R42 ;  /* 0x000000ffff2ad224 */ /* 0x000fe200078e0a2a */
[----:B------:R-:W-:Y:S01]  /*3fa0*/  ISETP.GE.AND P5, PT, R48, RZ, PT ;  /* 0x000000ff3000720c */ /* 0x000fe20003fa6270 */
[----:B------:R-:W-:Y:S01]  /*3fb0*/  IMAD.MOV.U32 R48, RZ, RZ, R46 ;  /* 0x000000ffff307224 */ /* 0x000fe200078e002e */
[----:B------:R-:W-:Y:S01]  /*3fc0*/  ISETP.GE.AND P6, PT, R49, RZ, PT ;  /* 0x000000ff3100720c */ /* 0x000fe20003fc6270 */
[----:B------:R-:W-:Y:S01]  /*3fd0*/  @!P2 IMAD.IADD R47, R47, 0x1, -R0 ;  /* 0x000000012f2fa824 */ /* 0x000fe200078e0a00 */
[----:B------:R-:W-:Y:S01]  /*3fe0*/  IABS R53, R49 ;  /* 0x0000003100357213 */ /* 0x000fe20000000000 */
[----:B------:R-:W-:-:S03]  /*3ff0*/  IMAD.HI.U32 R46, R7, R48, RZ ;  /* 0x00000030072e7227 */ /* 0x000fc600078e00ff */
[----:B------:R-:W-:Y:S01]  /*4000*/  ISETP.GT.U32.AND P2, PT, R0, R47, PT ;  /* 0x0000002f0000720c */ /* 0x000fe20003f44070 */
[----:B------:R-:W-:-:S04]  /*4010*/  IMAD.HI.U32 R45, R7, R51, RZ ;  /* 0x00000033072d7227 */ /* 0x000fc800078e00ff */
[----:B------:R-:W-:Y:S02]  /*4020*/  IMAD.MOV R49, RZ, RZ, -R46 ;  /* 0x000000ffff317224 */ /* 0x000fe400078e0a2e */
[----:B------:R-:W-:Y:S02]  /*4030*/  @!P3 IMAD.IADD R44, R44, 0x1, -R0 ;  /* 0x000000012c2cb824 */ /* 0x000fe400078e0a00 */
[----:B------:R-:W-:Y:S02]  /*4040*/  IMAD.MOV R46, RZ, RZ, -R45 ;  /* 0x000000ffff2e7224 */ /* 0x000fe400078e0a2d */
[----:B------:R-:W-:Y:S01]  /*4050*/  IMAD.HI.U32 R45, R7, R53, RZ ;  /* 0x00000035072d7227 */ /* 0x000fe200078e00ff */
[----:B------:R-:W-:-:S03]  /*4060*/  ISETP.GT.U32.AND P3, PT, R0, R44, PT ;  /* 0x0000002c0000720c */ /* 0x000fc60003f64070 */
[----:B------:R-:W-:Y:S02]  /*4070*/  IMAD R51, R0, R46, R51 ;  /* 0x0000002e00337224 */ /* 0x000fe400078e0233 */
[----:B------:R-:W-:Y:S01]  /*4080*/  @!P0 IMAD.MOV R40, RZ, RZ, -R40 ;  /* 0x000000ffff288224 */ /* 0x000fe200078e0a28 */
[----:B------:R-:W-:Y:S01]  /*4090*/  ISETP.GE.AND P0, PT, R50, RZ, PT ;  /* 0x000000ff3200720c */ /* 0x000fe20003f06270 */
[----:B------:R-:W-:Y:S02]  /*40a0*/  IMAD.MOV R45, RZ, RZ, -R45 ;  /* 0x000000ffff2d7224 */ /* 0x000fe400078e0a2d */
[----:B------:R-:W-:Y:S01]  /*40b0*/  @!P2 IMAD.IADD R47, R47, 0x1, -R0 ;  /* 0x000000012f2fa824 */ /* 0x000fe200078e0a00 */
[----:B------:R-:W-:Y:S01]  /*40c0*/  ISETP.GT.U32.AND P2, PT, R0, R51, PT ;  /* 0x000000330000720c */ /* 0x000fe20003f44070 */
[----:B------:R-:W-:-:S04]  /*40d0*/  IMAD.HI.U32 R46, R7, R57, RZ ;  /* 0x00000039072e7227 */ /* 0x000fc800078e00ff */
[----:B------:R-:W-:Y:S02]  /*40e0*/  IMAD R53, R0, R45, R53 ;  /* 0x0000002d00357224 */ /* 0x000fe400078e0235 */
[----:B------:R-:W-:Y:S02]  /*40f0*/  VIADD R56, R9, 0x54 ;  /* 0x0000005409387836 */ /* 0x000fe40000000000 */
[----:B------:R-:W-:-:S04]  /*4100*/  IMAD.HI.U32 R45, R7, R55, RZ ;  /* 0x00000037072d7227 */ /* 0x000fc800078e00ff */
[----:B------:R-:W-:Y:S02]  /*4110*/  VIADD R58, R9, 0x50 ;  /* 0x00000050093a7836 */ /* 0x000fe40000000000 */
[----:B------:R-:W-:Y:S02]  /*4120*/  IMAD.MOV R46, RZ, RZ, -R46 ;  /* 0x000000ffff2e7224 */ /* 0x000fe400078e0a2e */
[----:B------:R-:W-:Y:S01]  /*4130*/  IMAD R49, R0, R49, R48 ;  /* 0x0000003100317224 */ /* 0x000fe200078e0230 */
[----:B------:R-:W-:Y:S01]  /*4140*/  IABS R48, R56 ;  /* 0x0000003800307213 */ /* 0x000fe20000000000 */
[----:B------:R-:W-:Y:S01]  /*4150*/  IMAD.MOV R45, RZ, RZ, -R45 ;  /* 0x000000ffff2d7224 */ /* 0x000fe200078e0a2d */
[----:B------:R-:W-:Y:S01]  /*4160*/  IABS R50, R58 ;  /* 0x0000003a00327213 */ /* 0x000fe20000000000 */
[----:B------:R-:W-:Y:S01]  /*4170*/  @!P3 IMAD.IADD R44, R44, 0x1, -R0 ;  /* 0x000000012c2cb824 */ /* 0x000fe200078e0a00 */
[C---:B------:R-:W-:Y:S01]  /*4180*/  ISETP.GT.U32.AND P3, PT, R0.reuse, R49, PT ;  /* 0x000000310000720c */ /* 0x040fe20003f64070 */
[----:B------:R-:W-:-:S02]  /*4190*/  IMAD R57, R0, R46, R57 ;  /* 0x0000002e00397224 */ /* 0x000fc400078e0239 */
[----:B------:R-:W-:Y:S02]  /*41a0*/  IMAD R55, R0, R45, R55 ;  /* 0x0000002d00377224 */ /* 0x000fe400078e0237 */
[----:B------:R-:W-:-:S04]  /*41b0*/  IMAD.HI.U32 R45, R7, R48, RZ ;  /* 0x00000030072d7227 */ /* 0x000fc800078e00ff */
[----:B------:R-:W-:Y:S01]  /*41c0*/  @!P0 IMAD.MOV R44, RZ, RZ, -R44 ;  /* 0x000000ffff2c8224 */ /* 0x000fe200078e0a2c */
[C---:B------:R-:W-:Y:S01]  /*41d0*/  ISETP.GT.U32.AND P0, PT, R0.reuse, R53, PT ;  /* 0x000000350000720c */ /* 0x040fe20003f04070 */
[----:B------:R-:W-:Y:S01]  /*41e0*/  @!P2 IMAD.IADD R51, R51, 0x1, -R0 ;  /* 0x000000013333a824 */ /* 0x000fe200078e0a00 */
[----:B------:R-:W-:Y:S01]  /*41f0*/  ISETP.GT.U32.AND P2, PT, R0, R57, PT ;  /* 0x000000390000720c */ /* 0x000fe20003f44070 */
[----:B------:R-:W-:-:S04]  /*4200*/  IMAD.HI.U32 R46, R7, R50, RZ ;  /* 0x00000032072e7227 */ /* 0x000fc800078e00ff */
[----:B------:R-:W-:Y:S02]  /*4210*/  IMAD.MOV R59, RZ, RZ, -R45 ;  /* 0x000000ffff3b7224 */ /* 0x000fe400078e0a2d */
[----:B------:R-:W-:Y:S02]  /*4220*/  IMAD.MOV R61, RZ, RZ, -R46 ;  /* 0x000000ffff3d7224 */ /* 0x000fe400078e0a2e */
[----:B------:R-:W-:Y:S02]  /*4230*/  IMAD.MOV.U32 R45, RZ, RZ, R47 ;  /* 0x000000ffff2d7224 */ /* 0x000fe400078e002f */
[C---:B------:R-:W-:Y:S02]  /*4240*/  IMAD R47, R0.reuse, R59, R48 ;  /* 0x0000003b002f7224 */ /* 0x040fe400078e0230 */
[----:B------:R-:W-:Y:S02]  /*4250*/  IMAD R59, R0, R61, R50 ;  /* 0x0000003d003b7224 */ /* 0x000fe400078e0232 */
[----:B------:R-:W-:-:S02]  /*4260*/  VIADD R50, R9, 0x4c ;  /* 0x0000004c09327836 */ /* 0x000fc40000000000 */
[--C-:B------:R-:W-:Y:S01]  /*4270*/  @!P0 IMAD.IADD R53, R53, 0x1, -R0.reuse ;  /* 0x0000000135358824 */ /* 0x100fe200078e0a00 */
[C---:B------:R-:W-:Y:S01]  /*4280*/  ISETP.GT.U32.AND P0, PT, R0.reuse, R51, PT ;  /* 0x000000330000720c */ /* 0x040fe20003f04070 */
[--C-:B------:R-:W-:Y:S01]  /*4290*/  @!P2 IMAD.IADD R57, R57, 0x1, -R0.reuse ;  /* 0x000000013939a824 */ /* 0x100fe200078e0a00 */
[----:B------:R-:W-:Y:S01]  /*42a0*/  IABS R61, R50 ;  /* 0x00000032003d7213 */ /* 0x000fe20000000000 */
[----:B------:R-:W-:Y:S02]  /*42b0*/  @!P3 IMAD.IADD R49, R49, 0x1, -R0 ;  /* 0x000000013131b824 */ /* 0x000fe400078e0a00 */
[----:B------:R-:W-:Y:S01]  /*42c0*/  @!P4 IMAD.MOV R45, RZ, RZ, -R45 ;  /* 0x000000ffff2dc224 */ /* 0x000fe200078e0a2d */
[C---:B------:R-:W-:Y:S01]  /*42d0*/  ISETP.GT.U32.AND P2, PT, R0.reuse, R57, PT ;  /* 0x000000390000720c */ /* 0x040fe20003f44070 */
[----:B------:R-:W-:Y:S01]  /*42e0*/  IMAD.HI.U32 R46, R7, R61, RZ ;  /* 0x0000003d072e7227 */ /* 0x000fe200078e00ff */
[C---:B------:R-:W-:Y:S02]  /*42f0*/  ISETP.GT.U32.AND P3, PT, R0.reuse, R49, PT ;  /* 0x000000310000720c */ /* 0x040fe40003f64070 */
[----:B------:R-:W-:Y:S01]  /*4300*/  ISETP.GT.U32.AND P4, PT, R0, R55, PT ;  /* 0x000000370000720c */ /* 0x000fe20003f84070 */
[----:B------:R-:W-:-:S02]  /*4310*/  IMAD.MOV R48, RZ, RZ, -R46 ;  /* 0x000000ffff307224 */ /* 0x000fc400078e0a2e */
[--C-:B------:R-:W-:Y:S01]  /*4320*/  @!P0 IMAD.IADD R51, R51, 0x1, -R0.reuse ;  /* 0x0000000133338824 */ /* 0x100fe200078e0a00 */
[C---:B------:R-:W-:Y:S01]  /*4330*/  ISETP.GT.U32.AND P0, PT, R0.reuse, R47, PT ;  /* 0x0000002f0000720c */ /* 0x040fe20003f04070 */
[C---:B------:R-:W-:Y:S02]  /*4340*/  IMAD R61, R0.reuse, R48, R61 ;  /* 0x00000030003d7224 */ /* 0x040fe400078e023d */
[----:B------:R-:W-:Y:S02]  /*4350*/  VIADD R60, R9, 0x44 ;  /* 0x00000044093c7836 */ /* 0x000fe40000000000 */
[--C-:B------:R-:W-:Y:S01]  /*4360*/  @!P2 IMAD.IADD R57, R57, 0x1, -R0.reuse ;  /* 0x000000013939a824 */ /* 0x100fe200078e0a00 */
[----:B------:R-:W-:Y:S01]  /*4370*/  ISETP.GT.U32.AND P2, PT, R0, R61, PT ;  /* 0x0000003d0000720c */ /* 0x000fe20003f44070 */
[--C-:B------:R-:W-:Y:S01]  /*4380*/  @!P3 IMAD.IADD R49, R49, 0x1, -R0.reuse ;  /* 0x000000013131b824 */ /* 0x100fe200078e0a00 */
[----:B------:R-:W-:Y:S01]  /*4390*/  IABS R65, R60 ;  /* 0x0000003c00417213 */ /* 0x000fe20000000000 */
[--C-:B------:R-:W-:Y:S01]  /*43a0*/  @!P4 IMAD.IADD R55, R55, 0x1, -R0.reuse ;  /* 0x000000013737c824 */ /* 0x100fe200078e0a00 */
[----:B------:R-:W-:Y:S01]  /*43b0*/  ISETP.GE.AND P3, PT, R52, RZ, PT ;  /* 0x000000ff3400720c */ /* 0x000fe20003f66270 */
[----:B------:R-:W-:Y:S01]  /*43c0*/  @!P1 IMAD.MOV R49, RZ, RZ, -R49 ;  /* 0x000000ffff319224 */ /* 0x000fe200078e0a31 */
[C---:B------:R-:W-:Y:S01]  /*43d0*/  ISETP.GT.U32.AND P4, PT, R0.reuse, R53, PT ;  /* 0x000000350000720c */ /* 0x040fe20003f84070 */
[----:B------:R-:W-:Y:S01]  /*43e0*/  @!P0 IMAD.IADD R47, R47, 0x1, -R0 ;  /* 0x000000012f2f8824 */ /* 0x000fe200078e0a00 */
[----:B------:R-:W-:Y:S01]  /*43f0*/  ISETP.GT.U32.AND P1, PT, R0, R55, PT ;  /* 0x000000370000720c */ /* 0x000fe20003f24070 */
[----:B------:R-:W-:Y:S01]  /*4400*/  IMAD.HI.U32 R48, R7, R65, RZ ;  /* 0x0000004107307227 */ /* 0x000fe200078e00ff */
[----:B------:R-:W-:-:S03]  /*4410*/  ISETP.GE.AND P0, PT, R56, RZ, PT ;  /* 0x000000ff3800720c */ /* 0x000fc60003f06270 */
[----:B------:R-:W-:Y:S01]  /*4420*/  @!P2 IMAD.IADD R61, R61, 0x1, -R0 ;  /* 0x000000013d3da824 */ /* 0x000fe200078e0a00 */
[C---:B------:R-:W-:Y:S01]  /*4430*/  ISETP.GT.U32.AND P2, PT, R0.reuse, R47, PT ;  /* 0x0000002f0000720c */ /* 0x040fe20003f44070 */
[----:B------:R-:W-:Y:S02]  /*4440*/  IMAD.MOV R48, RZ, RZ, -R48 ;  /* 0x000000ffff307224 */ /* 0x000fe400078e0a30 */
[----:B------:R-:W-:Y:S02]  /*4450*/  VIADD R52, R9, 0x48 ;  /* 0x0000004809347836 */ /* 0x000fe40000000000 */
[----:B------:R-:W-:Y:S02]  /*4460*/  IMAD R65, R0, R48, R65 ;  /* 0x0000003000417224 */ /* 0x000fe400078e0241 */
[----:B------:R-:W-:Y:S01]  /*4470*/  @!P1 IMAD.IADD R55, R55, 0x1, -R0 ;  /* 0x0000000137379824 */ /* 0x000fe200078e0a00 */
[----:B------:R-:W-:Y:S01]  /*4480*/  IABS R63, R52 ;  /* 0x00000034003f7213 */ /* 0x000fe20000000000 */
[C---:B------:R-:W-:Y:S01]  /*4490*/  VIADD R56, R9.reuse, 0x3c ;  /* 0x0000003c09387836 */ /* 0x040fe20000000000 */
[----:B------:R-:W-:Y:S01]  /*44a0*/  ISETP.GE.AND P1, PT, R54, RZ, PT ;  /* 0x000000ff3600720c */ /* 0x000fe20003f26270 */
[----:B------:R-:W-:-:S02]  /*44b0*/  VIADD R54, R9, 0x40 ;  /* 0x0000004009367836 */ /* 0x000fc40000000000 */
[----:B------:R-:W-:Y:S01]  /*44c0*/  @!P2 IMAD.IADD R47, R47, 0x1, -R0 ;  /* 0x000000012f2fa824 */ /* 0x000fe200078e0a00 */
[C---:B------:R-:W-:Y:S01]  /*44d0*/  ISETP.GT.U32.AND P2, PT, R0.reuse, R65, PT ;  /* 0x000000410000720c */ /* 0x040fe20003f44070 */
[----:B------:R-:W-:Y:S01]  /*44e0*/  IMAD.HI.U32 R46, R7, R63, RZ ;  /* 0x0000003f072e7227 */ /* 0x000fe200078e00ff */
[----:B------:R-:W-:Y:S02]  /*44f0*/  IABS R67, R54 ;  /* 0x0000003600437213 */ /* 0x000fe40000000000 */
[----:B------:R-:W-:Y:S01]  /*4500*/  IABS R69, R56 ;  /* 0x0000003800457213 */ /* 0x000fe20000000000 */
[----:B------:R-:W-:Y:S02]  /*4510*/  IMAD.MOV R46, RZ, RZ, -R46 ;  /* 0x000000ffff2e7224 */ /* 0x000fe400078e0a2e */
[----:B------:R-:W-:Y:S01]  /*4520*/  @!P4 IMAD.IADD R53, R53, 0x1, -R0 ;  /* 0x000000013535c824 */ /* 0x000fe200078e0a00 */
[C---:B------:R-:W-:Y:S01]  /*4530*/  ISETP.GT.U32.AND P4, PT, R0.reuse, R59, PT ;  /* 0x0000003b0000720c */ /* 0x040fe20003f84070 */
[----:B------:R-:W-:-:S02]  /*4540*/  IMAD R63, R0, R46, R63 ;  /* 0x0000002e003f7224 */ /* 0x000fc400078e023f */
[----:B------:R-:W-:-:S04]  /*4550*/  IMAD.HI.U32 R46, R7, R67, RZ ;  /* 0x00000043072e7227 */ /* 0x000fc800078e00ff */
[----:B------:R-:W-:Y:S02]  /*4560*/  @!P2 IMAD.IADD R65, R65, 0x1, -R0 ;  /* 0x000000014141a824 */ /* 0x000fe400078e0a00 */
[----:B------:R-:W-:Y:S02]  /*4570*/  IMAD.MOV R46, RZ, RZ, -R46 ;  /* 0x000000ffff2e7224 */ /* 0x000fe400078e0a2e */
[----:B------:R-:W-:Y:S01]  /*4580*/  @!P3 IMAD.MOV R55, RZ, RZ, -R55 ;  /* 0x000000ffff37b224 */ /* 0x000fe200078e0a37 */
[C---:B------:R-:W-:Y:S01]  /*4590*/  ISETP.GT.U32.AND P2, PT, R0.reuse, R65, PT ;  /* 0x000000410000720c */ /* 0x040fe20003f44070 */
[C---:B------:R-:W-:Y:S01]  /*45a0*/  IMAD R67, R0.reuse, R46, R67 ;  /* 0x0000002e00437224 */ /* 0x040fe200078e0243 */
[----:B------:R-:W-:Y:S01]  /*45b0*/  ISETP.GT.U32.AND P3, PT, R0, R63, PT ;  /* 0x0000003f0000720c */ /* 0x000fe20003f64070 */
[----:B------:R-:W-:-:S04]  /*45c0*/  IMAD.HI.U32 R48, R7, R69, RZ ;  /* 0x0000004507307227 */ /* 0x000fc800078e00ff */
[----:B------:R-:W-:Y:S02]  /*45d0*/  IMAD.MOV R48, RZ, RZ, -R48 ;  /* 0x000000ffff307224 */ /* 0x000fe400078e0a30 */
[--C-:B------:R-:W-:Y:S01]  /*45e0*/  @!P4 IMAD.IADD R59, R59, 0x1, -R0.reuse ;  /* 0x000000013b3bc824 */ /* 0x100fe200078e0a00 */
[----:B------:R-:W-:Y:S01]  /*45f0*/  ISETP.GE.AND P4, PT, R58, RZ, PT ;  /* 0x000000ff3a00720c */ /* 0x000fe20003f86270 */
[----:B------:R-:W-:Y:S01]  /*4600*/  @!P6 IMAD.MOV R53, RZ, RZ, -R53 ;  /* 0x000000ffff35e224 */ /* 0x000fe200078e0a35 */
[C---:B------:R-:W-:Y:S01]  /*4610*/  ISETP.GT.U32.AND P6, PT, R0.reuse, R61, PT ;  /* 0x0000003d0000720c */ /* 0x040fe20003fc4070 */
[--C-:B------:R-:W-:Y:S01]  /*4620*/  @!P2 IMAD.IADD R65, R65, 0x1, -R0.reuse ;  /* 0x000000014141a824 */ /* 0x100fe200078e0a00 */
[C---:B------:R-:W-:Y:S01]  /*4630*/  ISETP.GT.U32.AND P2, PT, R0.reuse, R67, PT ;  /* 0x000000430000720c */ /* 0x040fe20003f44070 */
[C---:B------:R-:W-:Y:S02]  /*4640*/  IMAD R69, R0.reuse, R48, R69 ;  /* 0x0000003000457224 */ /* 0x040fe400078e0245 */
[----:B------:R-:W-:Y:S01]  /*4650*/  @!P5 IMAD.MOV R51, RZ, RZ, -R51 ;  /* 0x000000ffff33d224 */ /* 0x000fe200078e0a33 */
[----:B------:R-:W-:Y:S01]  /*4660*/  ISETP.GT.U32.AND P5, PT, R0, R59, PT ;  /* 0x0000003b0000720c */ /* 0x000fe20003fa4070 */
[----:B------:R-:W-:Y:S01]  /*4670*/  @!P1 IMAD.MOV R57, RZ, RZ, -R57 ;  /* 0x000000ffff399224 */ /* 0x000fe200078e0a39 */
[----:B------:R-:W-:Y:S01]  /*4680*/  ISETP.GE.AND P1, PT, R50, RZ, PT ;  /* 0x000000ff3200720c */ /* 0x000fe20003f26270 */
[----:B------:R-:W-:Y:S01]  /*4690*/  @!P3 IMAD.IADD R63, R63, 0x1, -R0 ;  /* 0x000000013f3fb824 */ /* 0x000fe200078e0a00 */
[----:B------:R-:W-:Y:S01]  /*46a0*/  ISETP.GE.AND P3, PT, R54, RZ, PT ;  /* 0x000000ff3600720c */ /* 0x000fe20003f66270 */
[----:B------:R-:W-:-:S02]  /*46b0*/  @!P0 IMAD.MOV R47, RZ, RZ, -R47 ;  /* 0x000000ffff2f8224 */ /* 0x000fc400078e0a2f */
[----:B------:R-:W-:Y:S01]  /*46c0*/  VIADD R46, R9, 0x38 ;  /* 0x00000038092e7836 */ /* 0x000fe20000000000 */
[C---:B------:R-:W-:Y:S01]  /*46d0*/  ISETP.GT.U32.AND P0, PT, R0.reuse, R63, PT ;  /* 0x0000003f0000720c */ /* 0x040fe20003f04070 */
[--C-:B------:R-:W-:Y:S02]  /*46e0*/  @!P2 IMAD.IADD R67, R67, 0x1, -R0.reuse ;  /* 0x000000014343a824 */ /* 0x100fe400078e0a00 */
[--C-:B------:R-:W-:Y:S01]  /*46f0*/  @!P6 IMAD.IADD R61, R61, 0x1, -R0.reuse ;  /* 0x000000013d3de824 */ /* 0x100fe200078e0a00 */
[----:B------:R-:W-:Y:S01]  /*4700*/  IABS R71, R46 ;  /* 0x0000002e00477213 */ /* 0x000fe20000000000 */
[----:B------:R-:W-:Y:S01]  /*4710*/  VIADD R48, R9, 0x34 ;  /* 0x0000003409307836 */ /* 0x000fe20000000000 */
[----:B------:R-:W-:Y:S01]  /*4720*/  ISETP.GT.U32.AND P2, PT, R0, R67, PT ;  /* 0x000000430000720c */ /* 0x000fe20003f44070 */
[----:B------:R-:W-:Y:S01]  /*4730*/  @!P5 IMAD.IADD R59, R59, 0x1, -R0 ;  /* 0x000000013b3bd824 */ /* 0x000fe200078e0a00 */
[----:B------:R-:W-:Y:S01]  /*4740*/  ISETP.GE.AND P5, PT, R52, RZ, PT ;  /* 0x000000ff3400720c */ /* 0x000fe20003fa6270 */
[----:B------:R-:W-:Y:S01]  /*4750*/  @!P1 IMAD.MOV R61, RZ, RZ, -R61 ;  /* 0x000000ffff3d9224 */ /* 0x000fe200078e0a3d */
[----:B------:R-:W-:Y:S01]  /*4760*/  ISETP.GE.AND P1, PT, R46, RZ, PT ;  /* 0x000000ff2e00720c */ /* 0x000fe20003f26270 */
[----:B------:R-:W-:Y:S01]  /*4770*/  IMAD.HI.U32 R46, R7, R71, RZ ;  /* 0x00000047072e7227 */ /* 0x000fe200078e00ff */
[----:B------:R-:W-:-:S02]  /*4780*/  IABS R73, R48 ;  /* 0x0000003000497213 */ /* 0x000fc40000000000 */
[----:B------:R-:W-:Y:S01]  /*4790*/  ISETP.GE.AND P6, PT, R60, RZ, PT ;  /* 0x000000ff3c00720c */ /* 0x000fe20003fc6270 */
[----:B------:R-:W-:Y:S02]  /*47a0*/  VIADD R50, R9, 0x30 ;  /* 0x0000003009327836 */ /* 0x000fe40000000000 */
[--C-:B------:R-:W-:Y:S01]  /*47b0*/  @!P0 IMAD.IADD R63, R63, 0x1, -R0.reuse ;  /* 0x000000013f3f8824 */ /* 0x100fe200078e0a00 */
[----:B------:R-:W-:Y:S01]  /*47c0*/  ISETP.GE.AND P0, PT, R48, RZ, PT ;  /* 0x000000ff3000720c */ /* 0x000fe20003f06270 */
[----:B------:R-:W-:Y:S01]  /*47d0*/  @!P2 IMAD.IADD R67, R67, 0x1, -R0 ;  /* 0x000000014343a824 */ /* 0x000fe200078e0a00 */
[----:B------:R-:W-:Y:S01]  /*47e0*/  ISETP.GT.U32.AND P2, PT, R0, R69, PT ;  /* 0x000000450000720c */ /* 0x000fe20003f44070 */
[----:B------:R-:W-:Y:S01]  /*47f0*/  IMAD.HI.U32 R48, R7, R73, RZ ;  /* 0x0000004907307227 */ /* 0x000fe200078e00ff */
[----:B------:R-:W-:-:S03]  /*4800*/  IABS R75, R50 ;  /* 0x00000032004b7213 */ /* 0x000fc60000000000 */
[----:B------:R-:W-:Y:S02]  /*4810*/  IMAD.MOV R54, RZ, RZ, -R46 ;  /* 0x000000ffff367224 */ /* 0x000fe400078e0a2e */
[----:B------:R-:W-:Y:S02]  /*4820*/  VIADD R52, R9, 0x2c ;  /* 0x0000002c09347836 */ /* 0x000fe40000000000 */
[----:B------:R-:W-:Y:S02]  /*4830*/  IMAD.MOV R48, RZ, RZ, -R48 ;  /* 0x000000ffff307224 */ /* 0x000fe400078e0a30 */
[----:B------:R-:W-:Y:S01]  /*4840*/  IMAD R71, R0, R54, R71 ;  /* 0x0000003600477224 */ /* 0x000fe200078e0247 */
[----:B------:R-:W-:Y:S01]  /*4850*/  IABS R77, R52 ;  /* 0x00000034004d7213 */ /* 0x000fe20000000000 */
[----:B------:R-:W-:Y:S02]  /*4860*/  @!P2 IMAD.IADD R69, R69, 0x1, -R0 ;  /* 0x000000014545a824 */ /* 0x000fe400078e0a00 */
[----:B------:R-:W-:Y:S01]  /*4870*/  @!P4 IMAD.MOV R59, RZ, RZ, -R59 ;  /* 0x000000ffff3bc224 */ /* 0x000fe200078e0a3b */
[----:B------:R-:W-:Y:S01]  /*4880*/  ISETP.GE.AND P4, PT, R56, RZ, PT ;  /* 0x000000ff3800720c */ /* 0x000fe20003f86270 */
[----:B------:R-:W-:Y:S01]  /*4890*/  @!P5 IMAD.MOV R63, RZ, RZ, -R63 ;  /* 0x000000ffff3fd224 */ /* 0x000fe200078e0a3f */
[C---:B------:R-:W-:Y:S01]  /*48a0*/  ISETP.GT.U32.AND P2, PT, R0.reuse, R69, PT ;  /* 0x000000450000720c */ /* 0x040fe20003f44070 */
[----:B------:R-:W-:Y:S01]  /*48b0*/  IMAD R73, R0, R48, R73 ;  /* 0x0000003000497224 */ /* 0x000fe200078e0249 */
[----:B------:R-:W-:Y:S01]  /*48c0*/  ISETP.GE.AND P5, PT, R50, RZ, PT ;  /* 0x000000ff3200720c */ /* 0x000fe20003fa6270 */
[----:B------:R-:W-:-:S04]  /*48d0*/  IMAD.HI.U32 R50, R7, R75, RZ ;  /* 0x0000004b07327227 */ /* 0x000fc800078e00ff */
[----:B------:R-:W-:Y:S01]  /*48e0*/  @!P3 IMAD.MOV R67, RZ, RZ, -R67 ;  /* 0x000000ffff43b224 */ /* 0x000fe200078e0a43 */
[----:B------:R-:W-:Y:S01]  /*48f0*/  ISETP.GT.U32.AND P3, PT, R0, R71, PT ;  /* 0x000000470000720c */ /* 0x000fe20003f64070 */
[----:B------:R-:W-:Y:S01]  /*4900*/  @!P6 IMAD.MOV R65, RZ, RZ, -R65 ;  /* 0x000000ffff41e224 */ /* 0x000fe200078e0a41 */
[----:B------:R-:W-:Y:S01]  /*4910*/  ISETP.GE.AND P6, PT, R52, RZ, PT ;  /* 0x000000ff3400720c */ /* 0x000fe20003fc6270 */
[----:B------:R-:W-:Y:S02]  /*4920*/  IMAD.MOV R50, RZ, RZ, -R50 ;  /* 0x000000ffff327224 */ /* 0x000fe400078e0a32 */
[----:B------:R-:W-:Y:S01]  /*4930*/  @!P2 IMAD.IADD R69, R69, 0x1, -R0 ;  /* 0x000000014545a824 */ /* 0x000fe200078e0a00 */
[----:B------:R-:W-:Y:S01]  /*4940*/  ISETP.GT.U32.AND P2, PT, R0, R73, PT ;  /* 0x000000490000720c */ /* 0x000fe20003f44070 */
[----:B------:R-:W-:-:S04]  /*4950*/  IMAD.HI.U32 R52, R7, R77, RZ ;  /* 0x0000004d07347227 */ /* 0x000fc800078e00ff */
[C---:B------:R-:W-:Y:S02]  /*4960*/  IMAD R75, R0.reuse, R50, R75 ;  /* 0x00000032004b7224 */ /* 0x040fe400078e024b */
[----:B------:R-:W-:Y:S02]  /*4970*/  VIADD R56, R9, 0x28 ;  /* 0x0000002809387836 */ /* 0x000fe40000000000 */
[----:B------:R-:W-:Y:S02]  /*4980*/  IMAD.MOV R52, RZ, RZ, -R52 ;  /* 0x000000ffff347224 */ /* 0x000fe400078e0a34 */
[----:B------:R-:W-:Y:S01]  /*4990*/  @!P4 IMAD.MOV R69, RZ, RZ, -R69 ;  /* 0x000000ffff45c224 */ /* 0x000fe200078e0a45 */
[C---:B------:R-:W-:Y:S01]  /*49a0*/  ISETP.GT.U32.AND P4, PT, R0.reuse, R75, PT ;  /* 0x0000004b0000720c */ /* 0x040fe20003f84070 */
[----:B------:R-:W-:Y:S01]  /*49b0*/  IMAD R77, R0, R52, R77 ;  /* 0x00000034004d7224 */ /* 0x000fe200078e024d */
[----:B------:R-:W-:Y:S01]  /*49c0*/  IABS R79, R56 ;  /* 0x00000038004f7213 */ /* 0x000fe20000000000 */
[----:B------:R-:W-:-:S02]  /*49d0*/  @!P3 IMAD.IADD R71, R71, 0x1, -R0 ;  /* 0x000000014747b824 */ /* 0x000fc400078e0a00 */
[----:B------:R-:W-:Y:S01]  /*49e0*/  @!P2 IMAD.IADD R73, R73, 0x1, -R0 ;  /* 0x000000014949a824 */ /* 0x000fe200078e0a00 */
[C---:B------:R-:W-:Y:S01]  /*49f0*/  ISETP.GT.U32.AND P2, PT, R0.reuse, R77, PT ;  /* 0x0000004d0000720c */ /* 0x040fe20003f44070 */
[----:B------:R-:W-:Y:S01]  /*4a00*/  VIADD R54, R9, 0x24 ;  /* 0x0000002409367836 */ /* 0x000fe20000000000 */
[----:B------:R-:W-:Y:S01]  /*4a10*/  ISETP.GT.U32.AND P3, PT, R0, R71, PT ;  /* 0x000000470000720c */ /* 0x000fe20003f64070 */
[----:B------:R-:W-:-:S03]  /*4a20*/  IMAD.HI.U32 R46, R7, R79, RZ ;  /* 0x0000004f072e7227 */ /* 0x000fc600078e00ff */
[----:B------:R-:W-:Y:S01]  /*4a30*/  IABS R81, R54 ;  /* 0x0000003600517213 */ /* 0x000fe20000000000 */
[----:B------:R-:W-:Y:S02]  /*4a40*/  IMAD.MOV R46, RZ, RZ, -R46 ;  /* 0x000000ffff2e7224 */ /* 0x000fe400078e0a2e */
[----:B------:R-:W-:Y:S01]  /*4a50*/  @!P4 IMAD.IADD R75, R75, 0x1, -R0 ;  /* 0x000000014b4bc824 */ /* 0x000fe200078e0a00 */
[C---:B------:R-:W-:Y:S01]  /*4a60*/  ISETP.GT.U32.AND P4, PT, R0.reuse, R73, PT ;  /* 0x000000490000720c */ /* 0x040fe20003f84070 */
[----:B------:R-:W-:Y:S02]  /*4a70*/  IMAD R79, R0, R46, R79 ;  /* 0x0000002e004f7224 */ /* 0x000fe400078e024f */
[----:B------:R-:W-:Y:S02]  /*4a80*/  VIADD R58, R9, 0x20 ;  /* 0x00000020093a7836 */ /* 0x000fe40000000000 */
[----:B------:R-:W-:-:S03]  /*4a90*/  IMAD.HI.U32 R46, R7, R81, RZ ;  /* 0x00000051072e7227 */ /* 0x000fc600078e00ff */
[----:B------:R-:W-:Y:S01]  /*4aa0*/  IABS R83, R58 ;  /* 0x0000003a00537213 */ /* 0x000fe20000000000 */
[----:B------:R-:W-:Y:S02]  /*4ab0*/  VIADD R60, R9, 0x1c ;  /* 0x0000001c093c7836 */ /* 0x000fe40000000000 */
[--C-:B------:R-:W-:Y:S01]  /*4ac0*/  @!P3 IMAD.IADD R71, R71, 0x1, -R0.reuse ;  /* 0x000000014747b824 */ /* 0x100fe200078e0a00 */
[----:B------:R-:W-:Y:S01]  /*4ad0*/  ISETP.GE.AND P3, PT, R9, RZ, PT ;  /* 0x000000ff0900720c */ /* 0x000fe20003f66270 */
[----:B------:R-:W-:Y:S01]  /*4ae0*/  @!P2 IMAD.IADD R77, R77, 0x1, -R0 ;  /* 0x000000014d4da824 */ /* 0x000fe200078e0a00 */
[C---:B------:R-:W-:Y:S01]  /*4af0*/  ISETP.GT.U32.AND P2, PT, R0.reuse, R75, PT ;  /* 0x0000004b0000720c */ /* 0x040fe20003f44070 */
[----:B------:R-:W-:Y:S01]  /*4b00*/  IMAD.MOV R46, RZ, RZ, -R46 ;  /* 0x000000ffff2e7224 */ /* 0x000fe200078e0a2e */
[----:B------:R-:W-:Y:S01]  /*4b10*/  IABS R85, R60 ;  /* 0x0000003c00557213 */ /* 0x000fe20000000000 */
[----:B------:R-:W-:Y:S01]  /*4b20*/  @!P1 IMAD.MOV R71, RZ, RZ, -R71 ;  /* 0x000000ffff479224 */ /* 0x000fe200078e0a47 */
[C---:B------:R-:W-:Y:S01]  /*4b30*/  ISETP.GT.U32.AND P1, PT, R0.reuse, R77, PT ;  /* 0x0000004d0000720c */ /* 0x040fe20003f24070 */
[----:B------:R-:W-:-:S02]  /*4b40*/  IMAD R81, R0, R46, R81 ;  /* 0x0000002e00517224 */ /* 0x000fc400078e0251 */
[----:B------:R-:W-:-:S04]  /*4b50*/  IMAD.HI.U32 R46, R7, R83, RZ ;  /* 0x00000053072e7227 */ /* 0x000fc800078e00ff */
[----:B------:R-:W-:Y:S01]  /*4b60*/  @!P4 IMAD.IADD R73, R73, 0x1, -R0 ;  /* 0x000000014949c824 */ /* 0x000fe200078e0a00 */
[----:B------:R-:W-:Y:S01]  /*4b70*/  ISETP.GT.U32.AND P4, PT, R0, R79, PT ;  /* 0x0000004f0000720c */ /* 0x000fe20003f84070 */
[C---:B------:R-:W-:Y:S02]  /*4b80*/  VIADD R62, R9.reuse, 0x18 ;  /* 0x00000018093e7836 */ /* 0x040fe40000000000 */
[----:B------:R-:W-:Y:S02]  /*4b90*/  VIADD R64, R9, 0x14 ;  /* 0x0000001409407836 */ /* 0x000fe40000000000 */
[----:B------:R-:W-:Y:S01]  /*4ba0*/  IMAD.HI.U32 R48, R7, R85, RZ ;  /* 0x0000005507307227 */ /* 0x000fe200078e00ff */
[----:B------:R-:W-:Y:S02]  /*4bb0*/  IABS R87, R62 ;  /* 0x0000003e00577213 */ /* 0x000fe40000000000 */
[----:B------:R-:W-:Y:S01]  /*4bc0*/  IABS R89, R64 ;  /* 0x0000004000597213 */ /* 0x000fe20000000000 */
[----:B------:R-:W-:-:S02]  /*4bd0*/  IMAD.MOV R46, RZ, RZ, -R46 ;  /* 0x000000ffff2e7224 */ /* 0x000fc400078e0a2e */
[----:B------:R-:W-:Y:S02]  /*4be0*/  IMAD.MOV R48, RZ, RZ, -R48 ;  /* 0x000000ffff307224 */ /* 0x000fe400078e0a30 */
[C---:B------:R-:W-:Y:S02]  /*4bf0*/  IMAD R83, R0.reuse, R46, R83 ;  /* 0x0000002e00537224 */ /* 0x040fe400078e0253 */
[--C-:B------:R-:W-:Y:S01]  /*4c00*/  @!P2 IMAD.IADD R75, R75, 0x1, -R0.reuse ;  /* 0x000000014b4ba824 */ /* 0x100fe200078e0a00 */
[C---:B------:R-:W-:Y:S01]  /*4c10*/  ISETP.GT.U32.AND P2, PT, R0.reuse, R81, PT ;  /* 0x000000510000720c */ /* 0x040fe20003f44070 */
[C---:B------:R-:W-:Y:S02]  /*4c20*/  IMAD R85, R0.reuse, R48, R85 ;  /* 0x0000003000557224 */ /* 0x040fe400078e0255 */
[----:B------:R-:W-:Y:S01]  /*4c30*/  @!P1 IMAD.IADD R77, R77, 0x1, -R0 ;  /* 0x000000014d4d9824 */ /* 0x000fe200078e0a00 */
[----:B------:R-:W-:Y:S01]  /*4c40*/  ISETP.GT.U32.AND P1, PT, R0, R83, PT ;  /* 0x000000530000720c */ /* 0x000fe20003f24070 */
[----:B------:R-:W-:-:S04]  /*4c50*/  IMAD.HI.U32 R50, R7, R87, RZ ;  /* 0x0000005707327227 */ /* 0x000fc800078e00ff */
[----:B------:R-:W-:-:S04]  /*4c60*/  IMAD.HI.U32 R52, R7, R89, RZ ;  /* 0x0000005907347227 */ /* 0x000fc800078e00ff */
[----:B------:R-:W-:Y:S01]  /*4c70*/  @!P4 IMAD.IADD R79, R79, 0x1, -R0 ;  /* 0x000000014f4fc824 */ /* 0x000fe200078e0a00 */
[C---:B------:R-:W-:Y:S01]  /*4c80*/  ISETP.GT.U32.AND P4, PT, R0.reuse, R85, PT ;  /* 0x000000550000720c */ /* 0x040fe20003f84070 */
[----:B------:R-:W-:Y:S02]  /*4c90*/  IMAD.MOV R50, RZ, RZ, -R50 ;  /* 0x000000ffff327224 */ /* 0x000fe400078e0a32 */
[----:B------:R-:W-:Y:S02]  /*4ca0*/  IMAD.MOV R52, RZ, RZ, -R52 ;  /* 0x000000ffff347224 */ /* 0x000fe400078e0a34 */
[C---:B------:R-:W-:Y:S02]  /*4cb0*/  IMAD R87, R0.reuse, R50, R87 ;  /* 0x0000003200577224 */ /* 0x040fe400078e0257 */
[----:B------:R-:W-:Y:S02]  /*4cc0*/  IMAD R89, R0, R52, R89 ;  /* 0x0000003400597224 */ /* 0x000fe400078e0259 */
[----:B------:R-:W-:-:S02]  /*4cd0*/  VIADD R66, R9, 0x10 ;  /* 0x0000001009427836 */ /* 0x000fc40000000000 */
[C---:B------:R-:W-:Y:S02]  /*4ce0*/  VIADD R68, R9.reuse, 0xc ;  /* 0x0000000c09447836 */ /* 0x040fe40000000000 */
[----:B------:R-:W-:Y:S01]  /*4cf0*/  VIADD R70, R9, 0x8 ;  /* 0x0000000809467836 */ /* 0x000fe20000000000 */
[----:B------:R-:W-:Y:S01]  /*4d00*/  IABS R52, R66 ;  /* 0x0000004200347213 */ /* 0x000fe20000000000 */
[--C-:B------:R-:W-:Y:S01]  /*4d10*/  @!P2 IMAD.IADD R81, R81, 0x1, -R0.reuse ;  /* 0x000000015151a824 */ /* 0x100fe200078e0a00 */
[C---:B------:R-:W-:Y:S01]  /*4d20*/  ISETP.GT.U32.AND P2, PT, R0.reuse, R87, PT ;  /* 0x000000570000720c */ /* 0x040fe20003f44070 */
[--C-:B------:R-:W-:Y:S01]  /*4d30*/  @!P1 IMAD.IADD R83, R83, 0x1, -R0.reuse ;  /* 0x0000000153539824 */ /* 0x100fe200078e0a00 */
[----:B------:R-:W-:Y:S01]  /*4d40*/  IABS R91, R68 ;  /* 0x00000044005b7213 */ /* 0x000fe20000000000 */
[----:B------:R-:W-:Y:S01]  /*4d50*/  @!P4 IMAD.IADD R85, R85, 0x1, -R0 ;  /* 0x000000015555c824 */ /* 0x000fe200078e0a00 */
[----:B------:R-:W-:Y:S01]  /*4d60*/  IABS R93, R70 ;  /* 0x00000046005d7213 */ /* 0x000fe20000000000 */
[----:B------:R-:W-:Y:S01]  /*4d70*/  @!P0 IMAD.MOV R73, RZ, RZ, -R73 ;  /* 0x000000ffff498224 */ /* 0x000fe200078e0a49 */
[C---:B------:R-:W-:Y:S01]  /*4d80*/  ISETP.GT.U32.AND P1, PT, R0.reuse, R89, PT ;  /* 0x000000590000720c */ /* 0x040fe20003f24070 */
[----:B------:R-:W-:Y:S01]  /*4d90*/  @!P5 IMAD.MOV R75, RZ, RZ, -R75 ;  /* 0x000000ffff4bd224 */ /* 0x000fe200078e0a4b */
[C---:B------:R-:W-:Y:S01]  /*4da0*/  ISETP.GT.U32.AND P0, PT, R0.reuse, R79, PT ;  /* 0x0000004f0000720c */ /* 0x040fe20003f04070 */
[----:B------:R-:W-:Y:S01]  /*4db0*/  VIADD R72, R9, 0x4 ;  /* 0x0000000409487836 */ /* 0x000fe20000000000 */
[C---:B------:R-:W-:Y:S01]  /*4dc0*/  ISETP.GT.U32.AND P5, PT, R0.reuse, R81, PT ;  /* 0x000000510000720c */ /* 0x040fe20003fa4070 */
[----:B------:R-:W-:Y:S01]  /*4dd0*/  IMAD.HI.U32 R9, R7, R52, RZ ;  /* 0x0000003407097227 */ /* 0x000fe200078e00ff */
[----:B------:R-:W-:-:S02]  /*4de0*/  ISETP.GT.U32.AND P4, PT, R0, R83, PT ;  /* 0x000000530000720c */ /* 0x000fc40003f84070 */
[----:B------:R-:W-:Y:S01]  /*4df0*/  IABS R95, R72 ;  /* 0x00000048005f7213 */ /* 0x000fe20000000000 */
[----:B------:R-:W-:-:S04]  /*4e00*/  IMAD.HI.U32 R46, R7, R91, RZ ;  /* 0x0000005b072e7227 */ /* 0x000fc800078e00ff */
[----:B------:R-:W-:-:S04]  /*4e10*/  IMAD.HI.U32 R48, R7, R93, RZ ;  /* 0x0000005d07307227 */ /* 0x000fc800078e00ff */
[----:B------:R-:W-:Y:S02]  /*4e20*/  IMAD.MOV R9, RZ, RZ, -R9 ;  /* 0x000000ffff097224 */ /* 0x000fe400078e0a09 */
[----:B------:R-:W-:Y:S02]  /*4e30*/  IMAD.MOV R46, RZ, RZ, -R46 ;  /* 0x000000ffff2e7224 */ /* 0x000fe400078e0a2e */
[----:B------:R-:W-:Y:S02]  /*4e40*/  IMAD.MOV R48, RZ, RZ, -R48 ;  /* 0x000000ffff307224 */ /* 0x000fe400078e0a30 */
[----:B------:R-:W-:Y:S01]  /*4e50*/  @!P2 IMAD.IADD R87, R87, 0x1, -R0 ;  /* 0x000000015757a824 */ /* 0x000fe200078e0a00 */
[C---:B------:R-:W-:Y:S01]  /*4e60*/  ISETP.GT.U32.AND P2, PT, R0.reuse, R85, PT ;  /* 0x000000550000720c */ /* 0x040fe20003f44070 */
[C---:B------:R-:W-:Y:S02]  /*4e70*/  IMAD R9, R0.reuse, R9, R52 ;  /* 0x0000000900097224 */ /* 0x040fe400078e0234 */
[C---:B------:R-:W-:Y:S01]  /*4e80*/  IMAD R91, R0.reuse, R46, R91 ;  /* 0x0000002e005b7224 */ /* 0x040fe200078e025b */
[----:B------:R-:W-:Y:S01]  /*4e90*/  SHF.R.S32.HI R46, RZ, 0x2, R14 ;  /* 0x00000002ff2e7819 */ /* 0x000fe2000001140e */
[----:B------:R-:W-:-:S02]  /*4ea0*/  IMAD R93, R0, R48, R93 ;  /* 0x00000030005d7224 */ /* 0x000fc400078e025d */
[----:B------:R-:W-:Y:S01]  /*4eb0*/  @!P1 IMAD.IADD R89, R89, 0x1, -R0 ;  /* 0x0000000159599824 */ /* 0x000fe200078e0a00 */
[----:B------:R-:W-:Y:S01]  /*4ec0*/  SGXT R46, R46, 0x1 ;  /* 0x000000012e2e781a */ /* 0x000fe20000000200 */
[----:B------:R-:W-:-:S03]  /*4ed0*/  IMAD.HI.U32 R50, R7, R95, RZ ;  /* 0x0000005f07327227 */ /* 0x000fc600078e00ff */
[----:B------:R-:W-:Y:S01]  /*4ee0*/  ISETP.GT.U32.AND P1, PT, R0, R89, PT ;  /* 0x000000590000720c */ /* 0x000fe20003f24070 */
[----:B------:R-:W-:Y:S01]  /*4ef0*/  IMAD.HI.U32 R7, R7, R97, RZ ;  /* 0x0000006107077227 */ /* 0x000fe200078e00ff */
[----:B------:R-:W-:-:S03]  /*4f00*/  LOP3.LUT R46, R46, 0x90, RZ, 0xc0, !PT ;  /* 0x000000902e2e7812 */ /* 0x000fc600078ec0ff */
[----:B------:R-:W-:Y:S01]  /*4f10*/  @!P6 IMAD.MOV R77, RZ, RZ, -R77 ;  /* 0x000000ffff4de224 */ /* 0x000fe200078e0a4d */
[C---:B------:R-:W-:Y:S01]  /*4f20*/  ISETP.GT.U32.AND P6, PT, R0.reuse, R87, PT ;  /* 0x000000570000720c */ /* 0x040fe20003fc4070 */
[--C-:B------:R-:W-:Y:S01]  /*4f30*/  @!P0 IMAD.IADD R79, R79, 0x1, -R0.reuse ;  /* 0x000000014f4f8824 */ /* 0x100fe200078e0a00 */
[C---:B------:R-:W-:Y:S01]  /*4f40*/  ISETP.GT.U32.AND P0, PT, R0.reuse, R9, PT ;  /* 0x000000090000720c */ /* 0x040fe20003f04070 */
[--C-:B------:R-:W-:Y:S01]  /*4f50*/  @!P5 IMAD.IADD R81, R81, 0x1, -R0.reuse ;  /* 0x000000015151d824 */ /* 0x100fe200078e0a00 */
[C---:B------:R-:W-:Y:S01]  /*4f60*/  ISETP.GT.U32.AND P5, PT, R0.reuse, R91, PT ;  /* 0x0000005b0000720c */ /* 0x040fe20003fa4070 */
[----:B------:R-:W-:Y:S01]  /*4f70*/  @!P4 IMAD.IADD R83, R83, 0x1, -R0 ;  /* 0x000000015353c824 */ /* 0x000fe200078e0a00 */
[----:B------:R-:W-:Y:S01]  /*4f80*/  ISETP.GT.U32.AND P4, PT, R0, R93, PT ;  /* 0x0000005d0000720c */ /* 0x000fe20003f84070 */
[----:B------:R-:W-:Y:S02]  /*4f90*/  IMAD.MOV R7, RZ, RZ, -R7 ;  /* 0x000000ffff077224 */ /* 0x000fe400078e0a07 */
[----:B------:R-:W-:-:S02]  /*4fa0*/  IMAD.MOV R50, RZ, RZ, -R50 ;  /* 0x000000ffff327224 */ /* 0x000fc400078e0a32 */
[C---:B------:R-:W-:Y:S01]  /*4fb0*/  IMAD R97, R0.reuse, R7, R97 ;  /* 0x0000000700617224 */ /* 0x040fe200078e0261 */
[----:B------:R-:W-:Y:S01]  /*4fc0*/  SHF.R.S32.HI R7, RZ, 0x1f, R222 ;  /* 0x0000001fff077819 */ /* 0x000fe200000114de */
[C---:B------:R-:W-:Y:S02]  /*4fd0*/  IMAD R95, R0.reuse, R50, R95 ;  /* 0x00000032005f7224 */ /* 0x040fe400078e025f */
[--C-:B------:R-:W-:Y:S01]  /*4fe0*/  @!P2 IMAD.IADD R85, R85, 0x1, -R0.reuse ;  /* 0x000000015555a824 */ /* 0x100fe200078e0a00 */
[C---:B------:R-:W-:Y:S01]  /*4ff0*/  ISETP.GT.U32.AND P2, PT, R0.reuse, R97, PT ;  /* 0x000000610000720c */ /* 0x040fe20003f44070 */
[--C-:B------:R-:W-:Y:S01]  /*5000*/  @!P6 IMAD.IADD R87, R87, 0x1, -R0.reuse ;  /* 0x000000015757e824 */ /* 0x100fe200078e0a00 */
[----:B------:R-:W-:Y:S01]  /*5010*/  ISETP.GT.U32.AND P6, PT, R0, R95, PT ;  /* 0x0000005f0000720c */ /* 0x000fe20003fc4070 */
[--C-:B------:R-:W-:Y:S01]  /*5020*/  @!P1 IMAD.IADD R89, R89, 0x1, -R0.reuse ;  /* 0x0000000159599824 */ /* 0x100fe200078e0a00 */
[----:B------:R-:W-:Y:S01]  /*5030*/  ISETP.GE.AND P1, PT, R56, RZ, PT ;  /* 0x000000ff3800720c */ /* 0x000fe20003f26270 */
[--C-:B------:R-:W-:Y:S01]  /*5040*/  @!P0 IMAD.IADD R9, R9, 0x1, -R0.reuse ;  /* 0x0000000109098824 */ /* 0x100fe200078e0a00 */
[----:B------:R-:W-:Y:S01]  /*5050*/  ISETP.GE.AND P0, PT, R54, RZ, PT ;  /* 0x000000ff3600720c */ /* 0x000fe20003f06270 */
[--C-:B------:R-:W-:Y:S01]  /*5060*/  @!P5 IMAD.IADD R91, R91, 0x1, -R0.reuse ;  /* 0x000000015b5bd824 */ /* 0x100fe200078e0a00 */
[----:B------:R-:W-:Y:S01]  /*5070*/  ISETP.GE.AND P5, PT, R58, RZ, PT ;  /* 0x000000ff3a00720c */ /* 0x000fe20003fa6270 */
[--C-:B------:R-:W-:Y:S01]  /*5080*/  @!P4 IMAD.IADD R93, R93, 0x1, -R0.reuse ;  /* 0x000000015d5dc824 */ /* 0x100fe200078e0a00 */
[----:B------:R-:W-:Y:S01]  /*5090*/  ISETP.GE.AND P4, PT, R60, RZ, PT ;  /* 0x000000ff3c00720c */ /* 0x000fe20003f86270 */
[----:B------:R-:W-:Y:S01]  /*50a0*/  IMAD R224, R224, UR11, RZ ;  /* 0x0000000be0e07c24 */ /* 0x000fe2000f8e02ff */
[----:B------:R-:W-:Y:S01]  /*50b0*/  LEA.HI R222, R7, R222, RZ, 0x5 ;  /* 0x000000de07de7211 */ /* 0x000fe200078f28ff */
[--C-:B------:R-:W-:Y:S01]  /*50c0*/  @!P2 IMAD.IADD R97, R97, 0x1, -R0.reuse ;  /* 0x000000016161a824 */ /* 0x100fe200078e0a00 */
[----:B------:R-:W-:Y:S01]  /*50d0*/  ISETP.GE.AND P2, PT, R62, RZ, PT ;  /* 0x000000ff3e00720c */ /* 0x000fe20003f46270 */
[----:B------:R-:W-:Y:S01]  /*50e0*/  @!P6 IMAD.IADD R95, R95, 0x1, -R0 ;  /* 0x000000015f5fe824 */ /* 0x000fe200078e0a00 */
[----:B------:R-:W-:Y:S01]  /*50f0*/  SHF.R.S32.HI R158, RZ, 0x1f, R224 ;  /* 0x0000001fff9e7819 */ /* 0x000fe200000114e0 */
[----:B------:R-:W-:Y:S01]  /*5100*/  @!P1 IMAD.MOV R79, RZ, RZ, -R79 ;  /* 0x000000ffff4f9224 */ /* 0x000fe200078e0a4f */
[C---:B------:R-:W-:Y:S01]  /*5110*/  ISETP.GT.U32.AND P1, PT, R0.reuse, R9, PT ;  /* 0x000000090000720c */ /* 0x040fe20003f24070 */
[----:B------:R-:W-:Y:S01]  /*5120*/  @!P0 IMAD.MOV R81, RZ, RZ, -R81 ;  /* 0x000000ffff518224 */ /* 0x000fe200078e0a51 */
[C---:B------:R-:W-:Y:S01]  /*5130*/  ISETP.GT.U32.AND P0, PT, R0.reuse, R91, PT ;  /* 0x0000005b0000720c */ /* 0x040fe20003f04070 */
[----:B------:R-:W-:Y:S01]  /*5140*/  @!P5 IMAD.MOV R83, RZ, RZ, -R83 ;  /* 0x000000ffff53d224 */ /* 0x000fe200078e0a53 */
[C---:B------:R-:W-:Y:S01]  /*5150*/  ISETP.GT.U32.AND P5, PT, R0.reuse, R93, PT ;  /* 0x0000005d0000720c */ /* 0x040fe20003fa4070 */
[----:B------:R-:W-:Y:S01]  /*5160*/  @!P4 IMAD.MOV R85, RZ, RZ, -R85 ;  /* 0x000000ffff55c224 */ /* 0x000fe200078e0a55 */
[----:B------:R-:W-:Y:S01]  /*5170*/  ISETP.GT.U32.AND P4, PT, R0, R97, PT ;  /* 0x000000610000720c */ /* 0x000fe20003f84070 */
[----:B------:R-:W-:Y:S01]  /*5180*/  IMAD.SHL.U32 R7, R14, 0x20, RZ ;  /* 0x000000200e077824 */ /* 0x000fe200078e00ff */
[----:B------:R-:W-:Y:S01]  /*5190*/  ISETP.GT.U32.AND P6, PT, R0, R95, PT ;  /* 0x0000005f0000720c */ /* 0x000fe20003fc4070 */
[----:B------:R-:W-:Y:S01]  /*51a0*/  @!P2 IMAD.MOV R87, RZ, RZ, -R87 ;  /* 0x000000ffff57a224 */ /* 0x000fe200078e0a57 */
[----:B------:R-:W-:Y:S01]  /*51b0*/  ISETP.GE.AND P2, PT, R64, RZ, PT ;  /* 0x000000ff4000720c */ /* 0x000fe20003f46270 */
[----:B------:R-:W-:Y:S01]  /*51c0*/  IMAD R223, R223, UR11, RZ ;  /* 0x0000000bdfdf7c24 */ /* 0x000fe2000f8e02ff */
[----:B------:R-:W-:Y:S01]  /*51d0*/  LOP3.LUT R156, R46, 0xf60, R7, 0xf8, !PT ;  /* 0x00000f602e9c7812 */ /* 0x000fe200078ef807 */
        /* <DEDUP_REMOVED lines=8> */
[----:B------:R-:W-:Y:S01]  /*5260*/  @!P6 IMAD.IADD R95, R95, 0x1, -R0 ;  /* 0x000000015f5fe824 */ /* 0x000fe200078e0a00 */
[----:B------:R-:W-:Y:S01]  /*5270*/  ISETP.NE.AND P6, PT, R3, RZ, PT ;  /* 0x000000ff0300720c */ /* 0x000fe20003fc5270 */
[----:B------:R-:W-:Y:S01]  /*5280*/  @!P2 IMAD.MOV R89, RZ, RZ, -R89 ;  /* 0x000000ffff59a224 */ /* 0x000fe200078e0a59 */
[----:B------:R-:W-:Y:S01]  /*5290*/  LOP3.LUT R3, RZ, R3, RZ, 0x33, !PT ;  /* 0x00000003ff037212 */ /* 0x000fe200078e33ff */
[----:B------:R-:W-:Y:S01]  /*52a0*/  @!P3 IMAD.MOV R97, RZ, RZ, -R97 ;  /* 0x000000ffff61b224 */ /* 0x000fe200078e0a61 */
[----:B------:R-:W-:Y:S01]  /*52b0*/  STL [R1+0x798], R156 ;  /* 0x0007989c01007387 */ /* 0x000fe20000100800 */
[----:B------:R-:W-:Y:S01]  /*52c0*/  @!P1 IMAD.MOV R9, RZ, RZ, -R9 ;  /* 0x000000ffff099224 */ /* 0x000fe200078e0a09 */
[C---:B------:R-:W-:Y:S01]  /*52d0*/  SEL R2, R3.reuse, R2, !P6 ;  /* 0x0000000203027207 */ /* 0x040fe20007000000 */
[----:B------:R-:W-:Y:S01]  /*52e0*/  @!P0 IMAD.MOV R91, RZ, RZ, -R91 ;  /* 0x000000ffff5b8224 */ /* 0x000fe200078e0a5b */
[C---:B------:R-:W-:Y:S01]  /*52f0*/  SEL R8, R3.reuse, R8, !P6 ;  /* 0x0000000803087207 */ /* 0x040fe20007000000 */
[----:B------:R-:W-:Y:S01]  /*5300*/  @!P5 IMAD.MOV R93, RZ, RZ, -R93 ;  /* 0x000000ffff5dd224 */ /* 0x000fe200078e0a5d */
[C---:B------:R-:W-:Y:S01]  /*5310*/  SEL R13, R3.reuse, R13, !P6 ;  /* 0x0000000d030d7207 */ /* 0x040fe20007000000 */
[----:B------:R-:W-:Y:S01]  /*5320*/  @!P4 IMAD.MOV R95, RZ, RZ, -R95 ;  /* 0x000000ffff5fc224 */ /* 0x000fe200078e0a5f */
[C---:B------:R-:W-:Y:S01]  /*5330*/  SEL R12, R3.reuse, R12, !P6 ;  /* 0x0000000c030c7207 */ /* 0x040fe20007000000 */
[----:B------:R-:W-:Y:S01]  /*5340*/  IMAD R226, R2, UR5, RZ ;  /* 0x0000000502e27c24 */ /* 0x000fe2000f8e02ff */
[C---:B------:R-:W-:Y:S01]  /*5350*/  SEL R11, R3.reuse, R11, !P6 ;  /* 0x0000000b030b7207 */ /* 0x040fe20007000000 */
[----:B------:R-:W-:Y:S01]  /*5360*/  IMAD R8, R8, UR5, RZ ;  /* 0x0000000508087c24 */ /* 0x000fe2000f8e02ff */
[----:B------:R-:W-:Y:S01]  /*5370*/  SEL R10, R3, R10, !P6 ;  /* 0x0000000a030a7207 */ /* 0x000fe20007000000 */
        /* <DEDUP_REMOVED lines=11> */
[C---:B------:R-:W-:Y:S01]  /*5430*/  SEL R20, R3.reuse, R20, !P6 ;  /* 0x0000001403147207 */ /* 0x040fe20007000000 */
[----:B------:R-:W-:Y:S01]  /*5440*/  IMAD R18, R18, UR5, RZ ;  /* 0x0000000512127c24 */ /* 0x000fe2000f8e02ff */
[----:B------:R-:W-:Y:S01]  /*5450*/  SEL R21, R3, R21, !P6 ;  /* 0x0000001503157207 */ /* 0x000fe20007000000 */
[----:B------:R-:W-:Y:S01]  /*5460*/  IMAD R17, R17, UR5, RZ ;  /* 0x0000000511117c24 */ /* 0x000fe2000f8e02ff */
[----:B------:R-:W-:Y:S01]  /*5470*/  SEL R22, R3, R22, !P6 ;  /* 0x0000001603167207 */ /* 0x000fe20007000000 */
        /* <DEDUP_REMOVED lines=101> */
[----:B------:R-:W-:Y:S01]  /*5ad0*/  SHF.R.S32.HI R225, RZ, 0x1f, R226 ;  /* 0x0000001fffe17819 */ /* 0x000fe200000114e2 */
[----:B------:R-:W-:Y:S01]  /*5ae0*/  IMAD R3, R93, UR5, RZ ;  /* 0x000000055d037c24 */ /* 0x000fe2000f8e02ff */
[----:B------:R-:W-:Y:S01]  /*5af0*/  IADD3 R226, P6, R226, UR6, RZ ;  /* 0x00000006e2e27c10 */ /* 0x000fe2000ffde0ff */
[----:B------:R-:W-:Y:S01]  /*5b00*/  IMAD R2, R95, UR5, RZ ;  /* 0x000000055f027c24 */ /* 0x000fe2000f8e02ff */
[----:B------:R-:W-:Y:S01]  /*5b10*/  SHF.R.S32.HI R227, RZ, 0x1f, R8 ;  /* 0x0000001fffe37819 */ /* 0x000fe20000011408 */
[----:B------:R-:W-:Y:S01]  /*5b20*/  IMAD R0, R0, UR5, RZ ;  /* 0x0000000500007c24 */ /* 0x000fe2000f8e02ff */
[----:B------:R-:W-:Y:S01]  /*5b30*/  IADD3 R228, P5, R8, UR6, RZ ;  /* 0x0000000608e47c10 */ /* 0x000fe2000ffbe0ff */
[----:B------:R-:W-:Y:S01]  /*5b40*/  UMOV UR5, URZ ;  /* 0x0000003f00057c82 */ /* 0x000fe20008000000 */
[----:B------:R-:W-:Y:S01]  /*5b50*/  SHF.R.S32.HI R229, RZ, 0x1f, R13 ;  /* 0x0000001fffe57819 */ /* 0x000fe2000001140d */
[----:B------:R-:W-:Y:S01]  /*5b60*/  UIADD3.X UR13, UR5, -0x3ffffff0, URZ, UP0, !UPT ;  /* 0xc0000010050d7890 */ /* 0x000fe200087fe43f */
[----:B------:R-:W-:-:S02]  /*5b70*/  IADD3 R230, P3, R13, UR6, RZ ;  /* 0x000000060de67c10 */ /* 0x000fc4000ff7e0ff */
[----:B------:R-:W-:Y:S02]  /*5b80*/  CS2R R92, SRZ ;  /* 0x00000000005c7805 */ /* 0x000fe4000001ff00 */
[----:B------:R-:W-:Y:S02]  /*5b90*/  SHF.R.S32.HI R231, RZ, 0x1f, R12 ;  /* 0x0000001fffe77819 */ /* 0x000fe4000001140c */
[----:B------:R-:W-:Y:S02]  /*5ba0*/  CS2R R94, SRZ ;  /* 0x00000000005e7805 */ /* 0x000fe4000001ff00 */
[----:B------:R-:W-:Y:S02]  /*5bb0*/  IADD3 R232, P2, R12, UR6, RZ ;  /* 0x000000060ce87c10 */ /* 0x000fe4000ff5e0ff */
[----:B------:R-:W-:Y:S02]  /*5bc0*/  CS2R R96, SRZ ;  /* 0x0000000000607805 */ /* 0x000fe4000001ff00 */
[----:B------:R-:W-:Y:S01]  /*5bd0*/  SHF.R.S32.HI R233, RZ, 0x1f, R11 ;  /* 0x0000001fffe97819 */ /* 0x000fe2000001140b */
[----:B------:R-:W-:Y:S01]  /*5be0*/  UIADD3.64 UR16, UR12, 0x80, URZ ;  /* 0x000000800c107897 */ /* 0x000fe2000fffe03f */
[----:B------:R-:W-:Y:S01]  /*5bf0*/  IADD3 R234, P1, R11, UR6, RZ ;  /* 0x000000060bea7c10 */ /* 0x000fe2000ff3e0ff */
[----:B------:R-:W-:Y:S01]  /*5c00*/  UIADD3.64 UR24, UR12, 0x100, URZ ;  /* 0x000001000c187897 */ /* 0x000fe2000fffe03f */
[----:B------:R-:W-:Y:S01]  /*5c10*/  IADD3.X R225, R225, UR7, RZ, P6, !PT ;  /* 0x00000007e1e17c10 */ /* 0x000fe2000b7fe4ff */
[----:B------:R-:W-:Y:S01]  /*5c20*/  UMOV UR11, 0xc0000010 ;  /* 0xc0000010000b7882 */ /* 0x000fe20000000000 */
[----:B------:R-:W-:-:S02]  /*5c30*/  SHF.R.S32.HI R235, RZ, 0x1f, R10 ;  /* 0x0000001fffeb7819 */ /* 0x000fc4000001140a */
[----:B------:R-:W-:Y:S02]  /*5c40*/  IADD3 R236, P0, R10, UR6, RZ ;  /* 0x000000060aec7c10 */ /* 0x000fe4000ff1e0ff */
[----:B------:R-:W-:Y:S02]  /*5c50*/  SHF.R.S32.HI R239, RZ, 0x1f, R15 ;  /* 0x0000001fffef7819 */ /* 0x000fe4000001140f */
[----:B------:R-:W-:Y:S02]  /*5c60*/  IADD3 R240, P6, R15, UR6, RZ ;  /* 0x000000060ff07c10 */ /* 0x000fe4000ffde0ff */
[----:B------:R-:W-:Y:S02]  /*5c70*/  IADD3.X R227, R227, UR7, RZ, P5, !PT ;  /* 0x00000007e3e37c10 */ /* 0x000fe4000affe4ff */
[----:B------:R-:W-:Y:S02]  /*5c80*/  SHF.R.S32.HI R237, RZ, 0x1f, R16 ;  /* 0x0000001fffed7819 */ /* 0x000fe40000011410 */
[----:B------:R-:W-:-:S02]  /*5c90*/  IADD3 R238, P4, R16, UR6, RZ ;  /* 0x0000000610ee7c10 */ /* 0x000fc4000ff9e0ff */
[----:B------:R-:W-:Y:S02]  /*5ca0*/  SHF.R.S32.HI R241, RZ, 0x1f, R18 ;  /* 0x0000001ffff17819 */ /* 0x000fe40000011412 */
[----:B------:R-:W-:Y:S02]  /*5cb0*/  IADD3 R242, P5, R18, UR6, RZ ;  /* 0x0000000612f27c10 */ /* 0x000fe4000ffbe0ff */
[----:B------:R-:W-:Y:S02]  /*5cc0*/  IADD3.X R229, R229, UR7, RZ, P3, !PT ;  /* 0x00000007e5e57c10 */ /* 0x000fe40009ffe4ff */
[----:B------:R-:W-:Y:S02]  /*5cd0*/  SHF.R.S32.HI R243, RZ, 0x1f, R17 ;  /* 0x0000001ffff37819 */ /* 0x000fe40000011411 */
[----:B------:R-:W-:Y:S02]  /*5ce0*/  IADD3 R244, P3, R17, UR6, RZ ;  /* 0x0000000611f47c10 */ /* 0x000fe4000ff7e0ff */
[----:B------:R-:W-:-:S02]  /*5cf0*/  IADD3.X R231, R231, UR7, RZ, P2, !PT ;  /* 0x00000007e7e77c10 */ /* 0x000fc400097fe4ff */
[----:B------:R-:W-:Y:S02]  /*5d00*/  SHF.R.S32.HI R245, RZ, 0x1f, R19 ;  /* 0x0000001ffff57819 */ /* 0x000fe40000011413 */
[----:B------:R-:W-:Y:S02]  /*5d10*/  IADD3 R246, P2, R19, UR6, RZ ;  /* 0x0000000613f67c10 */ /* 0x000fe4000ff5e0ff */
[----:B------:R-:W-:Y:S02]  /*5d20*/  IADD3.X R233, R233, UR7, RZ, P1, !PT ;  /* 0x00000007e9e97c10 */ /* 0x000fe40008ffe4ff */
[----:B------:R-:W-:Y:S02]  /*5d30*/  SHF.R.S32.HI R247, RZ, 0x1f, R20 ;  /* 0x0000001ffff77819 */ /* 0x000fe40000011414 */
[----:B------:R-:W-:Y:S02]  /*5d40*/  IADD3 R248, P1, R20, UR6, RZ ;  /* 0x0000000614f87c10 */ /* 0x000fe4000ff3e0ff */
[----:B------:R-:W-:-:S02]  /*5d50*/  IADD3.X R235, R235, UR7, RZ, P0, !PT ;  /* 0x00000007ebeb7c10 */ /* 0x000fc400087fe4ff */
[----:B------:R-:W-:Y:S02]  /*5d60*/  IADD3.X R239, R239, UR7, RZ, P6, !PT ;  /* 0x00000007efef7c10 */ /* 0x000fe4000b7fe4ff */
[----:B------:R-:W-:Y:S02]  /*5d70*/  SHF.R.S32.HI R249, RZ, 0x1f, R21 ;  /* 0x0000001ffff97819 */ /* 0x000fe40000011415 */
[----:B------:R-:W-:Y:S02]  /*5d80*/  IADD3 R250, P0, R21, UR6, RZ ;  /* 0x0000000615fa7c10 */ /* 0x000fe4000ff1e0ff */
[----:B------:R-:W-:Y:S02]  /*5d90*/  IADD3.X R237, R237, UR7, RZ, P4, !PT ;  /* 0x00000007eded7c10 */ /* 0x000fe4000a7fe4ff */
[----:B------:R-:W-:Y:S02]  /*5da0*/  IADD3 R9, P6, R23, UR6, RZ ;  /* 0x0000000617097c10 */ /* 0x000fe4000ffde0ff */
[----:B------:R-:W-:-:S02]  /*5db0*/  IADD3.X R241, R241, UR7, RZ, P5, !PT ;  /* 0x00000007f1f17c10 */ /* 0x000fc4000affe4ff */
[----:B------:R-:W-:Y:S01]  /*5dc0*/  SHF.R.S32.HI R251, RZ, 0x1f, R22 ;  /* 0x0000001ffffb7819 */ /* 0x000fe20000011416 */
[----:B------:R0:W-:Y:S01]  /*5dd0*/  STL [R1+0x604], R9 ;  /* 0x0006040901007387 */ /* 0x0001e20000100800 */
[----:B------:R-:W-:Y:S02]  /*5de0*/  IADD3 R252, P4, R22, UR6, RZ ;  /* 0x0000000616fc7c10 */ /* 0x000fe4000ff9e0ff */
[----:B------:R-:W-:Y:S02]  /*5df0*/  IADD3 R10, P5, R24, UR6, RZ ;  /* 0x00000006180a7c10 */ /* 0x000fe4000ffbe0ff */
[----:B------:R-:W-:Y:S02]  /*5e00*/  IADD3.X R243, R243, UR7, RZ, P3, !PT ;  /* 0x00000007f3f37c10 */ /* 0x000fe40009ffe4ff */
[----:B------:R-:W-:Y:S01]  /*5e10*/  IADD3 R11, P3, R25, UR6, RZ ;  /* 0x00000006190b7c10 */ /* 0x000fe2000ff7e0ff */
[----:B------:R1:W-:Y:S01]  /*5e20*/  STL [R1+0x60c], R10 ;  /* 0x00060c0a01007387 */ /* 0x0003e20000100800 */
[----:B------:R-:W-:-:S02]  /*5e30*/  IADD3.X R245, R245, UR7, RZ, P2, !PT ;  /* 0x00000007f5f57c10 */ /* 0x000fc400097fe4ff */
[----:B------:R-:W-:Y:S01]  /*5e40*/  IADD3 R12, P2, R26, UR6, RZ ;  /* 0x000000061a0c7c10 */ /* 0x000fe2000ff5e0ff */
[----:B------:R3:W-:Y:S01]  /*5e50*/  STL [R1+0x614], R11 ;  /* 0x0006140b01007387 */ /* 0x0007e20000100800 */
[----:B------:R-:W-:Y:S02]  /*5e60*/  IADD3.X R247, R247, UR7, RZ, P1, !PT ;  /* 0x00000007f7f77c10 */ /* 0x000fe40008ffe4ff */
[----:B------:R-:W-:Y:S01]  /*5e70*/  IADD3 R13, P1, R27, UR6, RZ ;  /* 0x000000061b0d7c10 */ /* 0x000fe2000ff3e0ff */
[----:B------:R4:W-:Y:S01]  /*5e80*/  STL [R1+0x61c], R12 ;  /* 0x00061c0c01007387 */ /* 0x0009e20000100800 */
[----:B------:R-:W-:Y:S02]  /*5e90*/  IADD3.X R249, R249, UR7, RZ, P0, !PT ;  /* 0x00000007f9f97c10 */ /* 0x000fe400087fe4ff */
[----:B------:R-:W-:Y:S01]  /*5ea0*/  IADD3 R15, P0, R28, UR6, RZ ;  /* 0x000000061c0f7c10 */ /* 0x000fe2000ff1e0ff */
[----:B------:R-:W-:Y:S01]  /*5eb0*/  STL [R1+0x624], R13 ;  /* 0x0006240d01007387 */ /* 0x000fe20000100800 */
[----:B------:R-:W-:-:S02]  /*5ec0*/  IADD3.X R251, R251, UR7, RZ, P4, !PT ;  /* 0x00000007fbfb7c10 */ /* 0x000fc4000a7fe4ff */
[----:B------:R-:W-:Y:S01]  /*5ed0*/  IADD3 R16, P4, R29, UR6, RZ ;  /* 0x000000061d107c10 */ /* 0x000fe2000ff9e0ff */
[----:B------:R-:W-:Y:S01]  /*5ee0*/  STL [R1+0x62c], R15 ;  /* 0x00062c0f01007387 */ /* 0x000fe20000100800 */
[----:B------:R-:W-:Y:S02]  /*5ef0*/  SHF.R.S32.HI R7, RZ, 0x1f, R23 ;  /* 0x0000001fff077819 */ /* 0x000fe40000011417 */
[----:B------:R-:W-:Y:S01]  /*5f00*/  SHF.R.S32.HI R8, RZ, 0x1f, R24 ;  /* 0x0000001fff087819 */ /* 0x000fe20000011418 */
[----:B------:R5:W-:Y:S01]  /*5f10*/  STL [R1+0x634], R16 ;  /* 0x0006341001007387 */ /* 0x000be20000100800 */
[----:B------:R-:W-:Y:S02]  /*5f20*/  IADD3.X R17, R7, UR7, RZ, P6, !PT ;  /* 0x0000000707117c10 */ /* 0x000fe4000b7fe4ff */
[----:B0-----:R-:W-:Y:S02]  /*5f30*/  SHF.R.S32.HI R9, RZ, 0x1f, R25 ;  /* 0x0000001fff097819 */ /* 0x001fe40000011419 */
[----:B------:R-:W-:-:S02]  /*5f40*/  CS2R R24, SRZ ;  /* 0x0000000000187805 */ /* 0x000fc4000001ff00 */
[----:B-1----:R-:W-:Y:S01]  /*5f50*/  SHF.R.S32.HI R10, RZ, 0x1f, R26 ;  /* 0x0000001fff0a7819 */ /* 0x002fe2000001141a */
[----:B------:R0:W-:Y:S01]  /*5f60*/  STL [R1+0x600], R17 ;  /* 0x0006001101007387 */ /* 0x0001e20000100800 */
[----:B---3--:R-:W-:Y:S02]  /*5f70*/  SHF.R.S32.HI R11, RZ, 0x1f, R27 ;  /* 0x0000001fff0b7819 */ /* 0x008fe4000001141b */
[----:B------:R-:W-:Y:S02]  /*5f80*/  CS2R R26, SRZ ;  /* 0x00000000001a7805 */ /* 0x000fe4000001ff00 */
[----:B----4-:R-:W-:Y:S02]  /*5f90*/  SHF.R.S32.HI R12, RZ, 0x1f, R28 ;  /* 0x0000001fff0c7819 */ /* 0x010fe4000001141c */
[----:B-----5:R-:W-:Y:S02]  /*5fa0*/  IADD3 R16, P6, R30, UR6, RZ ;  /* 0x000000061e107c10 */ /* 0x020fe4000ffde0ff */
[----:B------:R-:W-:-:S02]  /*5fb0*/  SHF.R.S32.HI R13, RZ, 0x1f, R29 ;  /* 0x0000001fff0d7819 */ /* 0x000fc4000001141d */
[----:B------:R-:W-:Y:S02]  /*5fc0*/  CS2R R28, SRZ ;  /* 0x00000000001c7805 */ /* 0x000fe4000001ff00 */
[----:B------:R-:W-:Y:S01]  /*5fd0*/  SHF.R.S32.HI R15, RZ, 0x1f, R30 ;  /* 0x0000001fff0f7819 */ /* 0x000fe2000001141e */
[----:B------:R1:W-:Y:S01]  /*5fe0*/  STL [R1+0x63c], R16 ;  /* 0x00063c1001007387 */ /* 0x0003e20000100800 */
[----:B0-----:R-:W-:Y:S02]  /*5ff0*/  IADD3.X R17, R8, UR7, RZ, P5, !PT ;  /* 0x0000000708117c10 */ /* 0x001fe4000affe4ff */
[----:B------:R-:W-:Y:S02]  /*6000*/  SHF.R.S32.HI R7, RZ, 0x1f, R31 ;  /* 0x0000001fff077819 */ /* 0x000fe4000001141f */
[----:B------:R-:W-:Y:S01]  /*6010*/  SHF.R.S32.HI R8, RZ, 0x1f, R32 ;  /* 0x0000001fff087819 */ /* 0x000fe20000011420 */
[----:B------:R0:W-:Y:S01]  /*6020*/  STL [R1+0x608], R17 ;  /* 0x0006081101007387 */ /* 0x0001e20000100800 */
[----:B------:R-:W-:-:S02]  /*6030*/  SHF.R.S32.HI R157, RZ, 0x1f, R223 ;  /* 0x0000001fff9d7819 */ /* 0x000fc400000114df */
[----:B------:R-:W-:Y:S02]  /*6040*/  LOP3.LUT R14, R14, 0x1f, RZ, 0xc0, !PT ;  /* 0x0000001f0e0e7812 */ /* 0x000fe400078ec0ff */
[----:B-1----:R-:W-:Y:S02]  /*6050*/  IADD3 R16, P5, R31, UR6, RZ ;  /* 0x000000061f107c10 */ /* 0x002fe4000ffbe0ff */
[----:B------:R-:W-:Y:S02]  /*6060*/  CS2R R30, SRZ ;  /* 0x00000000001e7805 */ /* 0x000fe4000001ff00 */
[----:B------:R-:W-:Y:S02]  /*6070*/  SHF.R.S32.HI R222, RZ, 0x5, R222 ;  /* 0x00000005ffde7819 */ /* 0x000fe400000114de */
[----:B0-----:R-:W-:Y:S01]  /*6080*/  IADD3.X R17, R9, UR7, RZ, P3, !PT ;  /* 0x0000000709117c10 */ /* 0x001fe20009ffe4ff */
[----:B------:R0:W-:Y:S01]  /*6090*/  STL [R1+0x644], R16 ;  /* 0x0006441001007387 */ /* 0x0001e20000100800 */
[----:B------:R-:W-:-:S03]  /*60a0*/  SHF.R.S32.HI R9, RZ, 0x1f, R33 ;  /* 0x0000001fff097819 */ /* 0x000fc60000011421 */
[----:B------:R1:W-:Y:S01]  /*60b0*/  STL [R1+0x610], R17 ;  /* 0x0006101101007387 */ /* 0x0003e20000100800 */
[----:B0-----:R-:W-:Y:S02]  /*60c0*/  IADD3 R16, P3, R32, UR6, RZ ;  /* 0x0000000620107c10 */ /* 0x001fe4000ff7e0ff */
[----:B-1----:R-:W-:-:S03]  /*60d0*/  IADD3.X R17, R10, UR7, RZ, P2, !PT ;  /* 0x000000070a117c10 */ /* 0x002fc600097fe4ff */
[----:B------:R0:W-:Y:S01]  /*60e0*/  STL [R1+0x64c], R16 ;  /* 0x00064c1001007387 */ /* 0x0001e20000100800 */
[----:B------:R-:W-:-:S03]  /*60f0*/  SHF.R.S32.HI R10, RZ, 0x1f, R34 ;  /* 0x0000001fff0a7819 */ /* 0x000fc60000011422 */
[----:B------:R1:W-:Y:S01]  /*6100*/  STL [R1+0x618], R17 ;  /* 0x0006181101007387 */ /* 0x0003e20000100800 */
[----:B0-----:R-:W-:Y:S02]  /*6110*/  IADD3 R16, P2, R33, UR6, RZ ;  /* 0x0000000621107c10 */ /* 0x001fe4000ff5e0ff */
[----:B------:R-:W-:Y:S02]  /*6120*/  CS2R R32, SRZ ;  /* 0x0000000000207805 */ /* 0x000fe4000001ff00 */
[----:B-1----:R-:W-:Y:S01]  /*6130*/  IADD3.X R17, R11, UR7, RZ, P1, !PT ;  /* 0x000000070b117c10 */ /* 0x002fe20008ffe4ff */
        /* <DEDUP_REMOVED lines=174> */
[----:B------:R-:W-:Y:S02]  /*6c20*/  IADD3.X R7, R7, UR7, RZ, P0, !PT ;  /* 0x0000000707077c10 */ /* 0x000fe400087fe4ff */
[----:B------:R-:W-:Y:S01]  /*6c30*/  SHF.R.S32.HI R9, RZ, 0x1f, R85 ;  /* 0x0000001fff097819 */ /* 0x000fe20000011455 */
[----:B------:R1:W-:Y:S01]  /*6c40*/  STL [R1+0x710], R17 ;  /* 0x0007101101007387 */ /* 0x0003e20000100800 */
[----:B0-----:R-:W-:-:S02]  /*6c50*/  IADD3 R16, P4, R83, UR6, RZ ;  /* 0x0000000653107c10 */ /* 0x001fc4000ff9e0ff */
        /* <DEDUP_REMOVED lines=28> */
[----:B------:R-:W-:Y:S01]  /*6e20*/  STL [R1+0x738], R17 ;  /* 0x0007381101007387 */ /* 0x000fe20000100800 */
[----:B0-----:R-:W-:Y:S02]  /*6e30*/  IADD3 R16, P1, R91, UR6, RZ ;  /* 0x000000065b107c10 */ /* 0x001fe4000ff3e0ff */
[----:B------:R-:W-:-:S03]  /*6e40*/  CS2R R90, SRZ ;  /* 0x00000000005a7805 */ /* 0x000fc6000001ff00 */
[----:B------:R0:W-:Y:S04]  /*6e50*/  STL [R1+0x774], R16 ;  /* 0x0007741001007387 */ /* 0x0001e80000100800 */
[----:B------:R1:W-:Y:S01]  /*6e60*/  STL [R1+0x740], R7 ;  /* 0x0007400701007387 */ /* 0x0003e20000100800 */
[----:B0-----:R-:W-:Y:S02]  /*6e70*/  IADD3 R16, P0, R3, UR6, RZ ;  /* 0x0000000603107c10 */ /* 0x001fe4000ff1e0ff */
[----:B------:R-:W-:Y:S02]  /*6e80*/  SHF.R.S32.HI R3, RZ, 0x1f, R2 ;  /* 0x0000001fff037819 */ /* 0x000fe40000011402 */
[----:B-1----:R-:W-:Y:S01]  /*6e90*/  IADD3.X R7, R8, UR7, RZ, P4, !PT ;  /* 0x0000000708077c10 */ /* 0x002fe2000a7fe4ff */
[----:B------:R-:W-:Y:S01]  /*6ea0*/  STL [R1+0x77c], R16 ;  /* 0x00077c1001007387 */ /* 0x000fe20000100800 */
[----:B------:R-:W-:-:S02]  /*6eb0*/  IADD3 R8, P4, R2, UR6, RZ ;  /* 0x0000000602087c10 */ /* 0x000fc4000ff9e0ff */
[----:B------:R-:W-:Y:S01]  /*6ec0*/  SHF.R.S32.HI R2, RZ, 0x1f, R0 ;  /* 0x0000001fff027819 */ /* 0x000fe20000011400 */
[----:B------:R0:W-:Y:S01]  /*6ed0*/  STL [R1+0x748], R7 ;  /* 0x0007480701007387 */ /* 0x0001e20000100800 */
[----:B------:R-:W-:-:S03]  /*6ee0*/  IADD3.X R3, R3, UR7, RZ, P4, !PT ;  /* 0x0000000703037c10 */ /* 0x000fc6000a7fe4ff */
[----:B------:R1:W-:Y:S01]  /*6ef0*/  STL [R1+0x784], R8 ;  /* 0x0007840801007387 */ /* 0x0003e20000100800 */
[----:B0-----:R-:W-:Y:S02]  /*6f00*/  IADD3.X R7, R9, UR7, RZ, P6, !PT ;  /* 0x0000000709077c10 */ /* 0x001fe4000b7fe4ff */
[----:B-1----:R-:W-:-:S03]  /*6f10*/  IADD3 R8, P6, R0, UR6, RZ ;  /* 0x0000000600087c10 */ /* 0x002fc6000ffde0ff */
[----:B------:R0:W-:Y:S01]  /*6f20*/  STL [R1+0x750], R7 ;  /* 0x0007500701007387 */ /* 0x0001e20000100800 */
[----:B------:R-:W-:Y:S01]  /*6f30*/  IADD3.X R0, R10, UR7, RZ, P5, !PT ;  /* 0x000000070a007c10 */ /* 0x000fe2000affe4ff */
[----:B------:R-:W-:Y:S02]  /*6f40*/  UIADD3 UR6, UR4, 0x2000, URZ ;  /* 0x0000200004067890 */ /* 0x000fe4000fffe03f */
[----:B------:R1:W-:Y:S02]  /*6f50*/  STL [R1+0x78c], R8 ;  /* 0x00078c0801007387 */ /* 0x0003e40000100800 */
[----:B------:R-:W-:Y:S02]  /*6f60*/  USHF.R.U32.HI UR6, URZ, 0x4, UR6 ;  /* 0x000000043f067899 */ /* 0x000fe40008011606 */
[----:B------:R3:W-:Y:S01]  /*6f70*/  STL [R1+0x758], R0 ;  /* 0x0007580001007387 */ /* 0x0007e20000100800 */
[----:B0-----:R-:W-:Y:S01]  /*6f80*/  IADD3.X R7, R11, UR7, RZ, P3, !PT ;  /* 0x000000070b077c10 */ /* 0x001fe20009ffe4ff */
[----:B------:R-:W-:Y:S01]  /*6f90*/  USGXT.U32 UR10, UR6, 0xe ;  /* 0x0000000e060a789a */ /* 0x000fe20008000000 */
[----:B-1----:R-:W-:-:S03]  /*6fa0*/  IADD3.X R8, R12, UR7, RZ, P2, !PT ;  /* 0x000000070c087c10 */ /* 0x002fc600097fe4ff */
[----:B------:R0:W-:Y:S01]  /*6fb0*/  STL [R1+0x760], R7 ;  /* 0x0007600701007387 */ /* 0x0001e20000100800 */
[----:B---3--:R-:W-:-:S03]  /*6fc0*/  IADD3.X R0, R13, UR7, RZ, P1, !PT ;  /* 0x000000070d007c10 */ /* 0x008fc60008ffe4ff */
[----:B------:R-:W-:Y:S04]  /*6fd0*/  STL [R1+0x768], R8 ;  /* 0x0007680801007387 */ /* 0x000fe80000100800 */
[----:B------:R1:W-:Y:S01]  /*6fe0*/  STL [R1+0x770], R0 ;  /* 0x0007700001007387 */ /* 0x0003e20000100800 */
[----:B0-----:R-:W-:-:S05]  /*6ff0*/  IADD3.X R7, R15, UR7, RZ, P0, !PT ;  /* 0x000000070f077c10 */ /* 0x001fca00087fe4ff */
[----:B------:R-:W-:Y:S01]  /*7000*/  STL [R1+0x778], R7 ;  /* 0x0007780701007387 */ /* 0x000fe20000100800 */
[----:B-1----:R-:W-:-:S03]  /*7010*/  IADD3.X R0, R2, UR7, RZ, P6, !PT ;  /* 0x0000000702007c10 */ /* 0x002fc6000b7fe4ff */
[----:B------:R-:W-:Y:S01]  /*7020*/  STL [R1+0x780], R3 ;  /* 0x0007800301007387 */ /* 0x000fe20000100800 */
[----:B------:R-:W0:Y:S01]  /*7030*/  LDC R2, c[0x0][0x238] ;  /* 0x00008e00ff027b82 */ /* 0x000e220000000800 */
[----:B------:R-:W-:Y:S02]  /*7040*/  USHF.L.U32 UR7, UR9, 0x5, URZ ;  /* 0x0000000509077899 */ /* 0x000fe4000800063f */
[----:B------:R1:W-:Y:S02]  /*7050*/  STL [R1+0x788], R0 ;  /* 0x0007880001007387 */ /* 0x0003e40000100800 */
[----:B------:R-:W-:Y:S02]  /*7060*/  USHF.R.S32.HI UR6, URZ, 0x1f, UR7 ;  /* 0x0000001f3f067899 */ /* 0x000fe40008011407 */
[----:B------:R-:W-:Y:S04]  /*7070*/  STL [R1+0x400], RZ ;  /* 0x000400ff01007387 */ /* 0x000fe80000100800 */
[----:B------:R-:W-:Y:S01]  /*7080*/  STL [R1+0x404], RZ ;  /* 0x000404ff01007387 */ /* 0x000fe20000100800 */
[----:B-1----:R-:W1:Y:S03]  /*7090*/  LDC R0, c[0x0][0x214] ;  /* 0x00008500ff007b82 */ /* 0x002e660000000800 */
[----:B------:R-:W-:Y:S04]  /*70a0*/  STL [R1+0x408], RZ ;  /* 0x000408ff01007387 */ /* 0x000fe80000100800 */
[----:B------:R-:W-:Y:S04]  /*70b0*/  STL [R1+0x40c], RZ ;  /* 0x00040cff01007387 */ /* 0x000fe80000100800 */
[----:B------:R-:W-:Y:S01]  /*70c0*/  STL [R1+0x410], RZ ;  /* 0x000410ff01007387 */ /* 0x000fe20000100800 */
[C---:B0-----:R-:W-:Y:S01]  /*70d0*/  IMAD R3, R2.reuse, 0x1f, RZ ;  /* 0x0000001f02037824 */ /* 0x041fe200078e02ff */
[----:B------:R-:W-:Y:S01]  /*70e0*/  SHF.R.S32.HI R155, RZ, 0x1f, R2 ;  /* 0x0000001fff9b7819 */ /* 0x000fe20000011402 */
[C---:B------:R-:W-:Y:S01]  /*70f0*/  IMAD R7, R2.reuse, 0x1e, RZ ;  /* 0x0000001e02077824 */ /* 0x040fe200078e02ff */
[----:B------:R-:W-:Y:S01]  /*7100*/  STL [R1+0x414], RZ ;  /* 0x000414ff01007387 */ /* 0x000fe20000100800 */
[----:B------:R-:W-:Y:S01]  /*7110*/  IMAD R8, R2, 0x1d, RZ ;  /* 0x0000001d02087824 */ /* 0x000fe200078e02ff */
[----:B------:R-:W-:Y:S01]  /*7120*/  IADD3 R160, P5, R224, R3, RZ ;  /* 0x00000003e0a07210 */ /* 0x000fe20007fbe0ff */
[C---:B------:R-:W-:Y:S01]  /*7130*/  IMAD R10, R2.reuse, 0x1c, RZ ;  /* 0x0000001c020a7824 */ /* 0x040fe200078e02ff */
[----:B------:R-:W-:Y:S01]  /*7140*/  STL [R1+0x418], RZ ;  /* 0x000418ff01007387 */ /* 0x000fe20000100800 */
[----:B------:R-:W-:Y:S01]  /*7150*/  IADD3 R159, P2, R3, R223, RZ ;  /* 0x000000df039f7210 */ /* 0x000fe20007f5e0ff */
[----:B------:R-:W-:Y:S01]  /*7160*/  IMAD R12, R2, 0x1b, RZ ;  /* 0x0000001b020c7824 */ /* 0x000fe200078e02ff */
[----:B------:R-:W-:Y:S01]  /*7170*/  SHF.R.S32.HI R9, RZ, 0x1f, R3 ;  /* 0x0000001fff097819 */ /* 0x000fe20000011403 */
[----:B------:R-:W-:Y:S01]  /*7180*/  STL [R1+0x41c], RZ ;  /* 0x00041cff01007387 */ /* 0x000fe20000100800 */
[----:B------:R-:W-:Y:S01]  /*7190*/  IADD3 R3, P1, R224, R7, RZ ;  /* 0x00000007e0037210 */ /* 0x000fe20007f3e0ff */
[C---:B------:R-:W-:Y:S01]  /*71a0*/  IMAD R15, R2.reuse, 0x1a, RZ ;  /* 0x0000001a020f7824 */ /* 0x040fe200078e02ff */
[----:B------:R-:W-:Y:S01]  /*71b0*/  SHF.R.S32.HI R11, RZ, 0x1f, R7 ;  /* 0x0000001fff0b7819 */ /* 0x000fe20000011407 */
[----:B------:R-:W-:Y:S01]  /*71c0*/  STL [R1+0x420], RZ ;  /* 0x000420ff01007387 */ /* 0x000fe20000100800 */
[----:B------:R-:W-:Y:S01]  /*71d0*/  SHF.R.S32.HI R13, RZ, 0x1f, R8 ;  /* 0x0000001fff0d7819 */ /* 0x000fe20000011408 */
[C---:B------:R-:W-:Y:S01]  /*71e0*/  IMAD R17, R2.reuse, 0x19, RZ ;  /* 0x0000001902117824 */ /* 0x040fe200078e02ff */
[----:B------:R-:W-:Y:S01]  /*71f0*/  SHF.R.S32.HI R16, RZ, 0x1f, R10 ;  /* 0x0000001fff107819 */ /* 0x000fe2000001140a */
[----:B------:R-:W-:Y:S01]  /*7200*/  STL [R1+0x424], RZ ;  /* 0x000424ff01007387 */ /* 0x000fe20000100800 */
[C---:B------:R-:W-:Y:S01]  /*7210*/  IMAD R19, R2.reuse, 0x18, RZ ;  /* 0x0000001802137824 */ /* 0x040fe200078e02ff */
[----:B------:R-:W-:Y:S01]  /*7220*/  SHF.R.S32.HI R18, RZ, 0x1f, R12 ;  /* 0x0000001fff127819 */ /* 0x000fe2000001140c */
[C---:B------:R-:W-:Y:S01]  /*7230*/  IMAD R21, R2.reuse, 0x17, RZ ;  /* 0x0000001702157824 */ /* 0x040fe200078e02ff */
        /* <DEDUP_REMOVED lines=18> */
[C---:B------:R-:W-:Y:S01]  /*7360*/  IMAD.SHL.U32 R123, R2.reuse, 0x10, RZ ;  /* 0x00000010027b7824 */ /* 0x040fe200078e00ff */
        /* <DEDUP_REMOVED lines=20> */
[C---:B------:R-:W-:Y:S01]  /*74b0*/  IMAD.SHL.U32 R139, R2.reuse, 0x8, RZ ;  /* 0x00000008028b7824 */ /* 0x040fe200078e00ff */
        /* <DEDUP_REMOVED lines=15> */
[----:B------:R-:W-:Y:S01]  /*75b0*/  IMAD.SHL.U32 R151, R2, 0x2, RZ ;  /* 0x0000000202977824 */ /* 0x000fe200078e00ff */
[----:B------:R-:W-:Y:S01]  /*75c0*/  STL [R1+0x460], RZ ;  /* 0x000460ff01007387 */ /* 0x000fe20000100800 */
[----:B------:R-:W-:-:S02]  /*75d0*/  SHF.R.S32.HI R150, RZ, 0x1f, R145 ;  /* 0x0000001fff967819 */ /* 0x000fc40000011491 */
[----:B------:R-:W-:Y:S01]  /*75e0*/  SHF.R.S32.HI R152, RZ, 0x1f, R147 ;  /* 0x0000001fff987819 */ /* 0x000fe20000011493 */
[----:B------:R-:W-:Y:S01]  /*75f0*/  STL [R1+0x464], RZ ;  /* 0x000464ff01007387 */ /* 0x000fe20000100800 */
[----:B------:R-:W-:Y:S02]  /*7600*/  SHF.R.S32.HI R154, RZ, 0x1f, R149 ;  /* 0x0000001fff9a7819 */ /* 0x000fe40000011495 */
[----:B------:R-:W-:Y:S01]  /*7610*/  SHF.R.S32.HI R153, RZ, 0x1f, R151 ;  /* 0x0000001fff997819 */ /* 0x000fe20000011497 */
[----:B------:R-:W-:Y:S04]  /*7620*/  STL [R1+0x468], RZ ;  /* 0x000468ff01007387 */ /* 0x000fe80000100800 */
        /* <DEDUP_REMOVED lines=229> */
[----:B------:R-:W-:Y:S04]  /*8480*/  STL [R1], RZ ;  /* 0x000000ff01007387 */ /* 0x000fe80000100800 */
        /* <DEDUP_REMOVED lines=127> */
[----:B------:R-:W-:Y:S04]  /*8c80*/  STL [R1+0x794], R158 ;  /* 0x0007949e01007387 */ /* 0x000fe80000100800 */
[----:B------:R-:W-:Y:S04]  /*8c90*/  STL [R1+0x990], R160 ;  /* 0x000990a001007387 */ /* 0x000fe80000100800 */
[----:B------:R0:W-:Y:S04]  /*8ca0*/  STL [R1+0x988], R159 ;  /* 0x0009889f01007387 */ /* 0x0001e80000100800 */
[----:B------:R-:W-:Y:S04]  /*8cb0*/  STL [R1+0x790], R157 ;  /* 0x0007909d01007387 */ /* 0x000fe80000100800 */
[----:B------:R3:W-:Y:S01]  /*8cc0*/  STL [R1+0x980], R3 ;  /* 0x0009800301007387 */ /* 0x0007e20000100800 */
[----:B0-----:R-:W-:-:S02]  /*8cd0*/  IADD3 R159, P0, R223, R7, RZ ;  /* 0x00000007df9f7210 */ /* 0x001fc40007f1e0ff */
[----:B------:R-:W-:-:S03]  /*8ce0*/  IADD3 R7, P4, R224, R8, RZ ;  /* 0x00000008e0077210 */ /* 0x000fc60007f9e0ff */
[----:B------:R-:W-:Y:S01]  /*8cf0*/  STL [R1+0x978], R159 ;  /* 0x0009789f01007387 */ /* 0x000fe20000100800 */
[----:B---3--:R-:W-:-:S03]  /*8d00*/  IADD3 R3, P3, R223, R8, RZ ;  /* 0x00000008df037210 */ /* 0x008fc60007f7e0ff */
[----:B------:R0:W-:Y:S01]  /*8d10*/  STL [R1+0x970], R7 ;  /* 0x0009700701007387 */ /* 0x0001e20000100800 */
[----:B------:R-:W-:-:S03]  /*8d20*/  IADD3 R8, P6, R224, R10, RZ ;  /* 0x0000000ae0087210 */ /* 0x000fc60007fde0ff */
[----:B------:R3:W-:Y:S04]  /*8d30*/  STL [R1+0x968], R3 ;  /* 0x0009680301007387 */ /* 0x0007e80000100800 */
[----:B------:R4:W-:Y:S01]  /*8d40*/  STL [R1+0x960], R8 ;  /* 0x0009600801007387 */ /* 0x0009e20000100800 */
[----:B0-----:R-:W-:Y:S01]  /*8d50*/  IMAD.X R7, R158, 0x1, R9, P5 ;  /* 0x000000019e077824 */ /* 0x001fe200028e0609 */
[----:B---3--:R-:W-:-:S04]  /*8d60*/  IADD3 R3, P5, R223, R10, RZ ;  /* 0x0000000adf037210 */ /* 0x008fc80007fbe0ff */
[----:B------:R0:W-:Y:S01]  /*8d70*/  STL [R1+0x98c], R7 ;  /* 0x00098c0701007387 */ /* 0x0001e20000100800 */
[----:B----4-:R-:W-:-:S03]  /*8d80*/  IMAD.X R8, R9, 0x1, R157, P2 ;  /* 0x0000000109087824 */ /* 0x010fc600010e069d */
[----:B------:R3:W-:Y:S04]  /*8d90*/  STL [R1+0x958], R3 ;  /* 0x0009580301007387 */ /* 0x0007e80000100800 */
[----:B------:R4:W-:Y:S01]  /*8da0*/  STL [R1+0x984], R8 ;  /* 0x0009840801007387 */ /* 0x0009e20000100800 */
[----:B0-----:R-:W-:Y:S01]  /*8db0*/  IADD3 R7, P2, R224, R12, RZ ;  /* 0x0000000ce0077210 */ /* 0x001fe20007f5e0ff */
[----:B---3--:R-:W-:-:S04]  /*8dc0*/  IMAD.X R3, R158, 0x1, R11, P1 ;  /* 0x000000019e037824 */ /* 0x008fc800008e060b */
[----:B------:R0:W-:Y:S01]  /*8dd0*/  STL [R1+0x950], R7 ;  /* 0x0009500701007387 */ /* 0x0001e20000100800 */
[----:B----4-:R-:W-:-:S03]  /*8de0*/  IADD3 R8, P1, R223, R12, RZ ;  /* 0x0000000cdf087210 */ /* 0x010fc60007f3e0ff */
        /* <DEDUP_REMOVED lines=51> */
[----:B------:R-:W-:Y:S02]  /*9120*/  CS2R R112, SRZ ;  /* 0x0000000000707805 */ /* 0x000fe4000001ff00 */
[----:B---3--:R-:W-:Y:S02]  /*9130*/  IADD3 R3, P2, R224, R115, RZ ;  /* 0x00000073e0037210 */ /* 0x008fe40007f5e0ff */
[----:B------:R0:W-:Y:S01]  /*9140*/  STL [R1+0x914], R7 ;  /* 0x0009140701007387 */ /* 0x0001e20000100800 */
[----:B----4-:R-:W-:-:S03]  /*9150*/  IMAD.X R8, R158, 0x1, R114, P1 ;  /* 0x000000019e087824 */ /* 0x010fc600008e0672 */
[----:B------:R3:W-:Y:S04]  /*9160*/  STL [R1+0x8e0], R3 ;  /* 0x0008e00301007387 */ /* 0x0007e80000100800 */
[----:B------:R4:W-:Y:S01]  /*9170*/  STL [R1+0x90c], R8 ;  /* 0x00090c0801007387 */ /* 0x0009e20000100800 */
[----:B0-----:R-:W-:Y:S01]  /*9180*/  IADD3 R7, P1, R223, R115, RZ ;  /* 0x00000073df077210 */ /* 0x001fe20007f3e0ff */
[----:B---3--:R-:W-:-:S04]  /*9190*/  IMAD.X R3, R157, 0x1, R114, P0 ;  /* 0x000000019d037824 */ /* 0x008fc800000e0672 */
[----:B------:R0:W-:Y:S01]  /*91a0*/  STL [R1+0x8d8], R7 ;  /* 0x0008d80701007387 */ /* 0x0001e20000100800 */
[----:B------:R-:W-:Y:S02]  /*91b0*/  CS2R R114, SRZ ;  /* 0x0000000000727805 */ /* 0x000fe4000001ff00 */
[-C--:B----4-:R-:W-:Y:S01]  /*91c0*/  IADD3 R8, P0, R224, R117.reuse, RZ ;  /* 0x00000075e0087210 */ /* 0x090fe20007f1e0ff */
[----:B------:R3:W-:Y:S04]  /*91d0*/  STL [R1+0x904], R3 ;  /* 0x0009040301007387 */ /* 0x0007e80000100800 */
[----:B------:R4:W-:Y:S01]  /*91e0*/  STL [R1+0x8d0], R8 ;  /* 0x0008d00801007387 */ /* 0x0009e20000100800 */
[----:B0-----:R-:W-:Y:S01]  /*91f0*/  IMAD.X R7, R158, 0x1, R116, P4 ;  /* 0x000000019e077824 */ /* 0x001fe200020e0674 */
[----:B---3--:R-:W-:-:S04]  /*9200*/  IADD3 R3, P4, R223, R117, RZ ;  /* 0x00000075df037210 */ /* 0x008fc80007f9e0ff */
[----:B------:R0:W-:Y:S01]  /*9210*/  STL [R1+0x8fc], R7 ;  /* 0x0008fc0701007387 */ /* 0x0001e20000100800 */
[----:B----4-:R-:W-:-:S03]  /*9220*/  IMAD.X R8, R157, 0x1, R116, P3 ;  /* 0x000000019d087824 */ /* 0x010fc600018e0674 */
[----:B------:R3:W-:Y:S01]  /*9230*/  STL [R1+0x8c8], R3 ;  /* 0x0008c80301007387 */ /* 0x0007e20000100800 */
[----:B------:R-:W-:-:S03]  /*9240*/  CS2R R116, SRZ ;  /* 0x0000000000747805 */ /* 0x000fc6000001ff00 */
        /* <DEDUP_REMOVED lines=156> */
[--C-:B0-----:R-:W-:Y:S01]  /*9c10*/  IMAD.X R7, R158, 0x1, R152.reuse, P3 ;  /* 0x000000019e077824 */ /* 0x101fe200018e0698 */
[----:B---3--:R-:W-:Y:S01]  /*9c20*/  IADD3 R3, P3, R223, R2, RZ ;  /* 0x00000002df037210 */ /* 0x008fe20007f7e0ff */
[----:B------:R-:W-:-:S03]  /*9c30*/  IMAD.X R2, R157, 0x1, R152, P6 ;  /* 0x000000019d027824 */ /* 0x000fc600030e0698 */
[----:B------:R0:W-:Y:S01]  /*9c40*/  STL [R1+0x7dc], R7 ;  /* 0x0007dc0701007387 */ /* 0x0001e20000100800 */
[----:B----4-:R-:W-:-:S03]  /*9c50*/  LOP3.LUT R8, R156, 0x10, RZ, 0x3c, !PT ;  /* 0x000000109c087812 */ /* 0x010fc600078e3cff */
[----:B------:R3:W-:Y:S04]  /*9c60*/  STL [R1+0x7a8], R3 ;  /* 0x0007a80301007387 */ /* 0x0007e80000100800 */
[----:B------:R4:W-:Y:S01]  /*9c70*/  STL [R1+0x7d4], R2 ;  /* 0x0007d40201007387 */ /* 0x0009e20000100800 */
[--C-:B0-----:R-:W-:Y:S02]  /*9c80*/  IMAD.X R7, R158, 0x1, R154.reuse, P5 ;  /* 0x000000019e077824 */ /* 0x101fe400028e069a */
[----:B---3--:R-:W-:-:S03]  /*9c90*/  IMAD.X R3, R157, 0x1, R154, P2 ;  /* 0x000000019d037824 */ /* 0x008fc600010e069a */
[----:B------:R0:W-:Y:S01]  /*9ca0*/  STL [R1+0x7cc], R7 ;  /* 0x0007cc0701007387 */ /* 0x0001e20000100800 */
[----:B----4-:R-:W-:-:S03]  /*9cb0*/  IMAD.X R2, R158, 0x1, R153, P1 ;  /* 0x000000019e027824 */ /* 0x010fc600008e0699 */
[----:B------:R3:W-:Y:S04]  /*9cc0*/  STL [R1+0x7c4], R3 ;  /* 0x0007c40301007387 */ /* 0x0007e80000100800 */
[----:B------:R4:W-:Y:S01]  /*9cd0*/  STL [R1+0x7bc], R2 ;  /* 0x0007bc0201007387 */ /* 0x0009e20000100800 */
[----:B0-----:R-:W-:Y:S02]  /*9ce0*/  IMAD.X R7, R157, 0x1, R153, P0 ;  /* 0x000000019d077824 */ /* 0x001fe400000e0699 */
[----:B---3--:R-:W-:-:S03]  /*9cf0*/  IMAD.X R3, R158, 0x1, R155, P4 ;  /* 0x000000019e037824 */ /* 0x008fc600020e069b */
[----:B------:R0:W-:Y:S01]  /*9d00*/  STL [R1+0x7b4], R7 ;  /* 0x0007b40701007387 */ /* 0x0001e20000100800 */
[----:B----4-:R-:W-:-:S03]  /*9d10*/  IMAD.X R2, R157, 0x1, R155, P3 ;  /* 0x000000019d027824 */ /* 0x010fc600018e069b */
[----:B------:R3:W-:Y:S04]  /*9d20*/  STL [R1+0x7ac], R3 ;  /* 0x0007ac0301007387 */ /* 0x0007e80000100800 */
[----:B------:R4:W-:Y:S01]  /*9d30*/  STL [R1+0x7a4], R2 ;  /* 0x0007a40201007387 */ /* 0x0009e20000100800 */
[----:B0-----:R-:W-:-:S03]  /*9d40*/  IMAD R7, R14, UR9, RZ ;  /* 0x000000090e077c24 */ /* 0x001fc6000f8e02ff */
[----:B------:R0:W-:Y:S01]  /*9d50*/  STL [R1+0x998], R8 ;  /* 0x0009980801007387 */ /* 0x0001e20000100800 */
[----:B---3--:R-:W-:Y:S01]  /*9d60*/  IMAD.U32 R3, RZ, RZ, UR14 ;  /* 0x0000000eff037e24 */ /* 0x008fe2000f8e00ff */
[----:B------:R-:W-:Y:S01]  /*9d70*/  SHF.R.S32.HI R9, RZ, 0x1f, R7 ;  /* 0x0000001fff097819 */ /* 0x000fe20000011407 */
[----:B-1--4-:R-:W-:-:S07]  /*9d80*/  IMAD.U32 R2, RZ, RZ, UR15 ;  /* 0x0000000fff027e24 */ /* 0x012fce000f8e00ff */
.L_x_1:
[----:B------:R-:W3:Y:S04]  /*9d90*/  LDL R13, [R1+0x7b0] ;  /* 0x0007b000010d7983 */ /* 0x000ee80000100800 */
[----:B------:R-:W4:Y:S04]  /*9da0*/  LDL R12, [R1+0x7ac] ;  /* 0x0007ac00010c7983 */ /* 0x000f280000100800 */
[----:B------:R1:W-:Y:S04]  /*9db0*/  STL.64 [R1+0x16a0], R150 ;  /* 0x0016a09601007387 */ /* 0x0003e80000100a00 */
[----:B-1----:R-:W2:Y:S04]  /*9dc0*/  LDL R150, [R1+0x7b4] ;  /* 0x0007b40001967983 */ /* 0x002ea80000100800 */
[----:B------:R-:W2:Y:S04]  /*9dd0*/  LDL R151, [R1+0x7bc] ;  /* 0x0007bc0001977983 */ /* 0x000ea80000100800 */
[----:B------:R1:W-:Y:S04]  /*9de0*/  STL.64 [R1+0x1698], R148 ;  /* 0x0016989401007387 */ /* 0x0003e80000100a00 */
[----:B-1----:R-:W2:Y:S04]  /*9df0*/  LDL R148, [R1+0x7b8] ;  /* 0x0007b80001947983 */ /* 0x002ea80000100800 */
[----:B------:R-:W2:Y:S04]  /*9e00*/  LDL R149, [R1+0x7c0] ;  /* 0x0007c00001957983 */ /* 0x000ea80000100800 */
[----:B------:R1:W-:Y:S04]  /*9e10*/  STL.64 [R1+0x1690], R146 ;  /* 0x0016909201007387 */ /* 0x0003e80000100a00 */
[----:B-1----:R-:W2:Y:S04]  /*9e20*/  LDL R146, [R1+0x7a8] ;  /* 0x0007a80001927983 */ /* 0x002ea80000100800 */
[----:B------:R-:W2:Y:S04]  /*9e30*/  LDL R147, [R1+0x7a4] ;  /* 0x0007a40001937983 */ /* 0x000ea80000100800 */
[----:B------:R1:W-:Y:S04]  /*9e40*/  STL.64 [R1+0x1688], R144 ;  /* 0x0016889001007387 */ /* 0x0003e80000100a00 */
[----:B-1----:R-:W3:Y:S04]  /*9e50*/  LDL R145, [R1+0x794] ;  /* 0x0007940001917983 */ /* 0x002ee80000100800 */
[----:B------:R-:W4:Y:S04]  /*9e60*/  LDL R144, [R1+0x790] ;  /* 0x0007900001907983 */ /* 0x000f280000100800 */
[----:B------:R-:W-:Y:S04]  /*9e70*/  STL.64 [R1+0x1680], R142 ;  /* 0x0016808e01007387 */ /* 0x000fe80000100a00 */
        /* <DEDUP_REMOVED lines=57> */
[----:B------:R1:W-:Y:S04]  /*a210*/  STL.64 [R1+0x14b0], R26 ;  /* 0x0014b01a01007387 */ /* 0x0003e80000100a00 */
[----:B------:R0:W-:Y:S04]  /*a220*/  STL.64 [R1+0x14a8], R24 ;  /* 0x0014a81801007387 */ /* 0x0001e80000100a00 */
[----:B-----5:R0:W-:Y:S04]  /*a230*/  STL [R1+0x1400], R6 ;  /* 0x0014000601007387 */ /* 0x0201e80000100800 */
[----:B------:R0:W-:Y:S04]  /*a240*/  STL [R1+0x13fc], R5 ;  /* 0x0013fc0501007387 */ /* 0x0001e80000100800 */
[----:B------:R0:W-:Y:S04]  /*a250*/  STL [R1+0x13f8], R4 ;  /* 0x0013f80401007387 */ /* 0x0001e80000100800 */
[----:B------:R-:W-:Y:S04]  /*a260*/  STL [R1+0x1404], R223 ;  /* 0x001404df01007387 */ /* 0x000fe80000100800 */
[----:B------:R-:W-:Y:S04]  /*a270*/  STL [R1+0x1408], R224 ;  /* 0x001408e001007387 */ /* 0x000fe80000100800 */
[----:B-1----:R-:W2:Y:S04]  /*a280*/  LDL R26, [R1+0x7c8] ;  /* 0x0007c800011a7983 */ /* 0x002ea80000100800 */
[----:B0-----:R-:W2:Y:S04]  /*a290*/  LDL R24, [R1+0x7c4] ;  /* 0x0007c40001187983 */ /* 0x001ea80000100800 */
[----:B------:R-:W2:Y:S04]  /*a2a0*/  LDL R6, [R1+0x7d8] ;  /* 0x0007d80001067983 */ /* 0x000ea80000100800 */
[----:B------:R-:W2:Y:S04]  /*a2b0*/  LDL R25, [R1+0x7d0] ;  /* 0x0007d00001197983 */ /* 0x000ea80000100800 */
[----:B------:R-:W2:Y:S01]  /*a2c0*/  LDL R5, [R1+0x7d4] ;  /* 0x0007d40001057983 */ /* 0x000ea20000100800 */
[----:B------:R-:W-:-:S02]  /*a2d0*/  ISETP.GT.AND P2, PT, R3, RZ, PT ;  /* 0x000000ff0300720c */ /* 0x000fc40003f44270 */
[-C--:B------:R-:W-:Y:S01]  /*a2e0*/  IADD3 R10, P0, R224, R2.reuse, RZ ;  /* 0x00000002e00a7210 */ /* 0x080fe20007f1e0ff */
[----:B------:R-:W2:Y:S01]  /*a2f0*/  LDL R4, [R1+0x7e8] ;  /* 0x0007e80001047983 */ /* 0x000ea20000100800 */
[----:B------:R-:W-:Y:S02]  /*a300*/  PRMT R190, RZ, 0x7610, R190 ;  /* 0x00007610ffbe7816 */ /* 0x000fe400000000be */
[----:B------:R-:W-:Y:S01]  /*a310*/  IADD3 R8, P1, R223, R2, RZ ;  /* 0x00000002df087210 */ /* 0x000fe20007f3e0ff */
[----:B------:R-:W2:Y:S01]  /*a320*/  LDL R27, [R1+0x7e4] ;  /* 0x0007e400011b7983 */ /* 0x000ea20000100800 */
[----:B------:R-:W-:Y:S02]  /*a330*/  PRMT R188, RZ, 0x7610, R188 ;  /* 0x00007610ffbc7816 */ /* 0x000fe400000000bc */
[----:B------:R-:W-:Y:S01]  /*a340*/  ISETP.GT.AND P3, PT, R3, 0x1, PT ;  /* 0x000000010300780c */ /* 0x000fe20003f64270 */
[----:B------:R-:W2:Y:S01]  /*a350*/  LDL R30, [R1+0x7dc] ;  /* 0x0007dc00011e7983 */ /* 0x000ea20000100800 */
[----:B---3--:R-:W-:Y:S01]  /*a360*/  IMAD.X R11, R145, 0x1, R0, P0 ;  /* 0x00000001910b7824 */ /* 0x008fe200000e0600 */
[----:B------:R-:W-:-:S02]  /*a370*/  PRMT R186, RZ, 0x7610, R186 ;  /* 0x00007610ffba7816 */ /* 0x000fc400000000ba */
[----:B------:R-:W3:Y:S04]  /*a380*/  LDL R29, [R1+0x7f0] ;  /* 0x0007f000011d7983 */ /* 0x000ee80000100800 */
[----:B------:R0:W3:Y:S01]  /*a390*/  @P2 LDG.E.U8 R190, desc[UR20][R10.64] ;  /* 0x000000140abe2981 */ /* 0x0000e2000c1e1100 */
[----:B------:R-:W-:Y:S02]  /*a3a0*/  PRMT R189, RZ, 0x7610, R189 ;  /* 0x00007610ffbd7816 */ /* 0x000fe400000000bd */
[----:B------:R-:W-:Y:S01]  /*a3b0*/  PRMT R184, RZ, 0x7610, R184 ;  /* 0x00007610ffb87816 */ /* 0x000fe200000000b8 */
[----:B------:R-:W3:Y:S01]  /*a3c0*/  LDL R28, [R1+0x7ec] ;  /* 0x0007ec00011c7983 */ /* 0x000ee20000100800 */
[----:B------:R-:W-:Y:S02]  /*a3d0*/  PRMT R182, RZ, 0x7610, R182 ;  /* 0x00007610ffb67816 */ /* 0x000fe400000000b6 */
[----:B------:R-:W-:Y:S01]  /*a3e0*/  PRMT R187, RZ, 0x7610, R187 ;  /* 0x00007610ffbb7816 */ /* 0x000fe200000000bb */
[----:B------:R-:W3:Y:S01]  /*a3f0*/  LDL R31, [R1+0x800] ;  /* 0x00080000011f7983 */ /* 0x000ee20000100800 */
[----:B0-----:R-:W-:-:S03]  /*a400*/  IADD3 R10, P0, R2, R13, RZ ;  /* 0x0000000d020a7210 */ /* 0x001fc60007f1e0ff */
[----:B------:R-:W3:Y:S01]  /*a410*/  LDL R13, [R1+0x7cc] ;  /* 0x0007cc00010d7983 */ /* 0x000ee20000100800 */
[----:B----4-:R-:W-:Y:S02]  /*a420*/  IMAD.X R9, R144, 0x1, R0, P1 ;  /* 0x0000000190097824 */ /* 0x010fe400008e0600 */
[----:B------:R-:W-:Y:S01]  /*a430*/  IMAD.X R11, R0, 0x1, R12, P0 ;  /* 0x00000001000b7824 */ /* 0x000fe200000e060c */
[----:B------:R-:W-:Y:S01]  /*a440*/  PRMT R185, RZ, 0x7610, R185 ;  /* 0x00007610ffb97816 */ /* 0x000fe200000000b9 */
[----:B------:R-:W4:Y:S04]  /*a450*/  LDL R12, [R1+0x7e0] ;  /* 0x0007e000010c7983 */ /* 0x000f280000100800 */
[----:B------:R2:W4:Y:S01]  /*a460*/  @P2 LDG.E.U8 R188, desc[UR20][R8.64] ;  /* 0x0000001408bc2981 */ /* 0x000522000c1e1100 */
[----:B------:R-:W-:-:S03]  /*a470*/  ISETP.GT.AND P2, PT, R3, 0x2, PT ;  /* 0x000000020300780c */ /* 0x000fc60003f44270 */
[----:B------:R-:W4:Y:S01]  /*a480*/  @P3 LDG.E.U8 R189, desc[UR20][R10.64] ;  /* 0x000000140abd3981 */ /* 0x000f22000c1e1100 */
[----:B------:R-:W-:Y:S02]  /*a490*/  PRMT R180, RZ, 0x7610, R180 ;  /* 0x00007610ffb47816 */ /* 0x000fe400000000b4 */
[----:B------:R-:W-:Y:S01]  /*a4a0*/  PRMT R183, RZ, 0x7610, R183 ;  /* 0x00007610ffb77816 */ /* 0x000fe200000000b7 */
[----:B------:R-:W4:Y:S01]  /*a4b0*/  LDL R33, [R1+0x974] ;  /* 0x0009740001217983 */ /* 0x000f220000100800 */
[----:B--2---:R-:W-:Y:S02]  /*a4c0*/  IADD3 R8, P1, R2, R146, RZ ;  /* 0x0000009202087210 */ /* 0x004fe40007f3e0ff */
[----:B------:R-:W-:Y:S01]  /*a4d0*/  PRMT R178, RZ, 0x7610, R178 ;  /* 0x00007610ffb27816 */ /* 0x000fe200000000b2 */
[----:B------:R-:W2:Y:S02]  /*a4e0*/  LDL R32, [R1+0x988] ;  /* 0x0009880001207983 */ /* 0x000ea40000100800 */
[----:B------:R-:W-:Y:S01]  /*a4f0*/  IMAD.X R9, R0, 0x1, R147, P1 ;  /* 0x0000000100097824 */ /* 0x000fe200008e0693 */
[----:B------:R-:W-:Y:S01]  /*a500*/  PRMT R181, RZ, 0x7610, R181 ;  /* 0x00007610ffb57816 */ /* 0x000fe200000000b5 */
[----:B------:R-:W2:Y:S04]  /*a510*/  LDL R34, [R1+0x92c] ;  /* 0x00092c0001227983 */ /* 0x000ea80000100800 */
[----:B------:R0:W2:Y:S01]  /*a520*/  @P3 LDG.E.U8 R186, desc[UR20][R8.64] ;  /* 0x0000001408ba3981 */ /* 0x0000a2000c1e1100 */
[----:B------:R-:W-:-:S02]  /*a530*/  ISETP.GT.AND P3, PT, R3, 0x3, PT ;  /* 0x000000030300780c */ /* 0x000fc40003f64270 */
[----:B0-----:R-:W-:-:S05]  /*a540*/  IADD3 R8, P1, R2, R148, RZ ;  /* 0x0000009402087210 */ /* 0x001fca0007f3e0ff */
[----:B------:R-:W-:-:S05]  /*a550*/  IMAD.X R9, R0, 0x1, R150, P1 ;  /* 0x0000000100097824 */ /* 0x000fca00008e0696 */
[----:B------:R0:W2:Y:S01]  /*a560*/  @P2 LDG.E.U8 R184, desc[UR20][R8.64] ;  /* 0x0000001408b82981 */ /* 0x0000a2000c1e1100 */
[----:B------:R-:W-:-:S05]  /*a570*/  IADD3 R10, P0, R2, R149, RZ ;  /* 0x00000095020a7210 */ /* 0x000fca0007f1e0ff */
[----:B------:R-:W-:-:S05]  /*a580*/  IMAD.X R11, R0, 0x1, R151, P0 ;  /* 0x00000001000b7824 */ /* 0x000fca00000e0697 */
[----:B------:R1:W2:Y:S01]  /*a590*/  @P2 LDG.E.U8 R187, desc[UR20][R10.64] ;  /* 0x000000140abb2981 */ /* 0x0002a2000c1e1100 */
[----:B0-----:R-:W-:-:S03]  /*a5a0*/  IADD3 R8, P1, R2, R26, RZ ;  /* 0x0000001a02087210 */ /* 0x001fc60007f3e0ff */
[----:B------:R-:W2:Y:S02]  /*a5b0*/  LDL R26, [R1+0x7f8] ;  /* 0x0007f800011a7983 */ /* 0x000ea40000100800 */
[----:B------:R-:W-:Y:S02]  /*a5c0*/  IMAD.X R9, R0, 0x1, R24, P1 ;  /* 0x0000000100097824 */ /* 0x000fe400008e0618 */
[----:B------:R-:W2:Y:S04]  /*a5d0*/  LDL R24, [R1+0x7fc] ;  /* 0x0007fc0001187983 */ /* 0x000ea80000100800 */
[----:B------:R0:W2:Y:S01]  /*a5e0*/  @P3 LDG.E.U8 R182, desc[UR20][R8.64] ;  /* 0x0000001408b63981 */ /* 0x0000a2000c1e1100 */
[----:B-1----:R-:W-:-:S03]  /*a5f0*/  IADD3 R10, P0, R2, R25, RZ ;  /* 0x00000019020a7210 */ /* 0x002fc60007f1e0ff */
[----:B------:R-:W2:Y:S01]  /*a600*/  LDL R25, [R1+0x808] ;  /* 0x0008080001197983 */ /* 0x000ea20000100800 */
[----:B0-----:R-:W-:-:S03]  /*a610*/  IADD3 R8, P1, R2, R6, RZ ;  /* 0x0000000602087210 */ /* 0x001fc60007f3e0ff */
[----:B------:R-:W2:Y:S02]  /*a620*/  LDL R6, [R1+0x7f4] ;  /* 0x0007f40001067983 */ /* 0x000ea40000100800 */
[C---:B------:R-:W-:Y:S02]  /*a630*/  IMAD.X R9, R0.reuse, 0x1, R5, P1 ;  /* 0x0000000100097824 */ /* 0x040fe400008e0605 */
[----:B------:R-:W2:Y:S01]  /*a640*/  LDL R5, [R1+0x804] ;  /* 0x0008040001057983 */ /* 0x000ea20000100800 */
[----:B---3--:R-:W-:-:S05]  /*a650*/  IMAD.X R11, R0, 0x1, R13, P0 ;  /* 0x00000001000b7824 */ /* 0x008fca00000e060d */
[----:B------:R0:W3:Y:S02]  /*a660*/  @P3 LDG.E.U8 R185, desc[UR20][R10.64] ;  /* 0x000000140ab93981 */ /* 0x0000e4000c1e1100 */
[----:B0-----:R-:W-:Y:S02]  /*a670*/  IADD3 R10, P1, R2, R4, RZ ;  /* 0x00000004020a7210 */ /* 0x001fe40007f3e0ff */
[----:B------:R-:W3:Y:S01]  /*a680*/  LDL R4, [R1+0x810] ;  /* 0x0008100001047983 */ /* 0x000ee20000100800 */
[----:B------:R-:W-:Y:S02]  /*a690*/  ISETP.GT.AND P2, PT, R3, 0x4, PT ;  /* 0x000000040300780c */ /* 0x000fe40003f44270 */
[----:B------:R-:W-:Y:S02]  /*a6a0*/  IMAD.X R11, R0, 0x1, R27, P1 ;  /* 0x00000001000b7824 */ /* 0x000fe400008e061b */
[----:B------:R-:W3:Y:S01]  /*a6b0*/  LDL R27, [R1+0x80c] ;  /* 0x00080c00011b7983 */ /* 0x000ee20000100800 */
[----:B----4-:R-:W-:-:S05]  /*a6c0*/  IADD3 R12, P0, R2, R12, RZ ;  /* 0x0000000c020c7210 */ /* 0x010fca0007f1e0ff */
[----:B------:R-:W-:Y:S02]  /*a6d0*/  IMAD.X R13, R0, 0x1, R30, P0 ;  /* 0x00000001000d7824 */ /* 0x000fe400000e061e */
[----:B------:R-:W4:Y:S04]  /*a6e0*/  LDL R30, [R1+0x818] ;  /* 0x00081800011e7983 */ /* 0x000f280000100800 */
[----:B------:R0:W4:Y:S04]  /*a6f0*/  @P2 LDG.E.U8 R180, desc[UR20][R8.64] ;  /* 0x0000001408b42981 */ /* 0x000128000c1e1100 */
[----:B------:R-:W4:Y:S01]  /*a700*/  @P2 LDG.E.U8 R183, desc[UR20][R12.64] ;  /* 0x000000140cb72981 */ /* 0x000f22000c1e1100 */
[----:B0-----:R-:W-:-:S03]  /*a710*/  IADD3 R8, P0, R2, R29, RZ ;  /* 0x0000001d02087210 */ /* 0x001fc60007f1e0ff */
[----:B------:R-:W4:Y:S02]  /*a720*/  LDL R29, [R1+0x814] ;  /* 0x00081400011d7983 */ /* 0x000f240000100800 */
[----:B------:R-:W-:Y:S02]  /*a730*/  IMAD.X R9, R0, 0x1, R28, P0 ;  /* 0x0000000100097824 */ /* 0x000fe400000e061c */
[----:B------:R-:W4:Y:S01]  /*a740*/  LDL R28, [R1+0x820] ;  /* 0x00082000011c7983 */ /* 0x000f220000100800 */
[----:B------:R-:W-:-:S13]  /*a750*/  ISETP.GT.AND P3, PT, R3, 0x5, PT ;  /* 0x000000050300780c */ /* 0x000fda0003f64270 */
[----:B------:R-:W4:Y:S04]  /*a760*/  @P3 LDG.E.U8 R178, desc[UR20][R10.64] ;  /* 0x000000140ab23981 */ /* 0x000f28000c1e1100 */
[----:B------:R0:W4:Y:S02]  /*a770*/  @P3 LDG.E.U8 R181, desc[UR20][R8.64] ;  /* 0x0000001408b53981 */ /* 0x000124000c1e1100 */
[----:B0-----:R-:W-:Y:S02]  /*a780*/  IADD3 R8, P2, R2, R31, RZ ;  /* 0x0000001f02087210 */ /* 0x001fe40007f5e0ff */
[----:B------:R-:W-:Y:S01]  /*a790*/  ISETP.GT.AND P4, PT, R3, 0x6, PT ;  /* 0x000000060300780c */ /* 0x000fe20003f84270 */
[----:B------:R-:W4:Y:S01]  /*a7a0*/  LDL R31, [R1+0x984] ;  /* 0x00098400011f7983 */ /* 0x000f220000100800 */
[----:B------:R-:W-:-:S02]  /*a7b0*/  PRMT R179, RZ, 0x7610, R179 ;  /* 0x00007610ffb37816 */ /* 0x000fc400000000b3 */
[----:B--2---:R-:W-:Y:S02]  /*a7c0*/  IADD3 R12, P1, R2, R26, RZ ;  /* 0x0000001a020c7210 */ /* 0x004fe40007f3e0ff */
[----:B------:R-:W2:Y:S01]  /*a7d0*/  LDL R26, [R1+0x81c] ;  /* 0x00081c00011a7983 */ /* 0x000ea20000100800 */
[----:B------:R-:W-:-:S03]  /*a7e0*/  IMAD.X R9, R0, 0x1, R24, P2 ;  /* 0x0000000100097824 */ /* 0x000fc600010e0618 */
[----:B------:R-:W2:Y:S04]  /*a7f0*/  LDL R24, [R1+0x830] ;  /* 0x0008300001187983 */ /* 0x000ea80000100800 */
[----:B------:R3:W2:Y:S01]  /*a800*/  @P4 LDG.E.U8 R179, desc[UR20][R8.64] ;  /* 0x0000001408b34981 */ /* 0x0006a2000c1e1100 */
[----:B------:R-:W-:-:S03]  /*a810*/  IMAD.X R13, R0, 0x1, R6, P1 ;  /* 0x00000001000d7824 */ /* 0x000fc600008e0606 */
[----:B------:R-:W2:Y:S01]  /*a820*/  LDL R6, [R1+0x828] ;  /* 0x0008280001067983 */ /* 0x000ea20000100800 */
[----:B------:R-:W-:-:S03]  /*a830*/  IADD3 R10, P1, R2, R25, RZ ;  /* 0x00000019020a7210 */ /* 0x000fc60007f3e0ff */
[----:B------:R-:W2:Y:S02]  /*a840*/  LDL R25, [R1+0x824] ;  /* 0x0008240001197983 */ /* 0x000ea40000100800 */
[----:B------:R-:W-:Y:S02]  /*a850*/  IMAD.X R11, R0, 0x1, R5, P1 ;  /* 0x00000001000b7824 */ /* 0x000fe400008e0605 */
[----:B------:R-:W2:Y:S01]  /*a860*/  LDL R5, [R1+0x82c] ;  /* 0x00082c0001057983 */ /* 0x000ea20000100800 */
[----:B---3--:R-:W-:-:S03]  /*a870*/  IADD3 R8, P1, R2, R4, RZ ;  /* 0x0000000402087210 */ /* 0x008fc60007f3e0ff */
[----:B------:R-:W3:Y:S01]  /*a880*/  LDL R4, [R1+0x838] ;  /* 0x0008380001047983 */ /* 0x000ee20000100800 */
[C---:B------:R-:W-:Y:S02]  /*a890*/  ISETP.GT.AND P0, PT, R3.reuse, 0x7, PT ;  /* 0x000000070300780c */ /* 0x040fe40003f04270 */
[----:B------:R-:W-:Y:S01]  /*a8a0*/  PRMT R177, RZ, 0x7610, R177 ;  /* 0x00007610ffb17816 */ /* 0x000fe200000000b1 */
[----:B------:R-:W-:Y:S02]  /*a8b0*/  IMAD.X R9, R0, 0x1, R27, P1 ;  /* 0x0000000100097824 */ /* 0x000fe400008e061b */
[----:B------:R-:W3:Y:S01]  /*a8c0*/  LDL R27, [R1+0x834] ;  /* 0x00083400011b7983 */ /* 0x000ee20000100800 */
[----:B------:R-:W-:Y:S02]  /*a8d0*/  PRMT R175, RZ, 0x7610, R175 ;  /* 0x00007610ffaf7816 */ /* 0x000fe400000000af */
[----:B------:R-:W-:Y:S01]  /*a8e0*/  ISETP.GT.AND P2, PT, R3, 0x8, PT ;  /* 0x000000080300780c */ /* 0x000fe20003f44270 */
[----:B------:R-:W3:Y:S04]  /*a8f0*/  @P4 LDG.E.U8 R177, desc[UR20][R12.64] ;  /* 0x000000140cb14981 */ /* 0x000ee8000c1e1100 */
[----:B------:R4:W3:Y:S04]  /*a900*/  @P0 LDG.E.U8 R175, desc[UR20][R10.64] ;  /* 0x000000140aaf0981 */ /* 0x0008e8000c1e1100 */
[----:B------:R-:W3:Y:S01]  /*a910*/  LDL R13, [R1+0x840] ;  /* 0x00084000010d7983 */ /* 0x000ee20000100800 */
[----:B------:R-:W-:-:S02]  /*a920*/  PRMT R176, RZ, 0x7610, R176 ;  /* 0x00007610ffb07816 */ /* 0x000fc400000000b0 */
[----:B----4-:R-:W-:Y:S01]  /*a930*/  IADD3 R10, P1, R2, R30, RZ ;  /* 0x0000001e020a7210 */ /* 0x010fe20007f3e0ff */
[----:B------:R-:W4:Y:S01]  /*a940*/  LDL R12, [R1+0x83c] ;  /* 0x00083c00010c7983 */ /* 0x000f220000100800 */
[----:B------:R-:W-:-:S03]  /*a950*/  PRMT R173, RZ, 0x7610, R173 ;  /* 0x00007610ffad7816 */ /* 0x000fc600000000ad */
[----:B------:R-:W-:Y:S01]  /*a960*/  IMAD.X R11, R0, 0x1, R29, P1 ;  /* 0x00000001000b7824 */ /* 0x000fe200008e061d */
[----:B------:R0:W4:Y:S04]  /*a970*/  @P0 LDG.E.U8 R176, desc[UR20][R8.64] ;  /* 0x0000001408b00981 */ /* 0x000128000c1e1100 */
[----:B------:R-:W4:Y:S01]  /*a980*/  @P2 LDG.E.U8 R173, desc[UR20][R10.64] ;  /* 0x000000140aad2981 */ /* 0x000f22000c1e1100 */
[----:B------:R-:W-:Y:S02]  /*a990*/  PRMT R174, RZ, 0x7610, R174 ;  /* 0x00007610ffae7816 */ /* 0x000fe400000000ae */
[----:B------:R-:W-:Y:S01]  /*a9a0*/  PRMT R171, RZ, 0x7610, R171 ;  /* 0x00007610ffab7816 */ /* 0x000fe200000000ab */
[----:B------:R-:W4:Y:S01]  /*a9b0*/  LDL R30, [R1+0x940] ;  /* 0x00094000011e7983 */ /* 0x000f220000100800 */
[----:B0-----:R-:W-:-:S02]  /*a9c0*/  IADD3 R8, P0, R2, R28, RZ ;  /* 0x0000001c02087210 */ /* 0x001fc40007f1e0ff */
[----:B------:R-:W-:Y:S01]  /*a9d0*/  ISETP.GT.AND P1, PT, R3, 0x9, PT ;  /* 0x000000090300780c */ /* 0x000fe20003f24270 */
[----:B------:R-:W4:Y:S04]  /*a9e0*/  LDL R28, [R1+0x908] ;  /* 0x00090800011c7983 */ /* 0x000f280000100800 */
[----:B------:R-:W4:Y:S04]  /*a9f0*/  LDL R11, [R1+0x848] ;  /* 0x00084800010b7983 */ /* 0x000f280000100800 */
[----:B------:R-:W4:Y:S01]  /*aa00*/  LDL R10, [R1+0x850] ;  /* 0x00085000010a7983 */ /* 0x000f220000100800 */
[----:B------:R-:W-:-:S02]  /*aa10*/  PRMT R172, RZ, 0x7610, R172 ;  /* 0x00007610ffac7816 */ /* 0x000fc400000000ac */
[----:B------:R-:W-:Y:S01]  /*aa20*/  PRMT R169, RZ, 0x7610, R169 ;  /* 0x00007610ffa97816 */ /* 0x000fe200000000a9 */
[----:B------:R-:W4:Y:S01]  /*aa30*/  LDL R29, [R1+0x93c] ;  /* 0x00093c00011d7983 */ /* 0x000f220000100800 */
[----:B--2---:R-:W-:-:S03]  /*aa40*/  IMAD.X R9, R0, 0x1, R26, P0 ;  /* 0x0000000100097824 */ /* 0x004fc600000e061a */
[----:B------:R-:W2:Y:S04]  /*aa50*/  LDL R26, [R1+0x844] ;  /* 0x00084400011a7983 */ /* 0x000ea80000100800 */
[----:B------:R0:W2:Y:S02]  /*aa60*/  @P2 LDG.E.U8 R174, desc[UR20][R8.64] ;  /* 0x0000001408ae2981 */ /* 0x0000a4000c1e1100 */
[----:B0-----:R-:W-:Y:S02]  /*aa70*/  IADD3 R8, P0, R2, R6, RZ ;  /* 0x0000000602087210 */ /* 0x001fe40007f1e0ff */
[----:B------:R-:W2:Y:S03]  /*aa80*/  LDL R6, [R1+0x84c] ;  /* 0x00084c0001067983 */ /* 0x000ea60000100800 */
[----:B------:R-:W-:-:S02]  /*aa90*/  IMAD.X R9, R0, 0x1, R25, P0 ;  /* 0x0000000100097824 */ /* 0x000fc400000e0619 */
[----:B------:R-:W2:Y:S04]  /*aaa0*/  LDL R25, [R1+0x854] ;  /* 0x0008540001197983 */ /* 0x000ea80000100800 */
[----:B------:R0:W2:Y:S02]  /*aab0*/  @P1 LDG.E.U8 R171, desc[UR20][R8.64] ;  /* 0x0000001408ab1981 */ /* 0x0000a4000c1e1100 */
[----:B0-----:R-:W-:Y:S02]  /*aac0*/  IADD3 R8, P0, R2, R24, RZ ;  /* 0x0000001802087210 */ /* 0x001fe40007f1e0ff */
[----:B------:R-:W2:Y:S03]  /*aad0*/  LDL R24, [R1+0x860] ;  /* 0x0008600001187983 */ /* 0x000ea60000100800 */
[----:B------:R-:W-:-:S02]  /*aae0*/  IMAD.X R9, R0, 0x1, R5, P0 ;  /* 0x0000000100097824 */ /* 0x000fc400000e0605 */
[----:B------:R-:W2:Y:S04]  /*aaf0*/  LDL R5, [R1+0x858] ;  /* 0x0008580001057983 */ /* 0x000ea80000100800 */
[----:B------:R3:W2:Y:S02]  /*ab00*/  @P1 LDG.E.U8 R172, desc[UR20][R8.64] ;  /* 0x0000001408ac1981 */ /* 0x0006a4000c1e1100 */
[----:B---3--:R-:W-:Y:S02]  /*ab10*/  IADD3 R8, P0, R2, R4, RZ ;  /* 0x0000000402087210 */ /* 0x008fe40007f1e0ff */
[----:B------:R-:W3:Y:S01]  /*ab20*/  LDL R4, [R1+0x85c] ;  /* 0x00085c0001047983 */ /* 0x000ee20000100800 */
[----:B------:R-:W-:Y:S02]  /*ab30*/  ISETP.GT.AND P1, PT, R3, 0xa, PT ;  /* 0x0000000a0300780c */ /* 0x000fe40003f24270 */
[----:B------:R-:W-:Y:S01]  /*ab40*/  IMAD.X R9, R0, 0x1, R27, P0 ;  /* 0x0000000100097824 */ /* 0x000fe200000e061b */
[----:B------:R-:W-:Y:S01]  /*ab50*/  PRMT R170, RZ, 0x7610, R170 ;  /* 0x00007610ffaa7816 */ /* 0x000fe200000000aa */
[----:B------:R-:W3:Y:S09]  /*ab60*/  LDL R27, [R1+0x864] ;  /* 0x00086400011b7983 */ /* 0x000ef20000100800 */
[----:B------:R0:W3:Y:S02]  /*ab70*/  @P1 LDG.E.U8 R169, desc[UR20][R8.64] ;  /* 0x0000001408a91981 */ /* 0x0000e4000c1e1100 */
[----:B0-----:R-:W-:-:S02]  /*ab80*/  IADD3 R8, P0, R2, R13, RZ ;  /* 0x0000000d02087210 */ /* 0x001fc40007f1e0ff */
[----:B------:R-:W3:Y:S03]  /*ab90*/  LDL R13, [R1+0x868] ;  /* 0x00086800010d7983 */ /* 0x000ee60000100800 */
[----:B----4-:R-:W-:Y:S02]  /*aba0*/  IMAD.X R9, R0, 0x1, R12, P0 ;  /* 0x0000000100097824 */ /* 0x010fe400000e060c */
[----:B------:R-:W4:Y:S04]  /*abb0*/  LDL R12, [R1+0x870] ;  /* 0x00087000010c7983 */ /* 0x000f280000100800 */
[----:B------:R0:W4:Y:S01]  /*abc0*/  @P1 LDG.E.U8 R170, desc[UR20][R8.64] ;  /* 0x0000001408aa1981 */ /* 0x000122000c1e1100 */
[----:B------:R-:W-:-:S02]  /*abd0*/  ISETP.GT.AND P1, PT, R3, 0xb, PT ;  /* 0x0000000b0300780c */ /* 0x000fc40003f24270 */
[----:B------:R-:W-:Y:S02]  /*abe0*/  PRMT R167, RZ, 0x7610, R167 ;  /* 0x00007610ffa77816 */ /* 0x000fe400000000a7 */
[----:B0-----:R-:W-:Y:S02]  /*abf0*/  IADD3 R8, P0, R2, R11, RZ ;  /* 0x0000000b02087210 */ /* 0x001fe40007f1e0ff */
[----:B------:R-:W4:Y:S01]  /*ac00*/  LDL R11, [R1+0x86c] ;  /* 0x00086c00010b7983 */ /* 0x000f220000100800 */
[----:B------:R-:W-:Y:S02]  /*ac10*/  PRMT R168, RZ, 0x7610, R168 ;  /* 0x00007610ffa87816 */ /* 0x000fe400000000a8 */
[----:B------:R-:W-:Y:S01]  /*ac20*/  PRMT R165, RZ, 0x7610, R165 ;  /* 0x00007610ffa57816 */ /* 0x000fe200000000a5 */
[----:B--2---:R-:W-:Y:S02]  /*ac30*/  IMAD.X R9, R0, 0x1, R26, P0 ;  /* 0x0000000100097824 */ /* 0x004fe400000e061a */
[----:B------:R-:W2:Y:S04]  /*ac40*/  LDL R26, [R1+0x874] ;  /* 0x00087400011a7983 */ /* 0x000ea80000100800 */
[----:B------:R0:W2:Y:S02]  /*ac50*/  @P1 LDG.E.U8 R167, desc[UR20][R8.64] ;  /* 0x0000001408a71981 */ /* 0x0000a4000c1e1100 */
[----:B0-----:R-:W-:-:S02]  /*ac60*/  IADD3 R8, P0, R2, R10, RZ ;  /* 0x0000000a02087210 */ /* 0x001fc40007f1e0ff */
[----:B------:R-:W2:Y:S03]  /*ac70*/  LDL R10, [R1+0x878] ;  /* 0x00087800010a7983 */ /* 0x000ea60000100800 */
[----:B------:R-:W-:Y:S02]  /*ac80*/  IMAD.X R9, R0, 0x1, R6, P0 ;  /* 0x0000000100097824 */ /* 0x000fe400000e0606 */
[----:B------:R-:W2:Y:S04]  /*ac90*/  LDL R6, [R1+0x880] ;  /* 0x0008800001067983 */ /* 0x000ea80000100800 */
[----:B------:R0:W2:Y:S01]  /*aca0*/  @P1 LDG.E.U8 R168, desc[UR20][R8.64] ;  /* 0x0000001408a81981 */ /* 0x0000a2000c1e1100 */
[----:B------:R-:W-:-:S02]  /*acb0*/  ISETP.GT.AND P1, PT, R3, 0xc, PT ;  /* 0x0000000c0300780c */ /* 0x000fc40003f24270 */
[----:B0-----:R-:W-:Y:S02]  /*acc0*/  IADD3 R8, P0, R2, R5, RZ ;  /* 0x0000000502087210 */ /* 0x001fe40007f1e0ff */
[----:B------:R-:W2:Y:S03]  /*acd0*/  LDL R5, [R1+0x87c] ;  /* 0x00087c0001057983 */ /* 0x000ea60000100800 */
[----:B------:R-:W-:Y:S01]  /*ace0*/  IMAD.X R9, R0, 0x1, R25, P0 ;  /* 0x0000000100097824 */ /* 0x000fe200000e0619 */
[----:B------:R-:W-:Y:S01]  /*acf0*/  PRMT R166, RZ, 0x7610, R166 ;  /* 0x00007610ffa67816 */ /* 0x000fe200000000a6 */
[----:B------:R-:W2:Y:S04]  /*ad00*/  LDL R25, [R1+0x884] ;  /* 0x0008840001197983 */ /* 0x000ea80000100800 */
[----:B------:R0:W2:Y:S02]  /*ad10*/  @P1 LDG.E.U8 R165, desc[UR20][R8.64] ;  /* 0x0000001408a51981 */ /* 0x0000a4000c1e1100 */
[----:B0-----:R-:W-:-:S02]  /*ad20*/  IADD3 R8, P0, R2, R24, RZ ;  /* 0x0000001802087210 */ /* 0x001fc40007f1e0ff */
[----:B------:R-:W2:Y:S03]  /*ad30*/  LDL R24, [R1+0x890] ;  /* 0x0008900001187983 */ /* 0x000ea60000100800 */
[----:B---3--:R-:W-:Y:S02]  /*ad40*/  IMAD.X R9, R0, 0x1, R4, P0 ;  /* 0x0000000100097824 */ /* 0x008fe400000e0604 */
[----:B------:R-:W3:Y:S04]  /*ad50*/  LDL R4, [R1+0x888] ;  /* 0x0008880001047983 */ /* 0x000ee80000100800 */
[----:B------:R0:W3:Y:S01]  /*ad60*/  @P1 LDG.E.U8 R166, desc[UR20][R8.64] ;  /* 0x0000001408a61981 */ /* 0x0000e2000c1e1100 */
[----:B------:R-:W-:-:S02]  /*ad70*/  ISETP.GT.AND P1, PT, R3, 0xd, PT ;  /* 0x0000000d0300780c */ /* 0x000fc40003f24270 */
[----:B------:R-:W-:Y:S02]  /*ad80*/  PRMT R163, RZ, 0x7610, R163 ;  /* 0x00007610ffa37816 */ /* 0x000fe400000000a3 */
[----:B0-----:R-:W-:Y:S02]  /*ad90*/  IADD3 R8, P0, R2, R13, RZ ;  /* 0x0000000d02087210 */ /* 0x001fe40007f1e0ff */
[----:B------:R-:W3:Y:S03]  /*ada0*/  LDL R13, [R1+0x88c] ;  /* 0x00088c00010d7983 */ /* 0x000ee60000100800 */
[----:B------:R-:W-:Y:S01]  /*adb0*/  IMAD.X R9, R0, 0x1, R27, P0 ;  /* 0x0000000100097824 */ /* 0x000fe200000e061b */
[----:B------:R-:W-:Y:S01]  /*adc0*/  PRMT R164, RZ, 0x7610, R164 ;  /* 0x00007610ffa47816 */ /* 0x000fe200000000a4 */
[----:B------:R-:W3:Y:S04]  /*add0*/  LDL R27, [R1+0x894] ;  /* 0x00089400011b7983 */ /* 0x000ee80000100800 */
[----:B------:R4:W3:Y:S02]  /*ade0*/  @P1 LDG.E.U8 R163, desc[UR20][R8.64] ;  /* 0x0000001408a31981 */ /* 0x0008e4000c1e1100 */
[----:B----4-:R-:W-:-:S02]  /*adf0*/  IADD3 R8, P0, R2, R12, RZ ;  /* 0x0000000c02087210 */ /* 0x010fc40007f1e0ff */
[----:B------:R-:W4:Y:S03]  /*ae00*/  LDL R12, [R1+0x898] ;  /* 0x00089800010c7983 */ /* 0x000f260000100800 */
[----:B------:R-:W-:Y:S02]  /*ae10*/  IMAD.X R9, R0, 0x1, R11, P0 ;  /* 0x0000000100097824 */ /* 0x000fe400000e060b */
[----:B------:R-:W4:Y:S04]  /*ae20*/  LDL R11, [R1+0x8a0] ;  /* 0x0008a000010b7983 */ /* 0x000f280000100800 */
[----:B------:R2:W4:Y:S01]  /*ae30*/  @P1 LDG.E.U8 R164, desc[UR20][R8.64] ;  /* 0x0000001408a41981 */ /* 0x000522000c1e1100 */
[----:B------:R-:W-:-:S02]  /*ae40*/  ISETP.GT.AND P1, PT, R3, 0xe, PT ;  /* 0x0000000e0300780c */ /* 0x000fc40003f24270 */
[----:B------:R-:W-:Y:S02]  /*ae50*/  PRMT R160, RZ, 0x7610, R160 ;  /* 0x00007610ffa07816 */ /* 0x000fe400000000a0 */
[----:B------:R-:W-:Y:S02]  /*ae60*/  PRMT R162, RZ, 0x7610, R162 ;  /* 0x00007610ffa27816 */ /* 0x000fe400000000a2 */
[----:B--2---:R-:W-:Y:S02]  /*ae70*/  IADD3 R8, P0, R2, R10, RZ ;  /* 0x0000000a02087210 */ /* 0x004fe40007f1e0ff */
[----:B------:R-:W2:Y:S03]  /*ae80*/  LDL R10, [R1+0x89c] ;  /* 0x00089c00010a7983 */ /* 0x000ea60000100800 */
[----:B------:R-:W-:Y:S02]  /*ae90*/  IMAD.X R9, R0, 0x1, R26, P0 ;  /* 0x0000000100097824 */ /* 0x000fe400000e061a */
[----:B------:R-:W2:Y:S04]  /*aea0*/  LDL R26, [R1+0x8a4] ;  /* 0x0008a400011a7983 */ /* 0x000ea80000100800 */
[----:B------:R0:W2:Y:S02]  /*aeb0*/  @P1 LDG.E.U8 R160, desc[UR20][R8.64] ;  /* 0x0000001408a01981 */ /* 0x0000a4000c1e1100 */
[----:B0-----:R-:W-:-:S02]  /*aec0*/  IADD3 R8, P0, R2, R6, RZ ;  /* 0x0000000602087210 */ /* 0x001fc40007f1e0ff */
[----:B------:R-:W2:Y:S03]  /*aed0*/  LDL R6, [R1+0x8a8] ;  /* 0x0008a80001067983 */ /* 0x000ea60000100800 */
[----:B------:R-:W-:Y:S02]  /*aee0*/  IMAD.X R9, R0, 0x1, R5, P0 ;  /* 0x0000000100097824 */ /* 0x000fe400000e0605 */
[----:B------:R-:W2:Y:S04]  /*aef0*/  LDL R5, [R1+0x8b0] ;  /* 0x0008b00001057983 */ /* 0x000ea80000100800 */
[----:B------:R3:W2:Y:S02]  /*af00*/  @P1 LDG.E.U8 R162, desc[UR20][R8.64] ;  /* 0x0000001408a21981 */ /* 0x0006a4000c1e1100 */
[----:B---3--:R-:W-:-:S02]  /*af10*/  IADD3 R8, P0, R2, R4, RZ ;  /* 0x0000000402087210 */ /* 0x008fc40007f1e0ff */
[----:B------:R-:W3:Y:S01]  /*af20*/  LDL R4, [R1+0x8ac] ;  /* 0x0008ac0001047983 */ /* 0x000ee20000100800 */
[----:B------:R-:W-:Y:S02]  /*af30*/  ISETP.GT.AND P1, PT, R3, 0xf, PT ;  /* 0x0000000f0300780c */ /* 0x000fe40003f24270 */
[----:B------:R-:W-:Y:S01]  /*af40*/  PRMT R157, RZ, 0x7610, R157 ;  /* 0x00007610ff9d7816 */ /* 0x000fe2000000009d */
[----:B------:R-:W-:Y:S01]  /*af50*/  IMAD.X R9, R0, 0x1, R25, P0 ;  /* 0x0000000100097824 */ /* 0x000fe200000e0619 */
[----:B------:R-:W-:Y:S01]  /*af60*/  PRMT R159, RZ, 0x7610, R159 ;  /* 0x00007610ff9f7816 */ /* 0x000fe2000000009f */
[----:B------:R-:W3:Y:S08]  /*af70*/  LDL R25, [R1+0x8b4] ;  /* 0x0008b40001197983 */ /* 0x000ef00000100800 */
[----:B------:R0:W3:Y:S02]  /*af80*/  @P1 LDG.E.U8 R157, desc[UR20][R8.64] ;  /* 0x00000014089d1981 */ /* 0x0000e4000c1e1100 */
[----:B0-----:R-:W-:-:S02]  /*af90*/  IADD3 R8, P0, R2, R24, RZ ;  /* 0x0000001802087210 */ /* 0x001fc40007f1e0ff */
[----:B------:R-:W3:Y:S03]  /*afa0*/  LDL R24, [R1+0x8b8] ;  /* 0x0008b80001187983 */ /* 0x000ee60000100800 */
[----:B------:R-:W-:Y:S02]  /*afb0*/  IMAD.X R9, R0, 0x1, R13, P0 ;  /* 0x0000000100097824 */ /* 0x000fe400000e060d */
[----:B------:R-:W3:Y:S04]  /*afc0*/  LDL R13, [R1+0x8c0] ;  /* 0x0008c000010d7983 */ /* 0x000ee80000100800 */
[----:B------:R4:W3:Y:S01]  /*afd0*/  @P1 LDG.E.U8 R159, desc[UR20][R8.64] ;  /* 0x00000014089f1981 */ /* 0x0008e2000c1e1100 */
[----:B------:R-:W-:-:S02]  /*afe0*/  ISETP.GT.AND P1, PT, R3, 0x10, PT ;  /* 0x000000100300780c */ /* 0x000fc40003f24270 */
[----:B------:R-:W-:Y:S02]  /*aff0*/  PRMT R161, RZ, 0x7610, R161 ;  /* 0x00007610ffa17816 */ /* 0x000fe400000000a1 */
[----:B----4-:R-:W-:Y:S02]  /*b000*/  IADD3 R8, P0, R2, R12, RZ ;  /* 0x0000000c02087210 */ /* 0x010fe40007f1e0ff */
[----:B------:R-:W4:Y:S03]  /*b010*/  LDL R12, [R1+0x8bc] ;  /* 0x0008bc00010c7983 */ /* 0x000f260000100800 */
[----:B------:R-:W-:Y:S01]  /*b020*/  IMAD.X R9, R0, 0x1, R27, P0 ;  /* 0x0000000100097824 */ /* 0x000fe200000e061b */
[----:B------:R-:W-:Y:S01]  /*b030*/  PRMT R220, RZ, 0x7610, R220 ;  /* 0x00007610ffdc7816 */ /* 0x000fe200000000dc */
[----:B------:R-:W4:Y:S04]  /*b040*/  LDL R27, [R1+0x8c4] ;  /* 0x0008c400011b7983 */ /* 0x000f280000100800 */
[----:B------:R0:W4:Y:S02]  /*b050*/  @P1 LDG.E.U8 R161, desc[UR20][R8.64] ;  /* 0x0000001408a11981 */ /* 0x000124000c1e1100 */
[----:B0-----:R-:W-:-:S02]  /*b060*/  IADD3 R8, P0, R2, R11, RZ ;  /* 0x0000000b02087210 */ /* 0x001fc40007f1e0ff */
[----:B------:R-:W4:Y:S01]  /*b070*/  LDL R11, [R1+0x8c8] ;  /* 0x0008c800010b7983 */ /* 0x000f220000100800 */
[----:B------:R-:W-:Y:S02]  /*b080*/  PRMT R158, RZ, 0x7610, R158 ;  /* 0x00007610ff9e7816 */ /* 0x000fe4000000009e */
[----:B--2---:R-:W-:Y:S02]  /*b090*/  IMAD.X R9, R0, 0x1, R10, P0 ;  /* 0x0000000100097824 */ /* 0x004fe400000e060a */
        /* <DEDUP_REMOVED lines=30> */
[----:B------:R-:W4:Y:S03]  /*b280*/  LDL R11, [R1+0x8ec] ;  /* 0x0008ec00010b7983 */ /* 0x000f260000100800 */
[----:B------:R-:W-:Y:S01]  /*b290*/  IMAD.X R9, R0, 0x1, R27, P0 ;  /* 0x0000000100097824 */ /* 0x000fe200000e061b */
[----:B------:R-:W-:Y:S01]  /*b2a0*/  PRMT R217, RZ, 0x7610, R217 ;  /* 0x00007610ffd97816 */ /* 0x000fe200000000d9 */
[----:B------:R-:W4:Y:S04]  /*b2b0*/  LDL R27, [R1+0x904] ;  /* 0x00090400011b7983 */ /* 0x000f280000100800 */
[----:B------:R2:W4:Y:S02]  /*b2c0*/  @P1 LDG.E.U8 R155, desc[UR20][R8.64] ;  /* 0x00000014089b1981 */ /* 0x000524000c1e1100 */
[----:B--2---:R-:W-:-:S02]  /*b2d0*/  IADD3 R8, P0, R2, R10, RZ ;  /* 0x0000000a02087210 */ /* 0x004fc40007f1e0ff */
[----:B------:R-:W2:Y:S03]  /*b2e0*/  LDL R10, [R1+0x8f8] ;  /* 0x0008f800010a7983 */ /* 0x000ea60000100800 */
[----:B------:R-:W-:Y:S02]  /*b2f0*/  IMAD.X R9, R0, 0x1, R6, P0 ;  /* 0x0000000100097824 */ /* 0x000fe400000e0606 */
[----:B------:R-:W2:Y:S04]  /*b300*/  LDL R6, [R1+0x8f4] ;  /* 0x0008f40001067983 */ /* 0x000ea80000100800 */
[----:B------:R0:W2:Y:S02]  /*b310*/  @P1 LDG.E.U8 R217, desc[UR20][R8.64] ;  /* 0x0000001408d91981 */ /* 0x0000a4000c1e1100 */
[----:B0-----:R-:W-:-:S02]  /*b320*/  IADD3 R8, P0, R2, R5, RZ ;  /* 0x0000000502087210 */ /* 0x001fc40007f1e0ff */
[----:B------:R-:W2:Y:S03]  /*b330*/  LDL R5, [R1+0x900] ;  /* 0x0009000001057983 */ /* 0x000ea60000100800 */
[----:B---3--:R-:W-:Y:S02]  /*b340*/  IMAD.X R9, R0, 0x1, R4, P0 ;  /* 0x0000000100097824 */ /* 0x008fe400000e0604 */
[----:B------:R-:W3:Y:S01]  /*b350*/  LDL R4, [R1+0x8fc] ;  /* 0x0008fc0001047983 */ /* 0x000ee20000100800 */
[----:B------:R-:W-:Y:S02]  /*b360*/  ISETP.GT.AND P1, PT, R3, 0x14, PT ;  /* 0x000000140300780c */ /* 0x000fe40003f24270 */
[----:B------:R-:W-:Y:S02]  /*b370*/  PRMT R154, RZ, 0x7610, R154 ;  /* 0x00007610ff9a7816 */ /* 0x000fe4000000009a */
[----:B------:R-:W-:-:S09]  /*b380*/  PRMT R216, RZ, 0x7610, R216 ;  /* 0x00007610ffd87816 */ /* 0x000fd200000000d8 */
[----:B------:R0:W3:Y:S02]  /*b390*/  @P1 LDG.E.U8 R154, desc[UR20][R8.64] ;  /* 0x00000014089a1981 */ /* 0x0000e4000c1e1100 */
[----:B0-----:R-:W-:Y:S02]  /*b3a0*/  IADD3 R8, P0, R2, R26, RZ ;  /* 0x0000001a02087210 */ /* 0x001fe40007f1e0ff */
[----:B------:R-:W-:Y:S01]  /*b3b0*/  PRMT R153, RZ, 0x7610, R153 ;  /* 0x00007610ff997816 */ /* 0x000fe20000000099 */
[----:B------:R-:W3:Y:S02]  /*b3c0*/  LDL R26, [R1+0x920] ;  /* 0x00092000011a7983 */ /* 0x000ee40000100800 */
[----:B------:R-:W-:Y:S02]  /*b3d0*/  IMAD.X R9, R0, 0x1, R24, P0 ;  /* 0x0000000100097824 */ /* 0x000fe400000e0618 */
[----:B------:R-:W3:Y:S04]  /*b3e0*/  LDL R24, [R1+0x910] ;  /* 0x0009100001187983 */ /* 0x000ee80000100800 */
[----:B------:R0:W3:Y:S01]  /*b3f0*/  @P1 LDG.E.U8 R216, desc[UR20][R8.64] ;  /* 0x0000001408d81981 */ /* 0x0000e2000c1e1100 */
[----:B------:R-:W-:-:S02]  /*b400*/  ISETP.GT.AND P1, PT, R3, 0x15, PT ;  /* 0x000000150300780c */ /* 0x000fc40003f24270 */
        /* <DEDUP_REMOVED lines=22> */
[----:B------:R-:W-:-:S06]  /*b570*/  PRMT R214, RZ, 0x7610, R214 ;  /* 0x00007610ffd67816 */ /* 0x000fcc00000000d6 */
[----:B------:R0:W3:Y:S01]  /*b580*/  @P1 LDG.E.U8 R214, desc[UR20][R8.64] ;  /* 0x0000001408d61981 */ /* 0x0000e2000c1e1100 */
[----:B------:R-:W-:Y:S02]  /*b590*/  ISETP.GT.AND P1, PT, R3, 0x17, PT ;  /* 0x000000170300780c */ /* 0x000fe40003f24270 */
[----:B------:R-:W-:Y:S02]  /*b5a0*/  PRMT R23, RZ, 0x7610, R23 ;  /* 0x00007610ff177816 */ /* 0x000fe40000000017 */
[----:B0-----:R-:W-:Y:S02]  /*b5b0*/  IADD3 R8, P0, R2, R28, RZ ;  /* 0x0000001c02087210 */ /* 0x001fe40007f1e0ff */
[----:B------:R-:W-:Y:S01]  /*b5c0*/  PRMT R213, RZ, 0x7610, R213 ;  /* 0x00007610ffd57816 */ /* 0x000fe200000000d5 */
[----:B------:R-:W3:Y:S02]  /*b5d0*/  LDL R28, [R1+0x950] ;  /* 0x00095000011c7983 */ /* 0x000ee40000100800 */
[----:B------:R-:W-:Y:S01]  /*b5e0*/  IMAD.X R9, R0, 0x1, R27, P0 ;  /* 0x0000000100097824 */ /* 0x000fe200000e061b */
[----:B------:R-:W-:Y:S01]  /*b5f0*/  PRMT R22, RZ, 0x7610, R22 ;  /* 0x00007610ff167816 */ /* 0x000fe20000000016 */
[----:B------:R-:W3:Y:S04]  /*b600*/  LDL R27, [R1+0x94c] ;  /* 0x00094c00011b7983 */ /* 0x000ee80000100800 */
[----:B------:R0:W3:Y:S02]  /*b610*/  @P1 LDG.E.U8 R23, desc[UR20][R8.64] ;  /* 0x0000001408171981 */ /* 0x0000e4000c1e1100 */
[----:B0-----:R-:W-:-:S02]  /*b620*/  IADD3 R8, P0, R2, R24, RZ ;  /* 0x0000001802087210 */ /* 0x001fc40007f1e0ff */
[----:B------:R-:W3:Y:S03]  /*b630*/  LDL R24, [R1+0x948] ;  /* 0x0009480001187983 */ /* 0x000ee60000100800 */
[----:B------:R-:W-:Y:S02]  /*b640*/  IMAD.X R9, R0, 0x1, R13, P0 ;  /* 0x0000000100097824 */ /* 0x000fe400000e060d */
[----:B------:R-:W3:Y:S04]  /*b650*/  LDL R13, [R1+0x944] ;  /* 0x00094400010d7983 */ /* 0x000ee80000100800 */
[----:B------:R4:W3:Y:S01]  /*b660*/  @P1 LDG.E.U8 R213, desc[UR20][R8.64] ;  /* 0x0000001408d51981 */ /* 0x0008e2000c1e1100 */
[----:B------:R-:W-:-:S02]  /*b670*/  ISETP.GT.AND P1, PT, R3, 0x18, PT ;  /* 0x000000180300780c */ /* 0x000fc40003f24270 */
[----:B----4-:R-:W-:Y:S02]  /*b680*/  IADD3 R8, P0, R2, R12, RZ ;  /* 0x0000000c02087210 */ /* 0x010fe40007f1e0ff */
[----:B------:R-:W4:Y:S03]  /*b690*/  LDL R12, [R1+0x958] ;  /* 0x00095800010c7983 */ /* 0x000f260000100800 */
[----:B------:R-:W-:Y:S01]  /*b6a0*/  IMAD.X R9, R0, 0x1, R11, P0 ;  /* 0x0000000100097824 */ /* 0x000fe200000e060b */
[----:B------:R-:W-:Y:S01]  /*b6b0*/  PRMT R212, RZ, 0x7610, R212 ;  /* 0x00007610ffd47816 */ /* 0x000fe200000000d4 */
[----:B------:R-:W4:Y:S04]  /*b6c0*/  LDL R11, [R1+0x954] ;  /* 0x00095400010b7983 */ /* 0x000f280000100800 */
[----:B------:R0:W4:Y:S02]  /*b6d0*/  @P1 LDG.E.U8 R22, desc[UR20][R8.64] ;  /* 0x0000001408161981 */ /* 0x000124000c1e1100 */
[----:B0-----:R-:W-:-:S02]  /*b6e0*/  IADD3 R8, P0, R2, R26, RZ ;  /* 0x0000001a02087210 */ /* 0x001fc40007f1e0ff */
[----:B------:R-:W-:Y:S01]  /*b6f0*/  PRMT R21, RZ, 0x7610, R21 ;  /* 0x00007610ff157816 */ /* 0x000fe20000000015 */
[----:B------:R-:W4:Y:S02]  /*b700*/  LDL R26, [R1+0x960] ;  /* 0x00096000011a7983 */ /* 0x000f240000100800 */
[----:B------:R-:W-:Y:S01]  /*b710*/  IMAD.X R9, R0, 0x1, R25, P0 ;  /* 0x0000000100097824 */ /* 0x000fe200000e0619 */
[C---:B------:R-:W-:Y:S01]  /*b720*/  ISETP.GT.AND P4, PT, R3.reuse, 0x1a, PT ;  /* 0x0000001a0300780c */ /* 0x040fe20003f84270 */
[----:B------:R-:W4:Y:S04]  /*b730*/  LDL R25, [R1+0x95c] ;  /* 0x00095c0001197983 */ /* 0x000f280000100800 */
[----:B------:R2:W4:Y:S01]  /*b740*/  @P1 LDG.E.U8 R212, desc[UR20][R8.64] ;  /* 0x0000001408d41981 */ /* 0x000522000c1e1100 */
[----:B------:R-:W-:-:S02]  /*b750*/  ISETP.GT.AND P0, PT, R3, 0x19, PT ;  /* 0x000000190300780c */ /* 0x000fc40003f04270 */
        /* <DEDUP_REMOVED lines=9> */
[----:B------:R-:W-:Y:S02]  /*b7f0*/  PRMT R20, RZ, 0x7610, R20 ;  /* 0x00007610ff147816 */ /* 0x000fe40000000014 */
[----:B------:R-:W-:-:S04]  /*b800*/  ISETP.GT.AND P3, PT, R3, 0x1b, PT ;  /* 0x0000001b0300780c */ /* 0x000fc80003f64270 */
[----:B------:R0:W3:Y:S01]  /*b810*/  @P4 LDG.E.U8 R20, desc[UR20][R8.64] ;  /* 0x0000001408144981 */ /* 0x0000e2000c1e1100 */
[----:B------:R-:W-:Y:S02]  /*b820*/  PRMT R19, RZ, 0x7610, R19 ;  /* 0x00007610ff137816 */ /* 0x000fe40000000013 */
[----:B------:R-:W-:Y:S02]  /*b830*/  ISETP.GT.AND P2, PT, R3, 0x1c, PT ;  /* 0x0000001c0300780c */ /* 0x000fe40003f44270 */
[----:B------:R-:W-:Y:S02]  /*b840*/  PRMT R18, RZ, 0x7610, R18 ;  /* 0x00007610ff127816 */ /* 0x000fe40000000012 */
[----:B0-----:R-:W-:Y:S02]  /*b850*/  IADD3 R8, P1, R2, R24, RZ ;  /* 0x0000001802087210 */ /* 0x001fe40007f3e0ff */
[----:B------:R-:W3:Y:S03]  /*b860*/  LDL R24, [R1+0x970] ;  /* 0x0009700001187983 */ /* 0x000ee60000100800 */
[----:B------:R-:W-:-:S05]  /*b870*/  IMAD.X R9, R0, 0x1, R13, P1 ;  /* 0x0000000100097824 */ /* 0x000fca00008e060d */
[----:B------:R4:W3:Y:S02]  /*b880*/  @P3 LDG.E.U8 R19, desc[UR20][R8.64] ;  /* 0x0000001408133981 */ /* 0x0008e4000c1e1100 */
[----:B----4-:R-:W-:-:S05]  /*b890*/  IADD3 R8, P1, R2, R12, RZ ;  /* 0x0000000c02087210 */ /* 0x010fca0007f3e0ff */
[----:B------:R-:W-:-:S05]  /*b8a0*/  IMAD.X R9, R0, 0x1, R11, P1 ;  /* 0x0000000100097824 */ /* 0x000fca00008e060b */
[----:B------:R2:W4:Y:S02]  /*b8b0*/  @P2 LDG.E.U8 R18, desc[UR20][R8.64] ;  /* 0x0000001408122981 */ /* 0x000524000c1e1100 */
[----:B--2---:R-:W-:Y:S02]  /*b8c0*/  IADD3 R8, P5, R2, R6, RZ ;  /* 0x0000000602087210 */ /* 0x004fe40007fbe0ff */
[----:B------:R-:W2:Y:S03]  /*b8d0*/  LDL R6, [R1+0x96c] ;  /* 0x00096c0001067983 */ /* 0x000ea60000100800 */
[----:B------:R-:W-:Y:S02]  /*b8e0*/  IMAD.X R9, R0, 0x1, R5, P5 ;  /* 0x0000000100097824 */ /* 0x000fe400028e0605 */
[----:B------:R-:W4:Y:S01]  /*b8f0*/  LDL R5, [R1+0x980] ;  /* 0x0009800001057983 */ /* 0x000f220000100800 */
[----:B---3--:R-:W-:-:S03]  /*b900*/  IADD3 R12, P5, R2, R4, RZ ;  /* 0x00000004020c7210 */ /* 0x008fc60007fbe0ff */
[----:B------:R-:W3:Y:S01]  /*b910*/  LDL R4, [R1+0x97c] ;  /* 0x00097c0001047983 */ /* 0x000ee20000100800 */
[----:B------:R-:W-:Y:S02]  /*b920*/  ISETP.GT.AND P1, PT, R3, 0x1d, PT ;  /* 0x0000001d0300780c */ /* 0x000fe40003f24270 */
[----:B------:R-:W-:Y:S02]  /*b930*/  PRMT R17, RZ, 0x7610, R17 ;  /* 0x00007610ff117816 */ /* 0x000fe40000000011 */
[----:B------:R-:W-:-:S05]  /*b940*/  IADD3 R10, P6, R2, R10, RZ ;  /* 0x0000000a020a7210 */ /* 0x000fca0007fde0ff */
[----:B------:R-:W-:-:S04]  /*b950*/  IMAD.X R11, R0, 0x1, R33, P6 ;  /* 0x00000001000b7824 */ /* 0x000fc800030e0621 */
[----:B------:R0:W3:Y:S02]  /*b960*/  @P1 LDG.E.U8 R17, desc[UR20][R8.64] ;  /* 0x0000001408111981 */ /* 0x0000e4000c1e1100 */
[----:B0-----:R-:W-:-:S05]  /*b970*/  IADD3 R8, P6, R2, R32, RZ ;  /* 0x0000002002087210 */ /* 0x001fca0007fde0ff */
[C---:B------:R-:W-:Y:S01]  /*b980*/  IMAD.X R9, R0.reuse, 0x1, R31, P6 ;  /* 0x0000000100097824 */ /* 0x040fe200030e061f */
[----:B------:R-:W-:Y:S01]  /*b990*/  ISETP.GT.AND P6, PT, R3, 0x1f, PT ;  /* 0x0000001f0300780c */ /* 0x000fe20003fc4270 */
[----:B------:R-:W-:Y:S01]  /*b9a0*/  IMAD.X R13, R0, 0x1, R34, P5 ;  /* 0x00000001000d7824 */ /* 0x000fe200028e0622 */
[----:B------:R-:W-:Y:S02]  /*b9b0*/  PRMT R15, RZ, 0x7610, R15 ;  /* 0x00007610ff0f7816 */ /* 0x000fe4000000000f */
[----:B------:R-:W-:-:S06]  /*b9c0*/  PRMT R210, RZ, 0x7610, R210 ;  /* 0x00007610ffd27816 */ /* 0x000fcc00000000d2 */
[----:B------:R-:W3:Y:S04]  /*b9d0*/  @P0 LDG.E.U8 R210, desc[UR20][R12.64] ;  /* 0x000000140cd20981 */ /* 0x000ee8000c1e1100 */
[----:B------:R0:W3:Y:S01]  /*b9e0*/  @P6 LDG.E.U8 R15, desc[UR20][R8.64] ;  /* 0x00000014080f6981 */ /* 0x0000e2000c1e1100 */
[----:B------:R-:W-:Y:S02]  /*b9f0*/  PRMT R211, RZ, 0x7610, R211 ;  /* 0x00007610ffd37816 */ /* 0x000fe400000000d3 */
[----:B0-----:R-:W-:-:S05]  /*ba00*/  IADD3 R8, P0, R2, R30, RZ ;  /* 0x0000001e02087210 */ /* 0x001fca0007f1e0ff */
[----:B------:R-:W-:-:S05]  /*ba10*/  IMAD.X R9, R0, 0x1, R29, P0 ;  /* 0x0000000100097824 */ /* 0x000fca00000e061d */
        /* <DEDUP_REMOVED lines=11> */
[----:B--2---:R-:W-:Y:S02]  /*bad0*/  IMAD.X R9, R0, 0x1, R6, P0 ;  /* 0x0000000100097824 */ /* 0x004fe400000e0606 */
[----:B------:R-:W2:Y:S04]  /*bae0*/  LDL R6, [R1+0x990] ;  /* 0x0009900001067983 */ /* 0x000ea80000100800 */
[----:B------:R4:W2:Y:S02]  /*baf0*/  @P1 LDG.E.U8 R206, desc[UR20][R8.64] ;  /* 0x0000001408ce1981 */ /* 0x0008a4000c1e1100 */
[----:B----4-:R-:W-:Y:S02]  /*bb00*/  IADD3 R8, P0, R2, R5, RZ ;  /* 0x0000000502087210 */ /* 0x010fe40007f1e0ff */
[----:B------:R-:W4:Y:S03]  /*bb10*/  LDL R5, [R1+0x98c] ;  /* 0x00098c0001057983 */ /* 0x000f260000100800 */
[----:B---3--:R-:W-:-:S02]  /*bb20*/  IMAD.X R9, R0, 0x1, R4, P0 ;  /* 0x0000000100097824 */ /* 0x008fc400000e0604 */
[----:B------:R-:W3:Y:S01]  /*bb30*/  LDL R4, [R1+0x798] ;  /* 0x0007980001047983 */ /* 0x000ee20000100800 */
[----:B------:R-:W-:Y:S02]  /*bb40*/  ISETP.GT.AND P5, PT, R3, 0x1e, PT ;  /* 0x0000001e0300780c */ /* 0x000fe40003fa4270 */
[----:B------:R-:W-:Y:S02]  /*bb50*/  PRMT R16, RZ, 0x7610, R16 ;  /* 0x00007610ff107816 */ /* 0x000fe40000000010 */
[----:B------:R-:W-:Y:S02]  /*bb60*/  PRMT R207, RZ, 0x7610, R207 ;  /* 0x00007610ffcf7816 */ /* 0x000fe400000000cf */
[----:B------:R-:W-:-:S07]  /*bb70*/  PRMT R205, RZ, 0x7610, R205 ;  /* 0x00007610ffcd7816 */ /* 0x000fce00000000cd */
[----:B------:R-:W3:Y:S04]  /*bb80*/  @P5 LDG.E.U8 R16, desc[UR20][R10.64] ;  /* 0x000000140a105981 */ /* 0x000ee8000c1e1100 */
[----:B------:R0:W3:Y:S01]  /*bb90*/  @P5 LDG.E.U8 R207, desc[UR20][R8.64] ;  /* 0x0000001408cf5981 */ /* 0x0000e2000c1e1100 */
[----:B------:R-:W-:Y:S02]  /*bba0*/  LOP3.LUT R188, R188, 0xffff, RZ, 0xc0, !PT ;  /* 0x0000ffffbcbc7812 */ /* 0x000fe400078ec0ff */
[----:B------:R-:W-:Y:S02]  /*bbb0*/  LOP3.LUT R186, R186, 0xffff, RZ, 0xc0, !PT ;  /* 0x0000ffffbaba7812 */ /* 0x000fe400078ec0ff */
[----:B------:R-:W-:Y:S02]  /*bbc0*/  LOP3.LUT R184, R184, 0xffff, RZ, 0xc0, !PT ;  /* 0x0000ffffb8b87812 */ /* 0x000fe400078ec0ff */
[----:B------:R-:W-:-:S02]  /*bbd0*/  LOP3.LUT R182, R182, 0xffff, RZ, 0xc0, !PT ;  /* 0x0000ffffb6b67812 */ /* 0x000fc400078ec0ff */
[----:B------:R-:W-:Y:S02]  /*bbe0*/  LOP3.LUT R180, R180, 0xffff, RZ, 0xc0, !PT ;  /* 0x0000ffffb4b47812 */ /* 0x000fe400078ec0ff */
[----:B------:R-:W-:Y:S02]  /*bbf0*/  LOP3.LUT R178, R178, 0xffff, RZ, 0xc0, !PT ;  /* 0x0000ffffb2b27812 */ /* 0x000fe400078ec0ff */
        /* <DEDUP_REMOVED lines=10> */
[----:B------:R-:W-:Y:S02]  /*bca0*/  PRMT R186, R188, 0x3340, R186 ;  /* 0x00003340bcba7816 */ /* 0x000fe400000000ba */
[----:B0-----:R-:W-:Y:S02]  /*bcb0*/  PRMT R8, R184, 0x3340, R182 ;  /* 0x00003340b8087816 */ /* 0x001fe400000000b6 */
[----:B------:R-:W-:Y:S02]  /*bcc0*/  PRMT R178, R180, 0x3340, R178 ;  /* 0x00003340b4b27816 */ /* 0x000fe400000000b2 */
[----:B------:R-:W-:Y:S02]  /*bcd0*/  PRMT R9, R177, 0x3340, R175 ;  /* 0x00003340b1097816 */ /* 0x000fe400000000af */
[----:B------:R-:W-:Y:S02]  /*bce0*/  PRMT R171, R173, 0x3340, R171 ;  /* 0x00003340adab7816 */ /* 0x000fe400000000ab */
[----:B------:R-:W-:-:S02]  /*bcf0*/  PRMT R10, R169, 0x3340, R167 ;  /* 0x00003340a90a7816 */ /* 0x000fc400000000a7 */
[----:B------:R-:W-:Y:S02]  /*bd00*/  PRMT R163, R165, 0x3340, R163 ;  /* 0x00003340a5a37816 */ /* 0x000fe400000000a3 */
[----:B------:R-:W-:Y:S02]  /*bd10*/  PRMT R11, R160, 0x3340, R157 ;  /* 0x00003340a00b7816 */ /* 0x000fe4000000009d */
[----:B------:R-:W-:Y:S02]  /*bd20*/  PRMT R8, R186, 0x5410, R8 ;  /* 0x00005410ba087816 */ /* 0x000fe40000000008 */
[----:B------:R-:W-:Y:S02]  /*bd30*/  PRMT R9, R178, 0x5410, R9 ;  /* 0x00005410b2097816 */ /* 0x000fe40000000009 */
[----:B------:R-:W-:Y:S02]  /*bd40*/  PRMT R10, R171, 0x5410, R10 ;  /* 0x00005410ab0a7816 */ /* 0x000fe4000000000a */
[----:B------:R-:W-:Y:S01]  /*bd50*/  PRMT R11, R163, 0x5410, R11 ;  /* 0x00005410a30b7816 */ /* 0x000fe2000000000b */
[----:B------:R0:W-:Y:S01]  /*bd60*/  STL [R1+0x1414], R2 ;  /* 0x0014140201007387 */ /* 0x0001e20000100800 */
        /* <DEDUP_REMOVED lines=15> */
[----:B------:R-:W-:Y:S01]  /*be60*/  LOP3.LUT R159, R159, 0xffff, RZ, 0xc0, !PT ;  /* 0x0000ffff9f9f7812 */ /* 0x000fe200078ec0ff */
[----:B------:R1:W-:Y:S01]  /*be70*/  STL [R1+0x140c], R0 ;  /* 0x00140c0001007387 */ /* 0x0003e20000100800 */
[----:B------:R-:W-:Y:S02]  /*be80*/  PRMT R189, R190, 0x3340, R189 ;  /* 0x00003340bebd7816 */ /* 0x000fe400000000bd */
[----:B------:R-:W-:Y:S01]  /*be90*/  PRMT R181, R183, 0x3340, R181 ;  /* 0x00003340b7b57816 */ /* 0x000fe200000000b5 */
[----:B------:R-:W3:Y:S01]  /*bea0*/  LDL R25, [R1+0x998] ;  /* 0x0009980001197983 */ /* 0x000ee20000100800 */
[----:B------:R-:W-:-:S02]  /*beb0*/  PRMT R172, R174, 0x3340, R172 ;  /* 0x00003340aeac7816 */ /* 0x000fc400000000ac */
[----:B------:R-:W-:Y:S01]  /*bec0*/  PRMT R164, R166, 0x3340, R164 ;  /* 0x00003340a6a47816 */ /* 0x000fe200000000a4 */
[----:B------:R-:W3:Y:S04]  /*bed0*/  LDL R28, [R1+0x76c] ;  /* 0x00076c00011c7983 */ /* 0x000ee80000100800 */
[----:B------:R-:W3:Y:S01]  /*bee0*/  LDL R27, [R1+0x75c] ;  /* 0x00075c00011b7983 */ /* 0x000ee20000100800 */
[----:B--2---:R-:W-:-:S03]  /*bef0*/  IADD3 R12, P0, R2, R6, RZ ;  /* 0x00000006020c7210 */ /* 0x004fc60007f1e0ff */
[----:B0-----:R-:W2:Y:S02]  /*bf00*/  LDL R2, [R1+0x78c] ;  /* 0x00078c0001027983 */ /* 0x001ea40000100800 */
[----:B----4-:R-:W-:-:S05]  /*bf10*/  IMAD.X R13, R0, 0x1, R5, P0 ;  /* 0x00000001000d7824 */ /* 0x010fca00000e0605 */
[----:B------:R0:W4:Y:S01]  /*bf20*/  @P6 LDG.E.U8 R205, desc[UR20][R12.64] ;  /* 0x000000140ccd6981 */ /* 0x000122000c1e1100 */
[----:B------:R-:W-:Y:S01]  /*bf30*/  BAR.SYNC.DEFER_BLOCKING 0x0 ;  /* 0x0000000000007b1d */ /* 0x000fe20000010000 */
[----:B------:R-:W-:-:S05]  /*bf40*/  ISETP.GE.AND P0, PT, R14, R3, PT ;  /* 0x000000030e00720c */ /* 0x000fca0003f06270 */
[----:B------:R-:W0:Y:S04]  /*bf50*/  LDL R12, [R1+0x77c] ;  /* 0x00077c00010c7983 */ /* 0x000e280000100800 */
[----:B-1----:R-:W4:Y:S04]  /*bf60*/  LDL.LU R0, [R1+0x758] ;  /* 0x0007580001007983 */ /* 0x002f280000300800 */
[----:B------:R-:W4:Y:S04]  /*bf70*/  LDL.LU R224, [R1+0x760] ;  /* 0x0007600001e07983 */ /* 0x000f280000300800 */
[----:B------:R-:W4:Y:S04]  /*bf80*/  LDL.LU R223, [R1+0x768] ;  /* 0x0007680001df7983 */ /* 0x000f280000300800 */
[----:B---3--:R1:W-:Y:S04]  /*bf90*/  STS.128 [R4+UR4], R8 ;  /* 0x0000000804007988 */ /* 0x0083e80008000c04 */
[----:B------:R-:W3:Y:S04]  /*bfa0*/  LDL.LU R6, [R1+0x770] ;  /* 0x0007700001067983 */ /* 0x000ee80000300800 */
[----:B------:R-:W4:Y:S01]  /*bfb0*/  LDL.LU R5, [R1+0x778] ;  /* 0x0007780001057983 */ /* 0x000f220000300800 */
[----:B-1----:R-:W-:-:S02]  /*bfc0*/  PRMT R8, R187, 0x3340, R185 ;  /* 0x00003340bb087816 */ /* 0x002fc400000000b9 */
[----:B------:R-:W-:Y:S02]  /*bfd0*/  PRMT R9, R179, 0x3340, R176 ;  /* 0x00003340b3097816 */ /* 0x000fe400000000b0 */
[----:B------:R-:W-:Y:S02]  /*bfe0*/  PRMT R10, R170, 0x3340, R168 ;  /* 0x00003340aa0a7816 */ /* 0x000fe400000000a8 */
[----:B------:R-:W-:Y:S02]  /*bff0*/  PRMT R11, R162, 0x3340, R159 ;  /* 0x00003340a20b7816 */ /* 0x000fe4000000009f */
[----:B------:R-:W-:Y:S02]  /*c000*/  PRMT R8, R189, 0x5410, R8 ;  /* 0x00005410bd087816 */ /* 0x000fe40000000008 */
[----:B------:R-:W-:Y:S02]  /*c010*/  PRMT R9, R181, 0x5410, R9 ;  /* 0x00005410b5097816 */ /* 0x000fe40000000009 */
[----:B------:R-:W-:-:S02]  /*c020*/  PRMT R10, R172, 0x5410, R10 ;  /* 0x00005410ac0a7816 */ /* 0x000fc4000000000a */
[----:B------:R-:W-:-:S05]  /*c030*/  PRMT R11, R164, 0x5410, R11 ;  /* 0x00005410a40b7816 */ /* 0x000fca000000000b */
[----:B------:R1:W-:Y:S04]  /*c040*/  STS.128 [R4+UR4+0x1000], R8 ;  /* 0x0010000804007988 */ /* 0x0003e80008000c04 */
[----:B-1----:R-:W3:Y:S04]  /*c050*/  LDL.LU R4, [R1+0x780] ;  /* 0x0007800001047983 */ /* 0x002ee80000300800 */
[----:B------:R-:W4:Y:S01]  /*c060*/  LDL.LU R14, [R1+0x788] ;  /* 0x00078800010e7983 */ /* 0x000f220000300800 */
[----:B------:R-:W-:Y:S02]  /*c070*/  LOP3.LUT R161, R161, 0xffff, RZ, 0xc0, !PT ;  /* 0x0000ffffa1a17812 */ /* 0x000fe400078ec0ff */
[----:B------:R-:W-:Y:S01]  /*c080*/  LOP3.LUT R158, R158, 0xffff, RZ, 0xc0, !PT ;  /* 0x0000ffff9e9e7812 */ /* 0x000fe200078ec0ff */
[----:B------:R-:W3:Y:S01]  /*c090*/  LDL R26, [R1+0x74c] ;  /* 0x00074c00011a7983 */ /* 0x000ee20000100800 */
        /* <DEDUP_REMOVED lines=14> */
[----:B------:R-:W-:Y:S02]  /*c180*/  PRMT R158, R161, 0x3340, R158 ;  /* 0x00003340a19e7816 */ /* 0x000fe4000000009e */
        /* <DEDUP_REMOVED lines=9> */
[----:B------:R-:W-:-:S02]  /*c220*/  PRMT R10, R21, 0x5410, R10 ;  /* 0x00005410150a7816 */ /* 0x000fc4000000000a */
[----:B------:R-:W-:Y:S02]  /*c230*/  PRMT R11, R17, 0x5410, R11 ;  /* 0x00005410110b7816 */ /* 0x000fe4000000000b */
[----:B------:R-:W-:-:S03]  /*c240*/  SHF.R.S32.HI R24, RZ, 0x1f, R7 ;  /* 0x0000001fff187819 */ /* 0x000fc60000011407 */
[----:B------:R1:W-:Y:S01]  /*c250*/  STS.128 [R25+UR4], R8 ;  /* 0x0000000819007988 */ /* 0x0003e20008000c04 */
[----:B------:R-:W-:Y:S02]  /*c260*/  PRMT R203, RZ, 0x7610, R203 ;  /* 0x00007610ffcb7816 */ /* 0x000fe400000000cb */
[----:B-1----:R-:W-:-:S05]  /*c270*/  IADD3 R8, P1, R7, R226, RZ ;  /* 0x000000e207087210 */ /* 0x002fca0007f3e0ff */
[C---:B------:R-:W-:Y:S01]  /*c280*/  IMAD.X R9, R24.reuse, 0x1, R225, P1 ;  /* 0x0000000118097824 */ /* 0x040fe200008e06e1 */
[C---:B--2---:R-:W-:Y:S02]  /*c290*/  IADD3 R10, P1, R7.reuse, R2, RZ ;  /* 0x00000002070a7210 */ /* 0x044fe40007f3e0ff */
[----:B------:R-:W2:Y:S03]  /*c2a0*/  LDL.LU R2, [R1+0x784] ;  /* 0x0007840001027983 */ /* 0x000ea60000300800 */
[C---:B----4-:R-:W-:Y:S01]  /*c2b0*/  IMAD.X R11, R24.reuse, 0x1, R14, P1 ;  /* 0x00000001180b7824 */ /* 0x050fe200008e060e */
[----:B0-----:R-:W-:Y:S01]  /*c2c0*/  IADD3 R12, P1, R7, R12, RZ ;  /* 0x0000000c070c7210 */ /* 0x001fe20007f3e0ff */
[----:B------:R0:W-:Y:S04]  /*c2d0*/  STL [R1+0x1410], R14 ;  /* 0x0014100e01007387 */ /* 0x0001e80000100800 */
[----:B------:R-:W4:Y:S01]  /*c2e0*/  @!P0 LDG.E.U8 R203, desc[UR20][R10.64] ;  /* 0x000000140acb8981 */ /* 0x000f22000c1e1100 */
[----:B------:R-:W-:-:S03]  /*c2f0*/  IMAD.X R13, R24, 0x1, R5, P1 ;  /* 0x00000001180d7824 */ /* 0x000fc600008e0605 */
[----:B0-----:R-:W4:Y:S04]  /*c300*/  LDL.LU R14, [R1+0x750] ;  /* 0x00075000010e7983 */ /* 0x001f280000300800 */
[----:B------:R-:W2:Y:S04]  /*c310*/  LDL R31, [R1+0x73c] ;  /* 0x00073c00011f7983 */ /* 0x000ea80000100800 */
[----:B------:R-:W4:Y:S04]  /*c320*/  LDL R11, [R1+0x738] ;  /* 0x00073800010b7983 */ /* 0x000f280000100800 */
[----:B------:R0:W-:Y:S04]  /*c330*/  STL [R1+0x1418], R5 ;  /* 0x0014180501007387 */ /* 0x0001e80000100800 */
[----:B0-----:R-:W2:Y:S04]  /*c340*/  LDL.LU R5, [R1+0x748] ;  /* 0x0007480001057983 */ /* 0x001ea80000300800 */
[----:B------:R-:W4:Y:S04]  /*c350*/  LDL R30, [R1+0x72c] ;  /* 0x00072c00011e7983 */ /* 0x000f280000100800 */
[----:B------:R-:W4:Y:S01]  /*c360*/  LDL R10, [R1+0x728] ;  /* 0x00072800010a7983 */ /* 0x000f220000100800 */
[----:B------:R-:W-:-:S06]  /*c370*/  PRMT R204, RZ, 0x7610, R204 ;  /* 0x00007610ffcc7816 */ /* 0x000fcc00000000cc */
[----:B------:R0:W4:Y:S04]  /*c380*/  @!P0 LDG.E.U8 R204, desc[UR20][R8.64] ;  /* 0x0000001408cc8981 */ /* 0x000128000c1e1100 */
[----:B------:R1:W-:Y:S01]  /*c390*/  STL [R1+0x141c], R223 ;  /* 0x00141cdf01007387 */ /* 0x0003e20000100800 */
[----:B0-----:R-:W-:-:S05]  /*c3a0*/  IADD3 R8, P1, R7, R28, RZ ;  /* 0x0000001c07087210 */ /* 0x001fca0007f3e0ff */
[----:B------:R-:W-:Y:S02]  /*c3b0*/  IMAD.X R9, R24, 0x1, R223, P1 ;  /* 0x0000000118097824 */ /* 0x000fe400008e06df */
[----:B-1----:R-:W4:Y:S01]  /*c3c0*/  LDL.LU R223, [R1+0x740] ;  /* 0x0007400001df7983 */ /* 0x002f220000300800 */
[----:B------:R-:W-:-:S03]  /*c3d0*/  PRMT R201, RZ, 0x7610, R201 ;  /* 0x00007610ffc97816 */ /* 0x000fc600000000c9 */
[----:B------:R-:W4:Y:S04]  /*c3e0*/  LDL R29, [R1+0x71c] ;  /* 0x00071c00011d7983 */ /* 0x000f280000100800 */
[----:B------:R-:W4:Y:S04]  /*c3f0*/  LDL R28, [R1+0x718] ;  /* 0x00071800011c7983 */ /* 0x000f280000100800 */
[----:B------:R0:W4:Y:S01]  /*c400*/  @!P0 LDG.E.U8 R201, desc[UR20][R8.64] ;  /* 0x0000001408c98981 */ /* 0x000122000c1e1100 */
[----:B------:R-:W-:-:S03]  /*c410*/  PRMT R200, RZ, 0x7610, R200 ;  /* 0x00007610ffc87816 */ /* 0x000fc600000000c8 */
[----:B------:R-:W4:Y:S01]  /*c420*/  LDL R33, [R1+0x70c] ;  /* 0x00070c0001217983 */ /* 0x000f220000100800 */
[----:B0-----:R-:W-:-:S03]  /*c430*/  IADD3 R8, P1, R7, R27, RZ ;  /* 0x0000001b07087210 */ /* 0x001fc60007f3e0ff */
[----:B------:R-:W4:Y:S02]  /*c440*/  LDL R27, [R1+0x708] ;  /* 0x00070800011b7983 */ /* 0x000f240000100800 */
[----:B------:R-:W-:Y:S02]  /*c450*/  IMAD.X R9, R24, 0x1, R0, P1 ;  /* 0x0000000118097824 */ /* 0x000fe400008e0600 */
[----:B------:R0:W-:Y:S04]  /*c460*/  STL [R1+0x1420], R0 ;  /* 0x0014200001007387 */ /* 0x0001e80000100800 */
[----:B------:R3:W4:Y:S01]  /*c470*/  @!P0 LDG.E.U8 R200, desc[UR20][R8.64] ;  /* 0x0000001408c88981 */ /* 0x000722000c1e1100 */
[----:B------:R-:W-:-:S03]  /*c480*/  PRMT R202, RZ, 0x7610, R202 ;  /* 0x00007610ffca7816 */ /* 0x000fc600000000ca */
[----:B0-----:R-:W4:Y:S01]  /*c490*/  LDL.LU R0, [R1+0x774] ;  /* 0x0007740001007983 */ /* 0x001f220000300800 */
[----:B---3--:R-:W-:-:S03]  /*c4a0*/  IADD3 R8, P1, R7, R26, RZ ;  /* 0x0000001a07087210 */ /* 0x008fc60007f3e0ff */
[----:B------:R-:W3:Y:S04]  /*c4b0*/  LDL R32, [R1+0x6f8] ;  /* 0x0006f80001207983 */ /* 0x000ee80000100800 */
[----:B------:R-:W3:Y:S01]  /*c4c0*/  LDL R26, [R1+0x6fc] ;  /* 0x0006fc00011a7983 */ /* 0x000ee20000100800 */
[----:B------:R-:W-:-:S03]  /*c4d0*/  PRMT R199, RZ, 0x7610, R199 ;  /* 0x00007610ffc77816 */ /* 0x000fc600000000c7 */
[----:B------:R-:W3:Y:S01]  /*c4e0*/  @!P0 LDG.E.U8 R202, desc[UR20][R12.64] ;  /* 0x000000140cca8981 */ /* 0x000ee2000c1e1100 */
[----:B------:R-:W-:-:S03]  /*c4f0*/  PRMT R198, RZ, 0x7610, R198 ;  /* 0x00007610ffc67816 */ /* 0x000fc600000000c6 */
[----:B------:R-:W3:Y:S01]  /*c500*/  LDL R13, [R1+0x6ec] ;  /* 0x0006ec00010d7983 */ /* 0x000ee20000100800 */
[----:B--2---:R-:W-:-:S03]  /*c510*/  IMAD.X R9, R24, 0x1, R5, P1 ;  /* 0x0000000118097824 */ /* 0x004fc600008e0605 */
[----:B------:R0:W-:Y:S04]  /*c520*/  STL [R1+0x1424], R5 ;  /* 0x0014240501007387 */ /* 0x0001e80000100800 */
[----:B------:R1:W2:Y:S04]  /*c530*/  @!P0 LDG.E.U8 R199, desc[UR20][R8.64] ;  /* 0x0000001408c78981 */ /* 0x0002a8000c1e1100 */
[----:B------:R-:W2:Y:S01]  /*c540*/  LDL R12, [R1+0x6e8] ;  /* 0x0006e800010c7983 */ /* 0x000ea20000100800 */
[----:B-1----:R-:W-:-:S03]  /*c550*/  IADD3 R8, P1, R7, R31, RZ ;  /* 0x0000001f07087210 */ /* 0x002fc60007f3e0ff */
[----:B------:R-:W2:Y:S02]  /*c560*/  LDL R31, [R1+0x6dc] ;  /* 0x0006dc00011f7983 */ /* 0x000ea40000100800 */
[----:B----4-:R-:W-:Y:S02]  /*c570*/  IMAD.X R9, R24, 0x1, R11, P1 ;  /* 0x0000000118097824 */ /* 0x010fe400008e060b */
[----:B------:R-:W4:Y:S04]  /*c580*/  LDL R11, [R1+0x6d8] ;  /* 0x0006d800010b7983 */ /* 0x000f280000100800 */
[----:B------:R1:W4:Y:S04]  /*c590*/  @!P0 LDG.E.U8 R198, desc[UR20][R8.64] ;  /* 0x0000001408c68981 */ /* 0x000328000c1e1100 */
[----:B0-----:R-:W4:Y:S01]  /*c5a0*/  LDL.LU R5, [R1+0x730] ;  /* 0x0007300001057983 */ /* 0x001f220000300800 */
[----:B------:R-:W-:-:S02]  /*c5b0*/  PRMT R197, RZ, 0x7610, R197 ;  /* 0x00007610ffc57816 */ /* 0x000fc400000000c5 */
[----:B------:R-:W-:Y:S01]  /*c5c0*/  PRMT R196, RZ, 0x7610, R196 ;  /* 0x00007610ffc47816 */ /* 0x000fe200000000c4 */
[----:B------:R-:W4:Y:S01]  /*c5d0*/  LDL R37, [R1+0x67c] ;  /* 0x00067c0001257983 */ /* 0x000f220000100800 */
[----:B-1----:R-:W-:-:S03]  /*c5e0*/  IADD3 R8, P1, R7, R30, RZ ;  /* 0x0000001e07087210 */ /* 0x002fc60007f3e0ff */
[----:B------:R-:W4:Y:S02]  /*c5f0*/  LDL R30, [R1+0x6c8] ;  /* 0x0006c800011e7983 */ /* 0x000f240000100800 */
[----:B------:R-:W-:Y:S01]  /*c600*/  IMAD.X R9, R24, 0x1, R10, P1 ;  /* 0x0000000118097824 */ /* 0x000fe200008e060a */
[----:B------:R-:W-:Y:S01]  /*c610*/  PRMT R195, RZ, 0x7610, R195 ;  /* 0x00007610ffc37816 */ /* 0x000fe200000000c3 */
[----:B------:R-:W4:Y:S04]  /*c620*/  LDL R10, [R1+0x6cc] ;  /* 0x0006cc00010a7983 */ /* 0x000f280000100800 */
[----:B------:R0:W4:Y:S01]  /*c630*/  @!P0 LDG.E.U8 R197, desc[UR20][R8.64] ;  /* 0x0000001408c58981 */ /* 0x000122000c1e1100 */
[----:B------:R-:W-:Y:S02]  /*c640*/  PRMT R194, RZ, 0x7610, R194 ;  /* 0x00007610ffc27816 */ /* 0x000fe400000000c2 */
[----:B------:R-:W-:Y:S01]  /*c650*/  PRMT R193, RZ, 0x7610, R193 ;  /* 0x00007610ffc17816 */ /* 0x000fe200000000c1 */
[----:B------:R-:W4:Y:S01]  /*c660*/  LDL R36, [R1+0x678] ;  /* 0x0006780001247983 */ /* 0x000f220000100800 */
[----:B------:R-:W-:-:S03]  /*c670*/  PRMT R192, RZ, 0x7610, R192 ;  /* 0x00007610ffc07816 */ /* 0x000fc600000000c0 */
[----:B------:R-:W4:Y:S01]  /*c680*/  LDL R35, [R1+0x66c] ;  /* 0x00066c0001237983 */ /* 0x000f220000100800 */
[----:B0-----:R-:W-:-:S03]  /*c690*/  IADD3 R8, P1, R7, R29, RZ ;  /* 0x0000001d07087210 */ /* 0x001fc60007f3e0ff */
[----:B------:R-:W4:Y:S02]  /*c6a0*/  LDL R29, [R1+0x6bc] ;  /* 0x0006bc00011d7983 */ /* 0x000f240000100800 */
[----:B------:R-:W-:Y:S02]  /*c6b0*/  IMAD.X R9, R24, 0x1, R28, P1 ;  /* 0x0000000118097824 */ /* 0x000fe400008e061c */
[----:B------:R-:W4:Y:S04]  /*c6c0*/  LDL R34, [R1+0x668] ;  /* 0x0006680001227983 */ /* 0x000f280000100800 */
[----:B------:R0:W4:Y:S04]  /*c6d0*/  @!P0 LDG.E.U8 R196, desc[UR20][R8.64] ;  /* 0x0000001408c48981 */ /* 0x000128000c1e1100 */
[----:B------:R-:W4:Y:S01]  /*c6e0*/  LDL R28, [R1+0x6b8] ;  /* 0x0006b800011c7983 */ /* 0x000f220000100800 */
[----:B0-----:R-:W-:-:S03]  /*c6f0*/  IADD3 R8, P1, R7, R33, RZ ;  /* 0x0000002107087210 */ /* 0x001fc60007f3e0ff */
[----:B------:R-:W4:Y:S02]  /*c700*/  LDL R33, [R1+0x65c] ;  /* 0x00065c0001217983 */ /* 0x000f240000100800 */
[----:B------:R-:W-:Y:S02]  /*c710*/  IMAD.X R9, R24, 0x1, R27, P1 ;  /* 0x0000000118097824 */ /* 0x000fe400008e061b */
[----:B------:R-:W4:Y:S04]  /*c720*/  LDL R27, [R1+0x6ac] ;  /* 0x0006ac00011b7983 */ /* 0x000f280000100800 */
[----:B------:R3:W4:Y:S02]  /*c730*/  @!P0 LDG.E.U8 R195, desc[UR20][R8.64] ;  /* 0x0000001408c38981 */ /* 0x000724000c1e1100 */
[----:B---3--:R-:W-:-:S02]  /*c740*/  IADD3 R8, P1, R7, R26, RZ ;  /* 0x0000001a07087210 */ /* 0x008fc40007f3e0ff */
[----:B------:R-:W3:Y:S03]  /*c750*/  LDL R26, [R1+0x6a8] ;  /* 0x0006a800011a7983 */ /* 0x000ee60000100800 */
[----:B------:R-:W-:Y:S02]  /*c760*/  IMAD.X R9, R24, 0x1, R32, P1 ;  /* 0x0000000118097824 */ /* 0x000fe400008e0620 */
[----:B------:R-:W3:Y:S04]  /*c770*/  LDL R32, [R1+0x658] ;  /* 0x0006580001207983 */ /* 0x000ee80000100800 */
[----:B------:R0:W3:Y:S02]  /*c780*/  @!P0 LDG.E.U8 R194, desc[UR20][R8.64] ;  /* 0x0000001408c28981 */ /* 0x0000e4000c1e1100 */
[----:B0-----:R-:W-:-:S02]  /*c790*/  IADD3 R8, P1, R7, R13, RZ ;  /* 0x0000000d07087210 */ /* 0x001fc40007f3e0ff */
[----:B------:R-:W3:Y:S03]  /*c7a0*/  LDL R13, [R1+0x69c] ;  /* 0x00069c00010d7983 */ /* 0x000ee60000100800 */
[----:B--2---:R-:W-:Y:S02]  /*c7b0*/  IMAD.X R9, R24, 0x1, R12, P1 ;  /* 0x0000000118097824 */ /* 0x004fe400008e060c */
[----:B------:R-:W2:Y:S04]  /*c7c0*/  LDL R12, [R1+0x698] ;  /* 0x00069800010c7983 */ /* 0x000ea80000100800 */
[----:B------:R0:W2:Y:S02]  /*c7d0*/  @!P0 LDG.E.U8 R193, desc[UR20][R8.64] ;  /* 0x0000001408c18981 */ /* 0x0000a4000c1e1100 */
[----:B0-----:R-:W-:-:S02]  /*c7e0*/  IADD3 R8, P1, R7, R31, RZ ;  /* 0x0000001f07087210 */ /* 0x001fc40007f3e0ff */
[----:B------:R-:W2:Y:S03]  /*c7f0*/  LDL R31, [R1+0x64c] ;  /* 0x00064c00011f7983 */ /* 0x000ea60000100800 */
[----:B----4-:R-:W-:Y:S02]  /*c800*/  IMAD.X R9, R24, 0x1, R11, P1 ;  /* 0x0000000118097824 */ /* 0x010fe400008e060b */
[----:B------:R-:W4:Y:S04]  /*c810*/  LDL R11, [R1+0x68c] ;  /* 0x00068c00010b7983 */ /* 0x000f280000100800 */
[----:B------:R0:W4:Y:S02]  /*c820*/  @!P0 LDG.E.U8 R192, desc[UR20][R8.64] ;  /* 0x0000001408c08981 */ /* 0x000124000c1e1100 */
[----:B0-----:R-:W-:-:S02]  /*c830*/  IADD3 R8, P1, R7, R10, RZ ;  /* 0x0000000a07087210 */ /* 0x001fc40007f3e0ff */
[----:B------:R-:W4:Y:S01]  /*c840*/  LDL R10, [R1+0x688] ;  /* 0x00068800010a7983 */ /* 0x000f220000100800 */
[----:B------:R-:W-:Y:S02]  /*c850*/  PRMT R191, RZ, 0x7610, R191 ;  /* 0x00007610ffbf7816 */ /* 0x000fe400000000bf */
[----:B------:R-:W-:Y:S02]  /*c860*/  IMAD.X R9, R24, 0x1, R30, P1 ;  /* 0x0000000118097824 */ /* 0x000fe400008e061e */
[----:B------:R-:W4:Y:S04]  /*c870*/  LDL R30, [R1+0x648] ;  /* 0x00064800011e7983 */ /* 0x000f280000100800 */
[----:B------:R0:W4:Y:S01]  /*c880*/  @!P0 LDG.E.U8 R191, desc[UR20][R8.64] ;  /* 0x0000001408bf8981 */ /* 0x000122000c1e1100 */
[----:B------:R-:W-:-:S02]  /*c890*/  PRMT R190, RZ, 0x7610, R190 ;  /* 0x00007610ffbe7816 */ /* 0x000fc400000000be */
[----:B0-----:R-:W-:Y:S02]  /*c8a0*/  IADD3 R8, P1, R7, R29, RZ ;  /* 0x0000001d07087210 */ /* 0x001fe40007f3e0ff */
[----:B------:R-:W4:Y:S03]  /*c8b0*/  LDL R29, [R1+0x63c] ;  /* 0x00063c00011d7983 */ /* 0x000f260000100800 */
[----:B------:R-:W-:Y:S02]  /*c8c0*/  IMAD.X R9, R24, 0x1, R28, P1 ;  /* 0x0000000118097824 */ /* 0x000fe400008e061c */
[----:B------:R-:W4:Y:S04]  /*c8d0*/  LDL R28, [R1+0x638] ;  /* 0x00063800011c7983 */ /* 0x000f280000100800 */
[----:B------:R0:W4:Y:S01]  /*c8e0*/  @!P0 LDG.E.U8 R190, desc[UR20][R8.64] ;  /* 0x0000001408be8981 */ /* 0x000122000c1e1100 */
[----:B------:R-:W-:-:S02]  /*c8f0*/  PRMT R189, RZ, 0x7610, R189 ;  /* 0x00007610ffbd7816 */ /* 0x000fc400000000bd */
[----:B0-----:R-:W-:Y:S02]  /*c900*/  IADD3 R8, P1, R7, R27, RZ ;  /* 0x0000001b07087210 */ /* 0x001fe40007f3e0ff */
[----:B------:R-:W4:Y:S03]  /*c910*/  LDL R27, [R1+0x62c] ;  /* 0x00062c00011b7983 */ /* 0x000f260000100800 */
[----:B---3--:R-:W-:Y:S02]  /*c920*/  IMAD.X R9, R24, 0x1, R26, P1 ;  /* 0x0000000118097824 */ /* 0x008fe400008e061a */
[----:B------:R-:W3:Y:S04]  /*c930*/  LDL R26, [R1+0x628] ;  /* 0x00062800011a7983 */ /* 0x000ee80000100800 */
[----:B------:R0:W3:Y:S01]  /*c940*/  @!P0 LDG.E.U8 R189, desc[UR20][R8.64] ;  /* 0x0000001408bd8981 */ /* 0x0000e2000c1e1100 */
[----:B------:R-:W-:-:S02]  /*c950*/  PRMT R188, RZ, 0x7610, R188 ;  /* 0x00007610ffbc7816 */ /* 0x000fc400000000bc */
[C---:B0-----:R-:W-:Y:S02]  /*c960*/  IADD3 R8, P1, R7.reuse, R13, RZ ;  /* 0x0000000d07087210 */ /* 0x041fe40007f3e0ff */
[----:B------:R-:W3:Y:S03]  /*c970*/  LDL R13, [R1+0x61c] ;  /* 0x00061c00010d7983 */ /* 0x000ee60000100800 */
[----:B--2---:R-:W-:Y:S02]  /*c980*/  IMAD.X R9, R24, 0x1, R12, P1 ;  /* 0x0000000118097824 */ /* 0x004fe400008e060c */
[----:B------:R-:W2:Y:S04]  /*c990*/  LDL R12, [R1+0x618] ;  /* 0x00061800010c7983 */ /* 0x000ea80000100800 */
[----:B------:R4:W2:Y:S02]  /*c9a0*/  @!P0 LDG.E.U8 R188, desc[UR20][R8.64] ;  /* 0x0000001408bc8981 */ /* 0x0008a4000c1e1100 */
[----:B----4-:R-:W-:-:S02]  /*c9b0*/  IADD3 R8, P1, R7, R11, RZ ;  /* 0x0000000b07087210 */ /* 0x010fc40007f3e0ff */
[----:B------:R-:W4:Y:S03]  /*c9c0*/  LDL R11, [R1+0x60c] ;  /* 0x00060c00010b7983 */ /* 0x000f260000100800 */
[----:B------:R-:W-:Y:S02]  /*c9d0*/  IMAD.X R9, R24, 0x1, R10, P1 ;  /* 0x0000000118097824 */ /* 0x000fe400008e060a */
[----:B------:R-:W4:Y:S01]  /*c9e0*/  LDL R10, [R1+0x608] ;  /* 0x00060800010a7983 */ /* 0x000f220000100800 */
[----:B------:R-:W-:-:S06]  /*c9f0*/  PRMT R187, RZ, 0x7610, R187 ;  /* 0x00007610ffbb7816 */ /* 0x000fcc00000000bb */
[----:B------:R0:W4:Y:S01]  /*ca00*/  @!P0 LDG.E.U8 R187, desc[UR20][R8.64] ;  /* 0x0000001408bb8981 */ /* 0x000122000c1e1100 */
[----:B------:R-:W-:Y:S02]  /*ca10*/  PRMT R186, RZ, 0x7610, R186 ;  /* 0x00007610ffba7816 */ /* 0x000fe400000000ba */
[----:B0-----:R-:W-:-:S05]  /*ca20*/  IADD3 R8, P1, R7, R37, RZ ;  /* 0x0000002507087210 */ /* 0x001fca0007f3e0ff */
[----:B------:R-:W-:-:S05]  /*ca30*/  IMAD.X R9, R24, 0x1, R36, P1 ;  /* 0x0000000118097824 */ /* 0x000fca00008e0624 */
        /* <DEDUP_REMOVED lines=18> */
[C---:B0-----:R-:W-:Y:S02]  /*cb60*/  IADD3 R8, P1, R7.reuse, R27, RZ ;  /* 0x0000001b07087210 */ /* 0x041fe40007f3e0ff */
[----:B------:R-:W-:Y:S01]  /*cb70*/  PRMT R180, RZ, 0x7610, R180 ;  /* 0x00007610ffb47816 */ /* 0x000fe200000000b4 */
[----:B------:R-:W4:Y:S02]  /*cb80*/  LDL R27, [R1+0x764] ;  /* 0x00076400011b7983 */ /* 0x000f240000100800 */
[----:B---3--:R-:W-:Y:S01]  /*cb90*/  IMAD.X R9, R24, 0x1, R26, P1 ;  /* 0x0000000118097824 */ /* 0x008fe200008e061a */
[----:B------:R-:W-:Y:S01]  /*cba0*/  PRMT R179, RZ, 0x7610, R179 ;  /* 0x00007610ffb37816 */ /* 0x000fe200000000b3 */
[----:B------:R-:W3:Y:S04]  /*cbb0*/  LDL R26, [R1+0x734] ;  /* 0x00073400011a7983 */ /* 0x000ee80000100800 */
[----:B------:R0:W3:Y:S02]  /*cbc0*/  @!P0 LDG.E.U8 R181, desc[UR20][R8.64] ;  /* 0x0000001408b58981 */ /* 0x0000e4000c1e1100 */
[----:B0-----:R-:W-:-:S02]  /*cbd0*/  IADD3 R8, P1, R7, R13, RZ ;  /* 0x0000000d07087210 */ /* 0x001fc40007f3e0ff */
[----:B------:R-:W-:Y:S02]  /*cbe0*/  PRMT R178, RZ, 0x7610, R178 ;  /* 0x00007610ffb27816 */ /* 0x000fe400000000b2 */
[----:B------:R-:W-:Y:S02]  /*cbf0*/  PRMT R177, RZ, 0x7610, R177 ;  /* 0x00007610ffb17816 */ /* 0x000fe400000000b1 */
[----:B------:R-:W-:Y:S02]  /*cc00*/  PRMT R176, RZ, 0x7610, R176 ;  /* 0x00007610ffb07816 */ /* 0x000fe400000000b0 */
[----:B------:R-:W-:Y:S02]  /*cc10*/  PRMT R175, RZ, 0x7610, R175 ;  /* 0x00007610ffaf7816 */ /* 0x000fe400000000af */
[----:B------:R-:W-:Y:S02]  /*cc20*/  PRMT R174, RZ, 0x7610, R174 ;  /* 0x00007610ffae7816 */ /* 0x000fe400000000ae */
[----:B------:R-:W-:Y:S01]  /*cc30*/  PRMT R173, RZ, 0x7610, R173 ;  /* 0x00007610ffad7816 */ /* 0x000fe200000000ad */
[----:B------:R-:W-:Y:S04]  /*cc40*/  STL [R1+0x14a4], R251 ;  /* 0x0014a4fb01007387 */ /* 0x000fe80000100800 */
[----:B------:R-:W-:Y:S04]  /*cc50*/  STL [R1+0x1428], R2 ;  /* 0x0014280201007387 */ /* 0x000fe80000100800 */
[----:B------:R0:W-:Y:S01]  /*cc60*/  STL [R1+0x142c], R4 ;  /* 0x00142c0401007387 */ /* 0x0001e20000100800 */
[----:B--2---:R-:W-:-:S05]  /*cc70*/  IMAD.X R9, R24, 0x1, R12, P1 ;  /* 0x0000000118097824 */ /* 0x004fca00008e060c */
[----:B------:R4:W2:Y:S02]  /*cc80*/  @!P0 LDG.E.U8 R180, desc[UR20][R8.64] ;  /* 0x0000001408b48981 */ /* 0x0008a4000c1e1100 */
[----:B----4-:R-:W-:-:S05]  /*cc90*/  IADD3 R8, P1, R7, R11, RZ ;  /* 0x0000000b07087210 */ /* 0x010fca0007f3e0ff */
[----:B------:R-:W-:-:S05]  /*cca0*/  IMAD.X R9, R24, 0x1, R10, P1 ;  /* 0x0000000118097824 */ /* 0x000fca00008e060a */
[----:B------:R1:W4:Y:S02]  /*ccb0*/  @!P0 LDG.E.U8 R179, desc[UR20][R8.64] ;  /* 0x0000001408b38981 */ /* 0x000324000c1e1100 */
[----:B-1----:R-:W-:-:S05]  /*ccc0*/  IADD3 R8, P1, R7, R252, RZ ;  /* 0x000000fc07087210 */ /* 0x002fca0007f3e0ff */
        /* <DEDUP_REMOVED lines=18> */
[----:B------:R-:W-:Y:S01]  /*cdf0*/  IMAD.X R9, R24, 0x1, R227, P1 ;  /* 0x0000000118097824 */ /* 0x000fe200008e06e3 */
[----:B------:R-:W-:-:S05]  /*ce00*/  IADD3 R12, P1, R7, R2, RZ ;  /* 0x00000002070c7210 */ /* 0x000fca0007f3e0ff */
[----:B------:R-:W-:Y:S02]  /*ce10*/  IMAD.X R13, R24, 0x1, R4, P1 ;  /* 0x00000001180d7824 */ /* 0x000fe400008e0604 */
[----:B0-----:R-:W3:Y:S01]  /*ce20*/  LDL.LU R4, [R1+0x754] ;  /* 0x0007540001047983 */ /* 0x001ee20000300800 */
[----:B------:R-:W-:-:S03]  /*ce30*/  IADD3 R10, P1, R7, R0, RZ ;  /* 0x00000000070a7210 */ /* 0x000fc60007f3e0ff */
[----:B------:R-:W-:Y:S02]  /*ce40*/  STL [R1+0x1430], R0 ;  /* 0x0014300001007387 */ /* 0x000fe40000100800 */
[----:B------:R-:W-:Y:S02]  /*ce50*/  IMAD.X R11, R24, 0x1, R6, P1 ;  /* 0x00000001180b7824 */ /* 0x000fe400008e0606 */
[----:B------:R0:W-:Y:S01]  /*ce60*/  STL [R1+0x1434], R6 ;  /* 0x0014340601007387 */ /* 0x0001e20000100800 */
[----:B------:R-:W-:Y:S02]  /*ce70*/  PRMT R172, RZ, 0x7610, R172 ;  /* 0x00007610ffac7816 */ /* 0x000fe400000000ac */
[----:B------:R-:W-:-:S04]  /*ce80*/  PRMT R170, RZ, 0x7610, R170 ;  /* 0x00007610ffaa7816 */ /* 0x000fc800000000aa */
[----:B------:R1:W4:Y:S04]  /*ce90*/  @!P0 LDG.E.U8 R172, desc[UR20][R8.64] ;  /* 0x0000001408ac8981 */ /* 0x000328000c1e1100 */
[----:B0-----:R-:W2:Y:S01]  /*cea0*/  LDL.LU R6, [R1+0x744] ;  /* 0x0007440001067983 */ /* 0x001ea20000300800 */
[----:B------:R-:W-:-:S03]  /*ceb0*/  PRMT R169, RZ, 0x7610, R169 ;  /* 0x00007610ffa97816 */ /* 0x000fc600000000a9 */
[----:B------:R-:W4:Y:S01]  /*cec0*/  @!P0 LDG.E.U8 R170, desc[UR20][R10.64] ;  /* 0x000000140aaa8981 */ /* 0x000f22000c1e1100 */
[----:B-1----:R-:W-:-:S05]  /*ced0*/  IADD3 R8, P1, R7, R27, RZ ;  /* 0x0000001b07087210 */ /* 0x002fca0007f3e0ff */
[----:B------:R-:W-:Y:S01]  /*cee0*/  IMAD.X R9, R24, 0x1, R224, P1 ;  /* 0x0000000118097824 */ /* 0x000fe200008e06e0 */
[----:B------:R-:W4:Y:S04]  /*cef0*/  LDL R10, [R1+0x704] ;  /* 0x00070400010a7983 */ /* 0x000f280000100800 */
[----:B------:R3:W4:Y:S04]  /*cf00*/  @!P0 LDG.E.U8 R169, desc[UR20][R8.64] ;  /* 0x0000001408a98981 */ /* 0x000728000c1e1100 */
[----:B------:R-:W4:Y:S04]  /*cf10*/  LDL.LU R0, [R1+0x710] ;  /* 0x0007100001007983 */ /* 0x000f280000300800 */
[----:B------:R-:W4:Y:S04]  /*cf20*/  LDL.LU R2, [R1+0x720] ;  /* 0x0007200001027983 */ /* 0x000f280000300800 */
[----:B------:R0:W-:Y:S04]  /*cf30*/  STL [R1+0x1438], R224 ;  /* 0x001438e001007387 */ /* 0x0001e80000100800 */
[----:B0-----:R-:W4:Y:S01]  /*cf40*/  LDL.LU R224, [R1+0x700] ;  /* 0x0007000001e07983 */ /* 0x001f220000300800 */
[----:B---3--:R-:W-:-:S03]  /*cf50*/  IADD3 R8, P1, R7, R4, RZ ;  /* 0x0000000407087210 */ /* 0x008fc60007f3e0ff */
[----:B------:R-:W-:Y:S02]  /*cf60*/  STL [R1+0x143c], R4 ;  /* 0x00143c0401007387 */ /* 0x000fe40000100800 */
[----:B------:R-:W-:Y:S02]  /*cf70*/  IMAD.X R9, R24, 0x1, R14, P1 ;  /* 0x0000000118097824 */ /* 0x000fe400008e060e */
[----:B------:R0:W-:Y:S04]  /*cf80*/  STL [R1+0x1440], R14 ;  /* 0x0014400e01007387 */ /* 0x0001e80000100800 */
[----:B0-----:R-:W3:Y:S01]  /*cf90*/  LDL.LU R14, [R1+0x724] ;  /* 0x00072400010e7983 */ /* 0x001ee20000300800 */
[----:B------:R-:W-:-:S06]  /*cfa0*/  PRMT R168, RZ, 0x7610, R168 ;  /* 0x00007610ffa87816 */ /* 0x000fcc00000000a8 */
[----:B------:R0:W4:Y:S04]  /*cfb0*/  @!P0 LDG.E.U8 R168, desc[UR20][R8.64] ;  /* 0x0000001408a88981 */ /* 0x000128000c1e1100 */
[----:B--2---:R-:W-:Y:S01]  /*cfc0*/  STL [R1+0x1444], R6 ;  /* 0x0014440601007387 */ /* 0x004fe20000100800 */
[----:B0-----:R-:W-:-:S03]  /*cfd0*/  IADD3 R8, P1, R7, R6, RZ ;  /* 0x0000000607087210 */ /* 0x001fc60007f3e0ff */
[----:B------:R0:W-:Y:S02]  /*cfe0*/  STL [R1+0x1448], R223 ;  /* 0x001448df01007387 */ /* 0x0001e40000100800 */
[----:B------:R-:W-:Y:S01]  /*cff0*/  IMAD.X R9, R24, 0x1, R223, P1 ;  /* 0x0000000118097824 */ /* 0x000fe200008e06df */
[----:B------:R-:W-:Y:S01]  /*d000*/  PRMT R167, RZ, 0x7610, R167 ;  /* 0x00007610ffa77816 */ /* 0x000fe200000000a7 */
[----:B0-----:R-:W2:Y:S05]  /*d010*/  LDL.LU R223, [R1+0x714] ;  /* 0x0007140001df7983 */ /* 0x001eaa0000300800 */
[----:B------:R0:W2:Y:S01]  /*d020*/  @!P0 LDG.E.U8 R167, desc[UR20][R8.64] ;  /* 0x0000001408a78981 */ /* 0x0000a2000c1e1100 */
[----:B------:R-:W-:-:S03]  /*d030*/  PRMT R166, RZ, 0x7610, R166 ;  /* 0x00007610ffa67816 */ /* 0x000fc600000000a6 */
[----:B------:R-:W2:Y:S04]  /*d040*/  LDL R11, [R1+0x6d4] ;  /* 0x0006d400010b7983 */ /* 0x000ea80000100800 */
[----:B------:R-:W2:Y:S01]  /*d050*/  LDL.LU R6, [R1+0x6e0] ;  /* 0x0006e00001067983 */ /* 0x000ea20000300800 */
[----:B0-----:R-:W-:-:S03]  /*d060*/  IADD3 R8, P1, R7, R26, RZ ;  /* 0x0000001a07087210 */ /* 0x001fc60007f3e0ff */
[----:B------:R-:W2:Y:S02]  /*d070*/  LDL.LU R4, [R1+0x6f0] ;  /* 0x0006f00001047983 */ /* 0x000ea40000300800 */
[----:B------:R-:W-:Y:S02]  /*d080*/  IMAD.X R9, R24, 0x1, R5, P1 ;  /* 0x0000000118097824 */ /* 0x000fe400008e0605 */
[----:B------:R0:W-:Y:S04]  /*d090*/  STL [R1+0x144c], R5 ;  /* 0x00144c0501007387 */ /* 0x0001e80000100800 */
[----:B------:R3:W2:Y:S04]  /*d0a0*/  @!P0 LDG.E.U8 R166, desc[UR20][R8.64] ;  /* 0x0000001408a68981 */ /* 0x0006a8000c1e1100 */
[----:B0-----:R-:W2:Y:S01]  /*d0b0*/  LDL.LU R5, [R1+0x6d0] ;  /* 0x0006d00001057983 */ /* 0x001ea20000300800 */
[----:B---3--:R-:W-:-:S03]  /*d0c0*/  IADD3 R8, P1, R7, R14, RZ ;  /* 0x0000000e07087210 */ /* 0x008fc60007f3e0ff */
[----:B------:R-:W-:Y:S02]  /*d0d0*/  STL [R1+0x1450], R14 ;  /* 0x0014500e01007387 */ /* 0x000fe40000100800 */
[----:B----4-:R-:W-:Y:S02]  /*d0e0*/  IMAD.X R9, R24, 0x1, R2, P1 ;  /* 0x0000000118097824 */ /* 0x010fe400008e0602 */
        /* <DEDUP_REMOVED lines=10> */
[----:B------:R0:W4:Y:S01]  /*d190*/  @!P0 LDG.E.U8 R164, desc[UR20][R8.64] ;  /* 0x0000001408a48981 */ /* 0x000122000c1e1100 */
[----:B------:R-:W-:-:S02]  /*d1a0*/  PRMT R163, RZ, 0x7610, R163 ;  /* 0x00007610ffa37816 */ /* 0x000fc400000000a3 */
[C---:B0-----:R-:W-:Y:S02]  /*d1b0*/  IADD3 R8, P1, R7.reuse, R10, RZ ;  /* 0x0000000a07087210 */ /* 0x041fe40007f3e0ff */
[----:B------:R-:W4:Y:S03]  /*d1c0*/  LDL R10, [R1+0x6a4] ;  /* 0x0006a400010a7983 */ /* 0x000f260000100800 */
[----:B------:R-:W-:Y:S01]  /*d1d0*/  IMAD.X R9, R24, 0x1, R224, P1 ;  /* 0x0000000118097824 */ /* 0x000fe200008e06e0 */
[----:B------:R-:W4:Y:S04]  /*d1e0*/  LDL.LU R223, [R1+0x6b0] ;  /* 0x0006b00001df7983 */ /* 0x000f280000300800 */
[----:B------:R3:W4:Y:S04]  /*d1f0*/  @!P0 LDG.E.U8 R163, desc[UR20][R8.64] ;  /* 0x0000001408a38981 */ /* 0x000728000c1e1100 */
        /* <DEDUP_REMOVED lines=17> */
[----:B------:R-:W-:-:S02]  /*d310*/  PRMT R160, RZ, 0x7610, R160 ;  /* 0x00007610ffa07816 */ /* 0x000fc400000000a0 */
[C---:B0-----:R-:W-:Y:S02]  /*d320*/  IADD3 R8, P1, R7.reuse, R11, RZ ;  /* 0x0000000b07087210 */ /* 0x041fe40007f3e0ff */
[----:B------:R-:W2:Y:S03]  /*d330*/  LDL R11, [R1+0x674] ;  /* 0x00067400010b7983 */ /* 0x000ea60000100800 */
[----:B------:R-:W-:Y:S01]  /*d340*/  IMAD.X R9, R24, 0x1, R5, P1 ;  /* 0x0000000118097824 */ /* 0x000fe200008e0605 */
[----:B------:R-:W2:Y:S04]  /*d350*/  LDL.LU R0, [R1+0x680] ;  /* 0x0006800001007983 */ /* 0x000ea80000300800 */
[----:B------:R3:W2:Y:S04]  /*d360*/  @!P0 LDG.E.U8 R160, desc[UR20][R8.64] ;  /* 0x0000001408a08981 */ /* 0x0006a8000c1e1100 */
[----:B------:R-:W2:Y:S04]  /*d370*/  LDL.LU R2, [R1+0x690] ;  /* 0x0006900001027983 */ /* 0x000ea80000300800 */
[----:B------:R0:W-:Y:S04]  /*d380*/  STL [R1+0x1474], R5 ;  /* 0x0014740501007387 */ /* 0x0001e80000100800 */
        /* <DEDUP_REMOVED lines=39> */
[----:B------:R-:W2:Y:S04]  /*d600*/  LDL.LU R223, [R1+0x620] ;  /* 0x0006200001df7983 */ /* 0x000ea80000300800 */
[----:B------:R-:W2:Y:S01]  /*d610*/  LDL.LU R14, [R1+0x630] ;  /* 0x00063000010e7983 */ /* 0x000ea20000300800 */
[----:B0-----:R-:W-:-:S05]  /*d620*/  IADD3 R8, P1, R7, R11, RZ ;  /* 0x0000000b07087210 */ /* 0x001fca0007f3e0ff */
[----:B------:R-:W-:Y:S01]  /*d630*/  IMAD.X R9, R24, 0x1, R5, P1 ;  /* 0x0000000118097824 */ /* 0x000fe200008e0605 */
[----:B------:R0:W-:Y:S04]  /*d640*/  STL [R1+0x149c], R5 ;  /* 0x00149c0501007387 */ /* 0x0001e80000100800 */
[----:B------:R3:W2:Y:S04]  /*d650*/  @!P0 LDG.E.U8 R154, desc[UR20][R8.64] ;  /* 0x00000014089a8981 */ /* 0x0006a8000c1e1100 */
[----:B0-----:R-:W2:Y:S01]  /*d660*/  LDL.LU R5, [R1+0x610] ;  /* 0x0006100001057983 */ /* 0x001ea20000300800 */
[----:B------:R-:W-:-:S02]  /*d670*/  LOP3.LUT R220, R220, 0xffff, RZ, 0xc0, !PT ;  /* 0x0000ffffdcdc7812 */ /* 0x000fc400078ec0ff */
[----:B------:R-:W-:-:S04]  /*d680*/  LOP3.LUT R219, R219, 0xffff, RZ, 0xc0, !PT ;  /* 0x0000ffffdbdb7812 */ /* 0x000fc800078ec0ff */
[----:B------:R-:W-:Y:S02]  /*d690*/  PRMT R219, R220, 0x3340, R219 ;  /* 0x00003340dcdb7816 */ /* 0x000fe400000000db */
[----:B------:R-:W-:Y:S02]  /*d6a0*/  LOP3.LUT R218, R218, 0xffff, RZ, 0xc0, !PT ;  /* 0x0000ffffdada7812 */ /* 0x000fe400078ec0ff */
[----:B------:R-:W-:-:S04]  /*d6b0*/  LOP3.LUT R217, R217, 0xffff, RZ, 0xc0, !PT ;  /* 0x0000ffffd9d97812 */ /* 0x000fc800078ec0ff */
[----:B------:R-:W-:Y:S02]  /*d6c0*/  PRMT R217, R218, 0x3340, R217 ;  /* 0x00003340dad97816 */ /* 0x000fe400000000d9 */
[----:B------:R-:W-:Y:S02]  /*d6d0*/  LOP3.LUT R216, R216, 0xffff, RZ, 0xc0, !PT ;  /* 0x0000ffffd8d87812 */ /* 0x000fe400078ec0ff */
[----:B------:R-:W-:-:S04]  /*d6e0*/  LOP3.LUT R215, R215, 0xffff, RZ, 0xc0, !PT ;  /* 0x0000ffffd7d77812 */ /* 0x000fc800078ec0ff */
[----:B------:R-:W-:Y:S02]  /*d6f0*/  PRMT R215, R216, 0x3340, R215 ;  /* 0x00003340d8d77816 */ /* 0x000fe400000000d7 */
[----:B---3--:R-:W-:Y:S01]  /*d700*/  IADD3 R8, P1, R7, R2, RZ ;  /* 0x0000000207087210 */ /* 0x008fe20007f3e0ff */
[----:B------:R0:W-:Y:S04]  /*d710*/  STL [R1+0x14a0], R2 ;  /* 0x0014a00201007387 */ /* 0x0001e80000100800 */
[----:B0-----:R-:W3:Y:S04]  /*d720*/  LDL.LU R2, [R1+0x634] ;  /* 0x0006340001027983 */ /* 0x001ee80000300800 */
[----:B------:R-:W3:Y:S04]  /*d730*/  LDL.LU R251, [R1+0x604] ;  /* 0x0006040001fb7983 */ /* 0x000ee80000300800 */
[----:B------:R-:W3:Y:S04]  /*d740*/  LDL.LU R220, [R1+0x624] ;  /* 0x0006240001dc7983 */ /* 0x000ee80000300800 */
[----:B------:R-:W3:Y:S04]  /*d750*/  LDL.LU R218, [R1+0x614] ;  /* 0x0006140001da7983 */ /* 0x000ee80000300800 */
[----:B------:R-:W3:Y:S01]  /*d760*/  LDL.LU R216, [R1+0x600] ;  /* 0x0006000001d87983 */ /* 0x000ee20000300800 */
[----:B------:R-:W-:Y:S01]  /*d770*/  PRMT R153, RZ, 0x7610, R153 ;  /* 0x00007610ff997816 */ /* 0x000fe20000000099 */
[----:B----4-:R-:W-:-:S05]  /*d780*/  IMAD.X R9, R24, 0x1, R4, P1 ;  /* 0x0000000118097824 */ /* 0x010fca00008e0604 */
[----:B------:R2:W4:Y:S01]  /*d790*/  @!P0 LDG.E.U8 R153, desc[UR20][R8.64] ;  /* 0x0000001408998981 */ /* 0x000522000c1e1100 */
[----:B------:R-:W-:Y:S02]  /*d7a0*/  PRMT R152, RZ, 0x7610, R152 ;  /* 0x00007610ff987816 */ /* 0x000fe40000000098 */
[----:B--2---:R-:W-:-:S05]  /*d7b0*/  IADD3 R8, P1, R7, R0, RZ ;  /* 0x0000000007087210 */ /* 0x004fca0007f3e0ff */
[----:B------:R-:W-:-:S05]  /*d7c0*/  IMAD.X R9, R24, 0x1, R6, P1 ;  /* 0x0000000118097824 */ /* 0x000fca00008e0606 */
[----:B------:R0:W2:Y:S01]  /*d7d0*/  @!P0 LDG.E.U8 R152, desc[UR20][R8.64] ;  /* 0x0000001408988981 */ /* 0x0000a2000c1e1100 */
[----:B------:R-:W-:Y:S02]  /*d7e0*/  PRMT R23, RZ, 0x7610, R23 ;  /* 0x00007610ff177816 */ /* 0x000fe40000000017 */
[----:B0-----:R-:W-:-:S05]  /*d7f0*/  IADD3 R8, P1, R7, R10, RZ ;  /* 0x0000000a07087210 */ /* 0x001fca0007f3e0ff */
[----:B------:R-:W-:-:S05]  /*d800*/  IMAD.X R9, R24, 0x1, R224, P1 ;  /* 0x0000000118097824 */ /* 0x000fca00008e06e0 */
[----:B------:R-:W2:Y:S01]  /*d810*/  @!P0 LDG.E.U8 R23, desc[UR20][R8.64] ;  /* 0x0000001408178981 */ /* 0x000ea2000c1e1100 */
[----:B------:R-:W-:Y:S02]  /*d820*/  PRMT R22, RZ, 0x7610, R22 ;  /* 0x00007610ff167816 */ /* 0x000fe40000000016 */
[----:B------:R-:W-:Y:S02]  /*d830*/  PRMT R21, RZ, 0x7610, R21 ;  /* 0x00007610ff157816 */ /* 0x000fe40000000015 */
[----:B------:R-:W-:Y:S02]  /*d840*/  PRMT R20, RZ, 0x7610, R20 ;  /* 0x00007610ff147816 */ /* 0x000fe40000000014 */
[----:B------:R-:W-:Y:S02]  /*d850*/  PRMT R19, RZ, 0x7610, R19 ;  /* 0x00007610ff137816 */ /* 0x000fe40000000013 */
[----:B------:R-:W-:Y:S02]  /*d860*/  PRMT R18, RZ, 0x7610, R18 ;  /* 0x00007610ff127816 */ /* 0x000fe40000000012 */
[----:B------:R-:W-:-:S02]  /*d870*/  PRMT R17, RZ, 0x7610, R17 ;  /* 0x00007610ff117816 */ /* 0x000fc40000000011 */
[----:B------:R-:W-:Y:S02]  /*d880*/  PRMT R16, RZ, 0x7610, R16 ;  /* 0x00007610ff107816 */ /* 0x000fe40000000010 */
[----:B------:R-:W-:Y:S02]  /*d890*/  PRMT R15, RZ, 0x7610, R15 ;  /* 0x00007610ff0f7816 */ /* 0x000fe4000000000f */
[----:B------:R-:W-:Y:S02]  /*d8a0*/  PRMT R171, RZ, 0x7610, R171 ;  /* 0x00007610ffab7816 */ /* 0x000fe400000000ab */
[----:B------:R-:W-:Y:S02]  /*d8b0*/  LOP3.LUT R214, R214, 0xffff, RZ, 0xc0, !PT ;  /* 0x0000ffffd6d67812 */ /* 0x000fe400078ec0ff */
[----:B------:R-:W-:Y:S02]  /*d8c0*/  LOP3.LUT R213, R213, 0xffff, RZ, 0xc0, !PT ;  /* 0x0000ffffd5d57812 */ /* 0x000fe400078ec0ff */
[----:B------:R0:W4:Y:S01]  /*d8d0*/  @!P0 LDG.E.U8 R171, desc[UR20][R12.64] ;  /* 0x000000140cab8981 */ /* 0x000122000c1e1100 */
        /* <DEDUP_REMOVED lines=8> */
[----:B0-----:R-:W-:Y:S02]  /*d960*/  PRMT R13, RZ, 0x7610, R13 ;  /* 0x00007610ff0d7816 */ /* 0x001fe4000000000d */
[----:B------:R-:W-:Y:S02]  /*d970*/  PRMT R12, RZ, 0x7610, R12 ;  /* 0x00007610ff0c7816 */ /* 0x000fe4000000000c */
[----:B------:R-:W-:Y:S02]  /*d980*/  PRMT R213, R214, 0x3340, R213 ;  /* 0x00003340d6d57816 */ /* 0x000fe400000000d5 */
[----:B------:R-:W-:Y:S02]  /*d990*/  PRMT R210, R212, 0x3340, R210 ;  /* 0x00003340d4d27816 */ /* 0x000fe400000000d2 */
[----:B------:R-:W-:-:S02]  /*d9a0*/  PRMT R208, R211, 0x3340, R208 ;  /* 0x00003340d3d07816 */ /* 0x000fc400000000d0 */
[----:B------:R-:W-:Y:S02]  /*d9b0*/  PRMT R206, R209, 0x3340, R206 ;  /* 0x00003340d1ce7816 */ /* 0x000fe400000000ce */
[----:B------:R-:W-:Y:S02]  /*d9c0*/  PRMT R205, R207, 0x3340, R205 ;  /* 0x00003340cfcd7816 */ /* 0x000fe400000000cd */
[----:B---3--:R-:W-:-:S05]  /*d9d0*/  IADD3 R8, P1, R7, R2, RZ ;  /* 0x0000000207087210 */ /* 0x008fca0007f3e0ff */
[----:B------:R-:W-:-:S05]  /*d9e0*/  IMAD.X R9, R24, 0x1, R14, P1 ;  /* 0x0000000118097824 */ /* 0x000fca00008e060e */
[----:B------:R0:W3:Y:S02]  /*d9f0*/  @!P0 LDG.E.U8 R22, desc[UR20][R8.64] ;  /* 0x0000001408168981 */ /* 0x0000e4000c1e1100 */
[----:B0-----:R-:W-:-:S05]  /*da00*/  IADD3 R8, P1, R7, R220, RZ ;  /* 0x000000dc07087210 */ /* 0x001fca0007f3e0ff */
        /* <DEDUP_REMOVED lines=21> */
[----:B------:R-:W-:Y:S01]  /*db60*/  IMAD.X R9, R24, 0x1, R233, P1 ;  /* 0x0000000118097824 */ /* 0x000fe200008e06e9 */
[----:B------:R-:W-:-:S04]  /*db70*/  IADD3 R10, P1, R7, R230, RZ ;  /* 0x000000e6070a7210 */ /* 0x000fc80007f3e0ff */
[----:B------:R0:W3:Y:S01]  /*db80*/  @!P0 LDG.E.U8 R13, desc[UR20][R8.64] ;  /* 0x00000014080d8981 */ /* 0x0000e2000c1e1100 */
[----:B------:R-:W-:Y:S02]  /*db90*/  IMAD.X R11, R24, 0x1, R229, P1 ;  /* 0x00000001180b7824 */ /* 0x000fe400008e06e5 */
[----:B------:R-:W1:Y:S03]  /*dba0*/  S2R R24, SR_TID.X ;  /* 0x0000000000187919 */ /* 0x000e660000002100 */
[----:B------:R2:W3:Y:S01]  /*dbb0*/  @!P0 LDG.E.U8 R12, desc[UR20][R10.64] ;  /* 0x000000140a0c8981 */ /* 0x0004e2000c1e1100 */
[----:B0-----:R-:W-:Y:S02]  /*dbc0*/  PRMT R8, R219, 0x5410, R217 ;  /* 0x00005410db087816 */ /* 0x001fe400000000d9 */
[----:B------:R-:W-:Y:S02]  /*dbd0*/  PRMT R9, R215, 0x5410, R213 ;  /* 0x00005410d7097816 */ /* 0x000fe400000000d5 */
[----:B--2---:R-:W-:-:S02]  /*dbe0*/  PRMT R10, R210, 0x5410, R208 ;  /* 0x00005410d20a7816 */ /* 0x004fc400000000d0 */
[----:B------:R-:W-:-:S05]  /*dbf0*/  PRMT R11, R206, 0x5410, R205 ;  /* 0x00005410ce0b7816 */ /* 0x000fca00000000cd */
[----:B------:R0:W-:Y:S01]  /*dc00*/  STS.128 [R25+UR4+0x1000], R8 ;  /* 0x0010000819007988 */ /* 0x0001e20008000c04 */
[----:B-1----:R-:W-:-:S05]  /*dc10*/  LOP3.LUT R24, R24, 0x7f, RZ, 0xc0, !PT ;  /* 0x0000007f18187812 */ /* 0x002fca00078ec0ff */
[----:B------:R-:W-:Y:S01]  /*dc20*/  STS.U8 [R24+UR4+0x2000], R203 ;  /* 0x002000cb18007988 */ /* 0x000fe20008000004 */
[----:B------:R-:W-:Y:S01]  /*dc30*/  UMOV UR9, 0xc0000010 ;  /* 0xc000001000097882 */ /* 0x000fe20000000000 */
[----:B------:R-:W-:Y:S01]  /*dc40*/  UMOV UR14, UR10 ;  /* 0x0000000a000e7c82 */ /* 0x000fe20008000000 */
[----:B------:R-:W-:Y:S01]  /*dc50*/  UMOV UR15, UR11 ;  /* 0x0000000b000f7c82 */ /* 0x000fe20008000000 */
[----:B------:R-:W-:Y:S01]  /*dc60*/  STS.U8 [R24+UR4+0x2100], R202 ;  /* 0x002100ca18007988 */ /* 0x000fe20008000004 */
[----:B------:R-:W-:Y:S01]  /*dc70*/  UMOV UR18, UR10 ;  /* 0x0000000a00127c82 */ /* 0x000fe20008000000 */
[----:B------:R-:W-:Y:S01]  /*dc80*/  UMOV UR19, UR11 ;  /* 0x0000000b00137c82 */ /* 0x000fe20008000000 */
[----:B------:R-:W-:Y:S01]  /*dc90*/  IADD3 R226, P5, R226, UR7, RZ ;  /* 0x00000007e2e27c10 */ /* 0x000fe2000ffbe0ff */
[----:B------:R-:W-:Y:S01]  /*dca0*/  STS.U8 [R24+UR4+0x2200], R201 ;  /* 0x002200c918007988 */ /* 0x000fe20008000004 */
[----:B------:R-:W-:Y:S01]  /*dcb0*/  IMAD.MOV.U32 R208, RZ, RZ, R216 ;  /* 0x000000ffffd07224 */ /* 0x000fe200078e00d8 */
[----:B------:R-:W-:Y:S01]  /*dcc0*/  IADD3 R228, P6, R228, UR7, RZ ;  /* 0x00000007e4e47c10 */ /* 0x000fe2000ffde0ff */
[----:B------:R-:W-:Y:S01]  /*dcd0*/  UMOV UR26, UR10 ;  /* 0x0000000a001a7c82 */ /* 0x000fe20008000000 */
[----:B------:R-:W-:Y:S01]  /*dce0*/  STS.U8 [R24+UR4+0x2300], R200 ;  /* 0x002300c818007988 */ /* 0x000fe20008000004 */
[----:B------:R-:W-:Y:S01]  /*dcf0*/  IADD3 R230, P0, R230, UR7, RZ ;  /* 0x00000007e6e67c10 */ /* 0x000fe2000ff1e0ff */
[----:B------:R-:W-:Y:S01]  /*dd00*/  UMOV UR27, UR11 ;  /* 0x0000000b001b7c82 */ /* 0x000fe20008000000 */
[----:B------:R-:W-:Y:S01]  /*dd10*/  IADD3 R232, P1, R232, UR7, RZ ;  /* 0x00000007e8e87c10 */ /* 0x000fe2000ff3e0ff */
[----:B------:R-:W-:Y:S01]  /*dd20*/  STS.U8 [R24+UR4+0x2400], R199 ;  /* 0x002400c718007988 */ /* 0x000fe20008000004 */
[----:B------:R-:W-:Y:S01]  /*dd30*/  IADD3 R234, P2, R234, UR7, RZ ;  /* 0x00000007eaea7c10 */ /* 0x000fe2000ff5e0ff */
[----:B0-----:R-:W0:Y:S02]  /*dd40*/  LDC R8, c[0x0][0x238] ;  /* 0x00008e00ff087b82 */ /* 0x001e240000000800 */
[----:B------:R-:W-:Y:S04]  /*dd50*/  STS.U8 [R24+UR4+0x2500], R198 ;  /* 0x002500c618007988 */ /* 0x000fe80008000004 */
        /* <DEDUP_REMOVED lines=25> */
[----:B------:R1:W-:Y:S04]  /*def0*/  STS.U8 [R24+UR4+0x3f00], R172 ;  /* 0x003f00ac18007988 */ /* 0x0003e80008000004 */
[----:B-1----:R-:W2:Y:S04]  /*df00*/  LDL.LU.64 R24, [R1] ;  /* 0x0000000001187983 */ /* 0x002ea80000300a00 */
[----:B------:R-:W4:Y:S04]  /*df10*/  LDL.LU.64 R26, [R1+0x8] ;  /* 0x00000800011a7983 */ /* 0x000f280000300a00 */
[----:B------:R-:W3:Y:S04]  /*df20*/  LDL.LU.64 R28, [R1+0x10] ;  /* 0x00001000011c7983 */ /* 0x000ee80000300a00 */
[----:B------:R-:W2:Y:S04]  /*df30*/  LDL.LU.64 R30, [R1+0x18] ;  /* 0x00001800011e7983 */ /* 0x000ea80000300a00 */
        /* <DEDUP_REMOVED lines=60> */
[----:B--2---:R-:W-:Y:S04]  /*e300*/  STL.64 [R1+0x18a0], R150 ;  /* 0x0018a09601007387 */ /* 0x004fe80000100a00 */
[----:B---3--:R-:W-:Y:S04]  /*e310*/  STL.64 [R1+0x1898], R148 ;  /* 0x0018989401007387 */ /* 0x008fe80000100a00 */
[----:B----4-:R-:W-:Y:S04]  /*e320*/  STL.64 [R1+0x1890], R146 ;  /* 0x0018909201007387 */ /* 0x010fe80000100a00 */
        /* <DEDUP_REMOVED lines=61> */
[----:B-1----:R-:W2:Y:S04]  /*e700*/  LDL.LU.64 R24, [R1+0x200] ;  /* 0x0002000001187983 */ /* 0x002ea80000300a00 */
[----:B------:R-:W3:Y:S04]  /*e710*/  LDL.LU.64 R26, [R1+0x208] ;  /* 0x00020800011a7983 */ /* 0x000ee80000300a00 */
[----:B------:R-:W4:Y:S04]  /*e720*/  LDL.LU.64 R28, [R1+0x210] ;  /* 0x00021000011c7983 */ /* 0x000f280000300a00 */
[----:B------:R-:W2:Y:S04]  /*e730*/  LDL.LU.64 R30, [R1+0x218] ;  /* 0x00021800011e7983 */ /* 0x000ea80000300a00 */
        /* <DEDUP_REMOVED lines=60> */
[----:B--2---:R-:W-:Y:S04]  /*eb00*/  STL.64 [R1+0x1aa0], R150 ;  /* 0x001aa09601007387 */ /* 0x004fe80000100a00 */
[----:B----4-:R-:W-:Y:S04]  /*eb10*/  STL.64 [R1+0x1a98], R148 ;  /* 0x001a989401007387 */ /* 0x010fe80000100a00 */
[----:B---3--:R-:W-:Y:S04]  /*eb20*/  STL.64 [R1+0x1a90], R146 ;  /* 0x001a909201007387 */ /* 0x008fe80000100a00 */
        /* <DEDUP_REMOVED lines=62> */
[----:B------:R-:W2:Y:S04]  /*ef10*/  LDL.LU.64 R26, [R1+0x408] ;  /* 0x00040800011a7983 */ /* 0x000ea80000300a00 */
        /* <DEDUP_REMOVED lines=93> */
[----:B------:R-:W-:Y:S01]  /*f4f0*/  STS.U8 [R221+UR4+0x3e80], R12 ;  /* 0x003e800cdd007988 */ /* 0x000fe20008000004 */
[----:B------:R1:W-:Y:S06]  /*f500*/  MEMBAR.ALL.CTA ;  /* 0x0000000000007992 */ /* 0x0003ec0000008000 */
[----:B-1----:R-:W1:Y:S02]  /*f510*/  FENCE.VIEW.ASYNC.S ;  /* 0x00000000000073c6 */ /* 0x002e640000000000 */
[----:B-1----:R-:W-:Y:S06]  /*f520*/  BAR.SYNC.DEFER_BLOCKING 0x0 ;  /* 0x0000000000007b1d */ /* 0x002fec0000010000 */
[----:B--2---:R-:W-:-:S06]  /*f530*/  WARPGROUP.ARRIVE ;  /* 0x00000000000079c5 */ /* 0x004fcc0000000000 */
[----:B------:R-:W-:Y:S03]  /*f540*/  QGMMA.64x256x32.F32.E4M3.E4M3 R24, gdesc[UR8], R24, gsb0 ;  /* 0x03e00000081879f3 */ /* 0x000fe60008000818 */
[----:B------:R-:W-:Y:S02]  /*f550*/  WARPGROUP.DEPBAR.LE gsb0, 0x0 ;  /* 0x00008000000079c5 */ /* 0x000fe40000010000 */
        /* <DEDUP_REMOVED lines=127> */
[----:B------:R-:W2:Y:S02]  /*fd50*/  LDL.LU.64 R24, [R1+0x18a8] ;  /* 0x0018a80001187983 */ /* 0x000ea40000300a00 */
        /* <DEDUP_REMOVED lines=132> */
[----:B------:R-:W-:Y:S01]  /*105a0*/  QGMMA.64x256x32.F32.E4M3.E4M3 R24, gdesc[UR16], R24, gsb0 ;  /* 0x03e00000101879f3 */ /* 0x000fe20008000818 */
[----:B------:R-:W-:Y:S02]  /*105b0*/  IADD3.X R225, R225, UR6, RZ, P5, !PT ;  /* 0x00000006e1e17c10 */ /* 0x000fe4000affe4ff */
[----:B------:R-:W-:-:S04]  /*105c0*/  IADD3 R240, P5, R240, UR7, RZ ;  /* 0x00000007f0f07c10 */ /* 0x000fc8000ffbe0ff */
[----:B------:R-:W-:Y:S02]  /*105d0*/  IADD3.X R239, R239, UR6, RZ, P5, !PT ;  /* 0x00000006efef7c10 */ /* 0x000fe4000affe4ff */
[----:B------:R-:W-:Y:S01]  /*105e0*/  IADD3 R251, P5, R251, UR7, RZ ;  /* 0x00000007fbfb7c10 */ /* 0x000fe2000ffbe0ff */
[----:B------:R-:W-:Y:S02]  /*105f0*/  WARPGROUP.DEPBAR.LE gsb0, 0x0 ;  /* 0x00008000000079c5 */ /* 0x000fe40000010000 */
[----:B------:R-:W-:Y:S04]  /*10600*/  STL.64 [R1], R24 ;  /* 0x0000001801007387 */ /* 0x000fe80000100a00 */
        /* <DEDUP_REMOVED lines=127> */
[----:B------:R-:W3:Y:S04]  /*10e00*/  LDL.LU R216, [R1+0x60c] ;  /* 0x00060c0001d87983 */ /* 0x000ee80000300800 */
[----:B------:R-:W4:Y:S04]  /*10e10*/  LDL.LU R209, [R1+0x61c] ;  /* 0x00061c0001d17983 */ /* 0x000f280000300800 */
[----:B------:R-:W2:Y:S04]  /*10e20*/  LDL.LU R211, [R1+0x62c] ;  /* 0x00062c0001d37983 */ /* 0x000ea80000300800 */
[----:B------:R-:W2:Y:S04]  /*10e30*/  LDL.LU R215, [R1+0x63c] ;  /* 0x00063c0001d77983 */ /* 0x000ea80000300800 */
[----:B------:R-:W2:Y:S04]  /*10e40*/  LDL.LU R213, [R1+0x608] ;  /* 0x0006080001d57983 */ /* 0x000ea80000300800 */
[----:B------:R-:W2:Y:S04]  /*10e50*/  LDL.LU R212, [R1+0x644] ;  /* 0x0006440001d47983 */ /* 0x000ea80000300800 */
[----:B------:R-:W2:Y:S04]  /*10e60*/  LDL.LU R214, [R1+0x64c] ;  /* 0x00064c0001d67983 */ /* 0x000ea80000300800 */
[----:B------:R1:W-:Y:S04]  /*10e70*/  STL [R1+0x604], R251 ;  /* 0x000604fb01007387 */ /* 0x0003e80000100800 */
[----:B-1----:R-:W2:Y:S04]  /*10e80*/  LDL.LU R251, [R1+0x14a4] ;  /* 0x0014a40001fb7983 */ /* 0x002ea80000300800 */
[----:B------:R-:W2:Y:S01]  /*10e90*/  LDL.LU R219, [R1+0x618] ;  /* 0x0006180001db7983 */ /* 0x000ea20000300800 */
[----:B------:R-:W-:-:S02]  /*10ea0*/  IADD3.X R227, R227, UR6, RZ, P6, !PT ;  /* 0x00000006e3e37c10 */ /* 0x000fc4000b7fe4ff */
[----:B------:R-:W-:Y:S02]  /*10eb0*/  IADD3 R242, P6, R242, UR7, RZ ;  /* 0x00000007f2f27c10 */ /* 0x000fe4000ffde0ff */
[----:B------:R-:W-:Y:S02]  /*10ec0*/  IADD3.X R229, R229, UR6, RZ, P0, !PT ;  /* 0x00000006e5e57c10 */ /* 0x000fe400087fe4ff */
[----:B------:R-:W-:Y:S02]  /*10ed0*/  IADD3 R244, P0, R244, UR7, RZ ;  /* 0x00000007f4f47c10 */ /* 0x000fe4000ff1e0ff */
[----:B------:R-:W-:Y:S02]  /*10ee0*/  IADD3.X R231, R231, UR6, RZ, P1, !PT ;  /* 0x00000006e7e77c10 */ /* 0x000fe40008ffe4ff */
[----:B------:R-:W-:Y:S02]  /*10ef0*/  IADD3.X R241, R241, UR6, RZ, P6, !PT ;  /* 0x00000006f1f17c10 */ /* 0x000fe4000b7fe4ff */
[----:B------:R-:W-:-:S02]  /*10f00*/  IADD3 R236, P3, R236, UR7, RZ ;  /* 0x00000007ecec7c10 */ /* 0x000fc4000ff7e0ff */
[----:B------:R-:W-:Y:S02]  /*10f10*/  IADD3 R246, P1, R246, UR7, RZ ;  /* 0x00000007f6f67c10 */ /* 0x000fe4000ff3e0ff */
[----:B------:R-:W-:Y:S02]  /*10f20*/  IADD3 R238, P4, R238, UR7, RZ ;  /* 0x00000007eeee7c10 */ /* 0x000fe4000ff9e0ff */
[----:B------:R-:W-:Y:S02]  /*10f30*/  IADD3.X R233, R233, UR6, RZ, P2, !PT ;  /* 0x00000006e9e97c10 */ /* 0x000fe400097fe4ff */
[----:B------:R-:W-:Y:S02]  /*10f40*/  IADD3.X R243, R243, UR6, RZ, P0, !PT ;  /* 0x00000006f3f37c10 */ /* 0x000fe400087fe4ff */
[----:B------:R-:W-:Y:S02]  /*10f50*/  IADD3 R248, P2, R248, UR7, RZ ;  /* 0x00000007f8f87c10 */ /* 0x000fe4000ff5e0ff */
[----:B------:R-:W-:-:S02]  /*10f60*/  IADD3 R218, P0, R218, UR7, RZ ;  /* 0x00000007dada7c10 */ /* 0x000fc4000ff1e0ff */
[----:B------:R-:W-:Y:S02]  /*10f70*/  IADD3.X R235, R235, UR6, RZ, P3, !PT ;  /* 0x00000006ebeb7c10 */ /* 0x000fe40009ffe4ff */
[----:B------:R-:W-:Y:S02]  /*10f80*/  IADD3.X R245, R245, UR6, RZ, P1, !PT ;  /* 0x00000006f5f57c10 */ /* 0x000fe40008ffe4ff */
[----:B------:R-:W-:Y:S02]  /*10f90*/  IADD3 R250, P3, R250, UR7, RZ ;  /* 0x00000007fafa7c10 */ /* 0x000fe4000ff7e0ff */
[----:B------:R-:W-:Y:S02]  /*10fa0*/  IADD3.X R237, R237, UR6, RZ, P4, !PT ;  /* 0x00000006eded7c10 */ /* 0x000fe4000a7fe4ff */
[----:B------:R-:W-:Y:S02]  /*10fb0*/  IADD3 R252, P4, R252, UR7, RZ ;  /* 0x00000007fcfc7c10 */ /* 0x000fe4000ff9e0ff */
[----:B------:R-:W-:-:S02]  /*10fc0*/  IADD3.X R247, R247, UR6, RZ, P2, !PT ;  /* 0x00000006f7f77c10 */ /* 0x000fc400097fe4ff */
[----:B------:R-:W-:Y:S02]  /*10fd0*/  IADD3 R220, P2, R220, UR7, RZ ;  /* 0x00000007dcdc7c10 */ /* 0x000fe4000ff5e0ff */
[----:B------:R-:W-:Y:S02]  /*10fe0*/  IADD3.X R249, R249, UR6, RZ, P3, !PT ;  /* 0x00000006f9f97c10 */ /* 0x000fe40009ffe4ff */
[----:B------:R-:W-:Y:S02]  /*10ff0*/  IADD3.X R208, R208, UR6, RZ, P5, !PT ;  /* 0x00000006d0d07c10 */ /* 0x000fe4000affe4ff */
[----:B------:R-:W-:Y:S02]  /*11000*/  IADD3.X R5, R5, UR6, RZ, P0, !PT ;  /* 0x0000000605057c10 */ /* 0x000fe400087fe4ff */
[----:B------:R-:W-:Y:S02]  /*11010*/  IADD3.X R223, R223, UR6, RZ, P2, !PT ;  /* 0x00000006dfdf7c10 */ /* 0x000fe400097fe4ff */
[----:B---3--:R-:W-:-:S02]  /*11020*/  IADD3 R216, P6, R216, UR7, RZ ;  /* 0x00000007d8d87c10 */ /* 0x008fc4000ffde0ff */
[----:B----4-:R-:W-:-:S03]  /*11030*/  IADD3 R209, P1, R209, UR7, RZ ;  /* 0x00000007d1d17c10 */ /* 0x010fc6000ff3e0ff */
[----:B------:R1:W-:Y:S01]  /*11040*/  STL [R1+0x60c], R216 ;  /* 0x00060cd801007387 */ /* 0x0003e20000100800 */
[----:B--2---:R-:W-:-:S03]  /*11050*/  IADD3 R211, P3, R211, UR7, RZ ;  /* 0x00000007d3d37c10 */ /* 0x004fc6000ff7e0ff */
[----:B-1----:R-:W2:Y:S04]  /*11060*/  LDL.LU R216, [R1+0x65c] ;  /* 0x00065c0001d87983 */ /* 0x002ea80000300800 */
[----:B------:R1:W-:Y:S04]  /*11070*/  STL [R1+0x614], R218 ;  /* 0x000614da01007387 */ /* 0x0003e80000100800 */
[----:B-1----:R-:W3:Y:S04]  /*11080*/  LDL.LU R218, [R1+0x628] ;  /* 0x0006280001da7983 */ /* 0x002ee80000300800 */
[----:B------:R-:W4:Y:S04]  /*11090*/  LDL.LU R217, [R1+0x66c] ;  /* 0x00066c0001d97983 */ /* 0x000f280000300800 */
[----:B------:R-:W-:Y:S01]  /*110a0*/  STL [R1+0x61c], R209 ;  /* 0x00061cd101007387 */ /* 0x000fe20000100800 */
[----:B------:R-:W-:-:S02]  /*110b0*/  IADD3.X R251, R251, UR6, RZ, P4, !PT ;  /* 0x00000006fbfb7c10 */ /* 0x000fc4000a7fe4ff */
[----:B------:R-:W-:Y:S01]  /*110c0*/  IADD3 R2, P4, R2, UR7, RZ ;  /* 0x0000000702027c10 */ /* 0x000fe2000ff9e0ff */
[----:B------:R-:W4:Y:S04]  /*110d0*/  LDL.LU R207, [R1+0x638] ;  /* 0x0006380001cf7983 */ /* 0x000f280000300800 */
[----:B------:R1:W-:Y:S04]  /*110e0*/  STL [R1+0x624], R220 ;  /* 0x000624dc01007387 */ /* 0x0003e80000100800 */
[----:B-1----:R-:W4:Y:S04]  /*110f0*/  LDL.LU R220, [R1+0x674] ;  /* 0x0006740001dc7983 */ /* 0x002f280000300800 */
[----:B------:R-:W4:Y:S04]  /*11100*/  LDL.LU R209, [R1+0x67c] ;  /* 0x00067c0001d17983 */ /* 0x000f280000300800 */
[----:B------:R-:W-:Y:S04]  /*11110*/  STL [R1+0x62c], R211 ;  /* 0x00062cd301007387 */ /* 0x000fe80000100800 */
[----:B------:R1:W-:Y:S04]  /*11120*/  STL [R1+0x634], R2 ;  /* 0x0006340201007387 */ /* 0x0003e80000100800 */
[----:B-1----:R-:W4:Y:S01]  /*11130*/  LDL.LU R2, [R1+0x14a0] ;  /* 0x0014a00001027983 */ /* 0x002f220000300800 */
[----:B------:R-:W-:-:S02]  /*11140*/  IADD3 R215, P5, R215, UR7, RZ ;  /* 0x00000007d7d77c10 */ /* 0x000fc4000ffbe0ff */
[----:B------:R-:W-:Y:S01]  /*11150*/  IADD3.X R213, R213, UR6, RZ, P6, !PT ;  /* 0x00000006d5d57c10 */ /* 0x000fe2000b7fe4ff */
[----:B------:R-:W4:Y:S01]  /*11160*/  LDL.LU R211, [R1+0x648] ;  /* 0x0006480001d37983 */ /* 0x000f220000300800 */
[----:B------:R-:W-:-:S03]  /*11170*/  IADD3 R212, P6, R212, UR7, RZ ;  /* 0x00000007d4d47c10 */ /* 0x000fc6000ffde0ff */
[----:B------:R1:W-:Y:S04]  /*11180*/  STL [R1+0x600], R208 ;  /* 0x000600d001007387 */ /* 0x0003e80000100800 */
[----:B------:R-:W4:Y:S01]  /*11190*/  LDL.LU R210, [R1+0x68c] ;  /* 0x00068c0001d27983 */ /* 0x000f220000300800 */
[----:B------:R-:W-:-:S03]  /*111a0*/  IADD3 R214, P0, R214, UR7, RZ ;  /* 0x00000007d6d67c10 */ /* 0x000fc6000ff1e0ff */
[----:B------:R-:W-:Y:S01]  /*111b0*/  STL [R1+0x63c], R215 ;  /* 0x00063cd701007387 */ /* 0x000fe20000100800 */
[----:B------:R-:W-:-:S03]  /*111c0*/  IADD3.X R219, R219, UR6, RZ, P1, !PT ;  /* 0x00000006dbdb7c10 */ /* 0x000fc60008ffe4ff */
[----:B-1----:R-:W4:Y:S01]  /*111d0*/  LDL.LU R208, [R1+0x658] ;  /* 0x0006580001d07983 */ /* 0x002f220000300800 */
[----:B------:R-:W-:-:S03]  /*111e0*/  IADD3 R0, P1, R0, UR7, RZ ;  /* 0x0000000700007c10 */ /* 0x000fc6000ff3e0ff */
[----:B------:R-:W-:Y:S04]  /*111f0*/  STL [R1+0x608], R213 ;  /* 0x000608d501007387 */ /* 0x000fe80000100800 */
[----:B------:R-:W-:Y:S04]  /*11200*/  STL [R1+0x644], R212 ;  /* 0x000644d401007387 */ /* 0x000fe80000100800 */
[----:B------:R1:W-:Y:S04]  /*11210*/  STL [R1+0x610], R5 ;  /* 0x0006100501007387 */ /* 0x0003e80000100800 */
[----:B-1----:R-:W4:Y:S04]  /*11220*/  LDL.LU R5, [R1+0x149c] ;  /* 0x00149c0001057983 */ /* 0x002f280000300800 */
[----:B------:R-:W4:Y:S04]  /*11230*/  LDL.LU R215, [R1+0x69c] ;  /* 0x00069c0001d77983 */ /* 0x000f280000300800 */
[----:B------:R-:W4:Y:S04]  /*11240*/  LDL.LU R212, [R1+0x668] ;  /* 0x0006680001d47983 */ /* 0x000f280000300800 */
[----:B------:R1:W-:Y:S04]  /*11250*/  STL [R1+0x64c], R214 ;  /* 0x00064cd601007387 */ /* 0x0003e80000100800 */
[----:B-1----:R-:W4:Y:S04]  /*11260*/  LDL.LU R214, [R1+0x6a4] ;  /* 0x0006a40001d67983 */ /* 0x002f280000300800 */
[----:B------:R1:W-:Y:S04]  /*11270*/  STL [R1+0x654], R0 ;  /* 0x0006540001007387 */ /* 0x0003e80000100800 */
[----:B-1----:R-:W4:Y:S04]  /*11280*/  LDL.LU R0, [R1+0x1498] ;  /* 0x0014980001007983 */ /* 0x002f280000300800 */
[----:B------:R-:W-:Y:S04]  /*11290*/  STL [R1+0x618], R219 ;  /* 0x000618db01007387 */ /* 0x000fe80000100800 */
[----:B------:R1:W-:Y:S04]  /*112a0*/  STL [R1+0x620], R223 ;  /* 0x000620df01007387 */ /* 0x0003e80000100800 */
[----:B-1----:R-:W4:Y:S01]  /*112b0*/  LDL.LU R223, [R1+0x1494] ;  /* 0x0014940001df7983 */ /* 0x002f220000300800 */
[----:B------:R-:W-:-:S03]  /*112c0*/  IADD3.X R14, R14, UR6, RZ, P4, !PT ;  /* 0x000000060e0e7c10 */ /* 0x000fc6000a7fe4ff */
[----:B------:R-:W4:Y:S04]  /*112d0*/  LDL.LU R213, [R1+0x6ac] ;  /* 0x0006ac0001d57983 */ /* 0x000f280000300800 */
[----:B------:R-:W4:Y:S01]  /*112e0*/  LDL.LU R219, [R1+0x678] ;  /* 0x0006780001db7983 */ /* 0x000f220000300800 */
[----:B------:R-:W-:Y:S02]  /*112f0*/  IADD3.X R224, R224, UR6, RZ, P6, !PT ;  /* 0x00000006e0e07c10 */ /* 0x000fe4000b7fe4ff */
[----:B------:R-:W-:Y:S02]  /*11300*/  IADD3.X R6, R6, UR6, RZ, P1, !PT ;  /* 0x0000000606067c10 */ /* 0x000fe40008ffe4ff */
[----:B--2---:R-:W-:-:S05]  /*11310*/  IADD3 R216, P2, R216, UR7, RZ ;  /* 0x00000007d8d87c10 */ /* 0x004fca000ff5e0ff */
[----:B------:R1:W-:Y:S01]  /*11320*/  STL [R1+0x65c], R216 ;  /* 0x00065cd801007387 */ /* 0x0003e20000100800 */
[----:B---3--:R-:W-:-:S03]  /*11330*/  IADD3.X R218, R218, UR6, RZ, P3, !PT ;  /* 0x00000006dada7c10 */ /* 0x008fc60009ffe4ff */
[----:B-1----:R-:W2:Y:S04]  /*11340*/  LDL.LU R216, [R1+0x6bc] ;  /* 0x0006bc0001d87983 */ /* 0x002ea80000300800 */
[----:B------:R1:W-:Y:S04]  /*11350*/  STL [R1+0x628], R218 ;  /* 0x000628da01007387 */ /* 0x0003e80000100800 */
[----:B-1----:R-:W3:Y:S01]  /*11360*/  LDL.LU R218, [R1+0x688] ;  /* 0x0006880001da7983 */ /* 0x002ee20000300800 */
[----:B----4-:R-:W-:-:S05]  /*11370*/  IADD3 R2, P3, R2, UR7, RZ ;  /* 0x0000000702027c10 */ /* 0x010fca000ff7e0ff */
[----:B------:R1:W-:Y:S04]  /*11380*/  STL [R1+0x664], R2 ;  /* 0x0006640201007387 */ /* 0x0003e80000100800 */
[----:B-1----:R-:W4:Y:S04]  /*11390*/  LDL.LU R2, [R1+0x1490] ;  /* 0x0014900001027983 */ /* 0x002f280000300800 */
[----:B------:R1:W-:Y:S04]  /*113a0*/  STL [R1+0x630], R14 ;  /* 0x0006300e01007387 */ /* 0x0003e80000100800 */
[----:B-1----:R-:W2:Y:S01]  /*113b0*/  LDL.LU R14, [R1+0x148c] ;  /* 0x00148c00010e7983 */ /* 0x002ea20000300800 */
[----:B------:R-:W-:-:S02]  /*113c0*/  IADD3 R217, P4, R217, UR7, RZ ;  /* 0x00000007d9d97c10 */ /* 0x000fc4000ff9e0ff */
[----:B------:R-:W-:Y:S02]  /*113d0*/  IADD3.X R207, R207, UR6, RZ, P5, !PT ;  /* 0x00000006cfcf7c10 */ /* 0x000fe4000affe4ff */
[----:B------:R-:W-:Y:S01]  /*113e0*/  IADD3 R220, P5, R220, UR7, RZ ;  /* 0x00000007dcdc7c10 */ /* 0x000fe2000ffbe0ff */
[----:B------:R1:W-:Y:S01]  /*113f0*/  STL [R1+0x66c], R217 ;  /* 0x00066cd901007387 */ /* 0x0003e20000100800 */
[----:B------:R-:W-:Y:S02]  /*11400*/  IADD3 R209, P6, R209, UR7, RZ ;  /* 0x00000007d1d17c10 */ /* 0x000fe4000ffde0ff */
[----:B------:R-:W-:Y:S01]  /*11410*/  IADD3.X R211, R211, UR6, RZ, P0, !PT ;  /* 0x00000006d3d37c10 */ /* 0x000fe200087fe4ff */
[----:B-1----:R-:W4:Y:S04]  /*11420*/  LDL.LU R217, [R1+0x6cc] ;  /* 0x0006cc0001d97983 */ /* 0x002f280000300800 */
[----:B------:R1:W-:Y:S04]  /*11430*/  STL [R1+0x674], R220 ;  /* 0x000674dc01007387 */ /* 0x0003e80000100800 */
[----:B------:R-:W-:Y:S04]  /*11440*/  STL [R1+0x638], R207 ;  /* 0x000638cf01007387 */ /* 0x000fe80000100800 */
[----:B-1----:R-:W4:Y:S04]  /*11450*/  LDL.LU R220, [R1+0x698] ;  /* 0x0006980001dc7983 */ /* 0x002f280000300800 */
[----:B------:R1:W-:Y:S04]  /*11460*/  STL [R1+0x640], R224 ;  /* 0x000640e001007387 */ /* 0x0003e80000100800 */
[----:B-1----:R-:W4:Y:S04]  /*11470*/  LDL.LU R224, [R1+0x1488] ;  /* 0x0014880001e07983 */ /* 0x002f280000300800 */
[----:B------:R-:W4:Y:S04]  /*11480*/  LDL.LU R207, [R1+0x6d4] ;  /* 0x0006d40001cf7983 */ /* 0x000f280000300800 */
[----:B------:R1:W-:Y:S04]  /*11490*/  STL [R1+0x67c], R209 ;  /* 0x00067cd101007387 */ /* 0x0003e80000100800 */
[----:B-1----:R-:W4:Y:S01]  /*114a0*/  LDL.LU R209, [R1+0x6dc] ;  /* 0x0006dc0001d17983 */ /* 0x002f220000300800 */
[----:B------:R-:W-:-:S05]  /*114b0*/  IADD3 R223, P0, R223, UR7, RZ ;  /* 0x00000007dfdf7c10 */ /* 0x000fca000ff1e0ff */
[----:B------:R1:W-:Y:S04]  /*114c0*/  STL [R1+0x684], R223 ;  /* 0x000684df01007387 */ /* 0x0003e80000100800 */
[----:B------:R-:W-:Y:S04]  /*114d0*/  STL [R1+0x648], R211 ;  /* 0x000648d301007387 */ /* 0x000fe80000100800 */
[----:B-1----:R-:W4:Y:S04]  /*114e0*/  LDL.LU R223, [R1+0x1484] ;  /* 0x0014840001df7983 */ /* 0x002f280000300800 */
[----:B------:R1:W-:Y:S04]  /*114f0*/  STL [R1+0x650], R6 ;  /* 0x0006500601007387 */ /* 0x0003e80000100800 */
[----:B-1----:R-:W3:Y:S01]  /*11500*/  LDL.LU R6, [R1+0x1480] ;  /* 0x0014800001067983 */ /* 0x002ee20000300800 */
[----:B------:R-:W-:-:S02]  /*11510*/  IADD3.X R208, R208, UR6, RZ, P2, !PT ;  /* 0x00000006d0d07c10 */ /* 0x000fc400097fe4ff */
[----:B------:R-:W-:Y:S01]  /*11520*/  IADD3 R210, P1, R210, UR7, RZ ;  /* 0x00000007d2d27c10 */ /* 0x000fe2000ff3e0ff */
[----:B------:R-:W4:Y:S01]  /*11530*/  LDL.LU R211, [R1+0x6a8] ;  /* 0x0006a80001d37983 */ /* 0x000f220000300800 */
[----:B------:R-:W-:Y:S02]  /*11540*/  IADD3.X R4, R4, UR6, RZ, P3, !PT ;  /* 0x0000000604047c10 */ /* 0x000fe40009ffe4ff */
[----:B------:R-:W-:Y:S02]  /*11550*/  IADD3.X R212, R212, UR6, RZ, P4, !PT ;  /* 0x00000006d4d47c10 */ /* 0x000fe4000a7fe4ff */
[----:B------:R-:W-:Y:S02]  /*11560*/  IADD3 R215, P3, R215, UR7, RZ ;  /* 0x00000007d7d77c10 */ /* 0x000fe4000ff7e0ff */
[----:B------:R-:W-:Y:S02]  /*11570*/  IADD3 R214, P4, R214, UR7, RZ ;  /* 0x00000007d6d67c10 */ /* 0x000fe4000ff9e0ff */
[----:B------:R-:W-:-:S02]  /*11580*/  IADD3.X R5, R5, UR6, RZ, P5, !PT ;  /* 0x0000000605057c10 */ /* 0x000fc4000affe4ff */
[----:B------:R-:W-:Y:S02]  /*11590*/  IADD3.X R219, R219, UR6, RZ, P6, !PT ;  /* 0x00000006dbdb7c10 */ /* 0x000fe4000b7fe4ff */
[----:B------:R-:W-:Y:S02]  /*115a0*/  IADD3 R213, P5, R213, UR7, RZ ;  /* 0x00000007d5d57c10 */ /* 0x000fe4000ffbe0ff */
[----:B------:R-:W-:Y:S02]  /*115b0*/  IADD3.X R0, R0, UR6, RZ, P0, !PT ;  /* 0x0000000600007c10 */ /* 0x000fe400087fe4ff */
[----:B--2---:R-:W-:-:S05]  /*115c0*/  IADD3 R14, P2, R14, UR7, RZ ;  /* 0x000000070e0e7c10 */ /* 0x004fca000ff5e0ff */
[----:B------:R1:W-:Y:S04]  /*115d0*/  STL [R1+0x694], R14 ;  /* 0x0006940e01007387 */ /* 0x0003e80000100800 */
[----:B------:R-:W-:Y:S04]  /*115e0*/  STL [R1+0x68c], R210 ;  /* 0x00068cd201007387 */ /* 0x000fe80000100800 */
[----:B-1----:R-:W2:Y:S04]  /*115f0*/  LDL.LU R14, [R1+0x147c] ;  /* 0x00147c00010e7983 */ /* 0x002ea80000300800 */
[----:B------:R-:W-:Y:S04]  /*11600*/  STL [R1+0x658], R208 ;  /* 0x000658d001007387 */ /* 0x000fe80000100800 */
[----:B------:R1:W-:Y:S04]  /*11610*/  STL [R1+0x660], R4 ;  /* 0x0006600401007387 */ /* 0x0003e80000100800 */
[----:B-1----:R-:W2:Y:S04]  /*11620*/  LDL.LU R4, [R1+0x1478] ;  /* 0x0014780001047983 */ /* 0x002ea80000300800 */
[----:B------:R1:W-:Y:S04]  /*11630*/  STL [R1+0x668], R212 ;  /* 0x000668d401007387 */ /* 0x0003e80000100800 */
[----:B------:R-:W-:Y:S04]  /*11640*/  STL [R1+0x69c], R215 ;  /* 0x00069cd701007387 */ /* 0x000fe80000100800 */
[----:B-1----:R-:W2:Y:S04]  /*11650*/  LDL.LU R212, [R1+0x6ec] ;  /* 0x0006ec0001d47983 */ /* 0x002ea80000300800 */
[----:B------:R1:W-:Y:S04]  /*11660*/  STL [R1+0x6a4], R214 ;  /* 0x0006a4d601007387 */ /* 0x0003e80000100800 */
[----:B-1----:R-:W2:Y:S04]  /*11670*/  LDL.LU R214, [R1+0x6b8] ;  /* 0x0006b80001d67983 */ /* 0x002ea80000300800 */
[----:B------:R1:W-:Y:S04]  /*11680*/  STL [R1+0x670], R5 ;  /* 0x0006700501007387 */ /* 0x0003e80000100800 */
[----:B-1----:R-:W2:Y:S01]  /*11690*/  LDL.LU R5, [R1+0x1474] ;  /* 0x0014740001057983 */ /* 0x002ea20000300800 */
[----:B---3--:R-:W-:-:S05]  /*116a0*/  IADD3 R6, P6, R6, UR7, RZ ;  /* 0x0000000706067c10 */ /* 0x008fca000ffde0ff */
[----:B------:R1:W-:Y:S04]  /*116b0*/  STL [R1+0x6b4], R6 ;  /* 0x0006b40601007387 */ /* 0x0003e80000100800 */
[----:B------:R-:W-:Y:S04]  /*116c0*/  STL [R1+0x6ac], R213 ;  /* 0x0006acd501007387 */ /* 0x000fe80000100800 */
[----:B-1----:R-:W3:Y:S04]  /*116d0*/  LDL.LU R6, [R1+0x1470] ;  /* 0x0014700001067983 */ /* 0x002ee80000300800 */
[----:B------:R-:W-:Y:S04]  /*116e0*/  STL [R1+0x678], R219 ;  /* 0x000678db01007387 */ /* 0x000fe80000100800 */
[----:B------:R1:W-:Y:S04]  /*116f0*/  STL [R1+0x680], R0 ;  /* 0x0006800001007387 */ /* 0x0003e80000100800 */
[----:B-1----:R-:W3:Y:S01]  /*11700*/  LDL.LU R0, [R1+0x146c] ;  /* 0x00146c0001007983 */ /* 0x002ee20000300800 */
[----:B------:R-:W-:-:S02]  /*11710*/  IADD3 R216, P0, R216, UR7, RZ ;  /* 0x00000007d8d87c10 */ /* 0x000fc4000ff1e0ff */
[----:B------:R-:W-:Y:S02]  /*11720*/  IADD3.X R218, R218, UR6, RZ, P1, !PT ;  /* 0x00000006dada7c10 */ /* 0x000fe40008ffe4ff */
[----:B----4-:R-:W-:Y:S01]  /*11730*/  IADD3.X R2, R2, UR6, RZ, P2, !PT ;  /* 0x0000000602027c10 */ /* 0x010fe200097fe4ff */
[----:B------:R1:W-:Y:S04]  /*11740*/  STL [R1+0x6bc], R216 ;  /* 0x0006bcd801007387 */ /* 0x0003e80000100800 */
[----:B-1----:R-:W4:Y:S01]  /*11750*/  LDL.LU R216, [R1+0x6fc] ;  /* 0x0006fc0001d87983 */ /* 0x002f220000300800 */
[----:B------:R-:W-:Y:S02]  /*11760*/  IADD3.X R220, R220, UR6, RZ, P3, !PT ;  /* 0x00000006dcdc7c10 */ /* 0x000fe40009ffe4ff */
[----:B------:R-:W-:-:S02]  /*11770*/  IADD3 R217, P2, R217, UR7, RZ ;  /* 0x00000007d9d97c10 */ /* 0x000fc4000ff5e0ff */
[----:B------:R-:W-:Y:S02]  /*11780*/  IADD3.X R224, R224, UR6, RZ, P4, !PT ;  /* 0x00000006e0e07c10 */ /* 0x000fe4000a7fe4ff */
[----:B------:R-:W-:Y:S02]  /*11790*/  IADD3 R207, P3, R207, UR7, RZ ;  /* 0x00000007cfcf7c10 */ /* 0x000fe4000ff7e0ff */
[----:B------:R-:W-:Y:S02]  /*117a0*/  IADD3 R209, P4, R209, UR7, RZ ;  /* 0x00000007d1d17c10 */ /* 0x000fe4000ff9e0ff */
[----:B------:R-:W-:Y:S02]  /*117b0*/  IADD3.X R211, R211, UR6, RZ, P5, !PT ;  /* 0x00000006d3d37c10 */ /* 0x000fe4000affe4ff */
[----:B------:R-:W-:Y:S02]  /*117c0*/  IADD3.X R223, R223, UR6, RZ, P6, !PT ;  /* 0x00000006dfdf7c10 */ /* 0x000fe4000b7fe4ff */
[----:B--2---:R-:W-:-:S05]  /*117d0*/  IADD3 R4, P1, R4, UR7, RZ ;  /* 0x0000000704047c10 */ /* 0x004fca000ff3e0ff */
[----:B------:R1:W-:Y:S04]  /*117e0*/  STL [R1+0x6c4], R4 ;  /* 0x0006c40401007387 */ /* 0x0003e80000100800 */
[----:B------:R-:W-:Y:S04]  /*117f0*/  STL [R1+0x688], R218 ;  /* 0x000688da01007387 */ /* 0x000fe80000100800 */
[----:B-1----:R-:W2:Y:S04]  /*11800*/  LDL.LU R4, [R1+0x1468] ;  /* 0x0014680001047983 */ /* 0x002ea80000300800 */
[----:B------:R1:W-:Y:S04]  /*11810*/  STL [R1+0x690], R2 ;  /* 0x0006900201007387 */ /* 0x0003e80000100800 */
[----:B-1----:R-:W2:Y:S04]  /*11820*/  LDL.LU R2, [R1+0x1464] ;  /* 0x0014640001027983 */ /* 0x002ea80000300800 */
[----:B------:R-:W2:Y:S04]  /*11830*/  LDL.LU R10, [R1+0x6c8] ;  /* 0x0006c800010a7983 */ /* 0x000ea80000300800 */
[----:B------:R-:W2:Y:S04]  /*11840*/  LDL.LU R218, [R1+0x704] ;  /* 0x0007040001da7983 */ /* 0x000ea80000300800 */
[----:B------:R-:W2:Y:S04]  /*11850*/  LDL.LU R11, [R1+0x70c] ;  /* 0x00070c00010b7983 */ /* 0x000ea80000300800 */
[----:B------:R1:W-:Y:S04]  /*11860*/  STL [R1+0x698], R220 ;  /* 0x000698dc01007387 */ /* 0x0003e80000100800 */
[----:B------:R-:W-:Y:S04]  /*11870*/  STL [R1+0x6cc], R217 ;  /* 0x0006ccd901007387 */ /* 0x000fe80000100800 */
[----:B-1----:R-:W2:Y:S04]  /*11880*/  LDL.LU R220, [R1+0x6d8] ;  /* 0x0006d80001dc7983 */ /* 0x002ea80000300800 */
[----:B------:R1:W-:Y:S04]  /*11890*/  STL [R1+0x6a0], R224 ;  /* 0x0006a0e001007387 */ /* 0x0003e80000100800 */
[----:B-1----:R-:W2:Y:S04]  /*118a0*/  LDL.LU R224, [R1+0x1460] ;  /* 0x0014600001e07983 */ /* 0x002ea80000300800 */
[----:B------:R-:W-:Y:S04]  /*118b0*/  STL [R1+0x6d4], R207 ;  /* 0x0006d4cf01007387 */ /* 0x000fe80000100800 */
[----:B------:R-:W2:Y:S04]  /*118c0*/  LDL.LU R206, [R1+0x71c] ;  /* 0x00071c0001ce7983 */ /* 0x000ea80000300800 */
[----:B------:R-:W2:Y:S04]  /*118d0*/  LDL.LU R205, [R1+0x6e8] ;  /* 0x0006e80001cd7983 */ /* 0x000ea80000300800 */
[----:B------:R-:W-:Y:S01]  /*118e0*/  STL [R1+0x6dc], R209 ;  /* 0x0006dcd101007387 */ /* 0x000fe20000100800 */
[----:B---3--:R-:W-:-:S05]  /*118f0*/  IADD3 R0, P5, R0, UR7, RZ ;  /* 0x0000000700007c10 */ /* 0x008fca000ffbe0ff */
[----:B------:R1:W-:Y:S04]  /*11900*/  STL [R1+0x6e4], R0 ;  /* 0x0006e40001007387 */ /* 0x0003e80000100800 */
[----:B-1----:R-:W3:Y:S04]  /*11910*/  LDL.LU R0, [R1+0x145c] ;  /* 0x00145c0001007983 */ /* 0x002ee80000300800 */
[----:B------:R-:W-:Y:S04]  /*11920*/  STL [R1+0x6a8], R211 ;  /* 0x0006a8d301007387 */ /* 0x000fe80000100800 */
[----:B------:R-:W3:Y:S04]  /*11930*/  LDL.LU R210, [R1+0x72c] ;  /* 0x00072c0001d27983 */ /* 0x000ee80000300800 */
[----:B------:R-:W3:Y:S04]  /*11940*/  LDL.LU R208, [R1+0x6f8] ;  /* 0x0006f80001d07983 */ /* 0x000ee80000300800 */
[----:B------:R-:W3:Y:S04]  /*11950*/  LDL.LU R215, [R1+0x734] ;  /* 0x0007340001d77983 */ /* 0x000ee80000300800 */
[----:B------:R1:W-:Y:S04]  /*11960*/  STL [R1+0x6b0], R223 ;  /* 0x0006b0df01007387 */ /* 0x0003e80000100800 */
[----:B-1----:R-:W3:Y:S01]  /*11970*/  LDL.LU R223, [R1+0x1458] ;  /* 0x0014580001df7983 */ /* 0x002ee20000300800 */
[----:B------:R-:W-:-:S02]  /*11980*/  IADD3 R212, P6, R212, UR7, RZ ;  /* 0x00000007d4d47c10 */ /* 0x000fc4000ffde0ff */
[----:B------:R-:W-:Y:S01]  /*11990*/  IADD3.X R214, R214, UR6, RZ, P0, !PT ;  /* 0x00000006d6d67c10 */ /* 0x000fe200087fe4ff */
[----:B------:R-:W3:Y:S01]  /*119a0*/  LDL.LU R213, [R1+0x73c] ;  /* 0x00073c0001d57983 */ /* 0x000ee20000300800 */
[----:B------:R-:W-:-:S03]  /*119b0*/  IADD3.X R14, R14, UR6, RZ, P1, !PT ;  /* 0x000000060e0e7c10 */ /* 0x000fc60008ffe4ff */
[----:B------:R-:W3:Y:S04]  /*119c0*/  LDL.LU R219, [R1+0x708] ;  /* 0x0007080001db7983 */ /* 0x000ee80000300800 */
[----:B------:R-:W3:Y:S04]  /*119d0*/  LDL.LU R217, [R1+0x74c] ;  /* 0x00074c0001d97983 */ /* 0x000ee80000300800 */
[----:B------:R-:W3:Y:S04]  /*119e0*/  LDL.LU R207, [R1+0x718] ;  /* 0x0007180001cf7983 */ /* 0x000ee80000300800 */
[----:B------:R-:W-:Y:S04]  /*119f0*/  STL [R1+0x6ec], R212 ;  /* 0x0006ecd401007387 */ /* 0x000fe80000100800 */
[----:B------:R-:W-:Y:S01]  /*11a00*/  STL [R1+0x6b8], R214 ;  /* 0x0006b8d601007387 */ /* 0x000fe20000100800 */
[----:B----4-:R-:W-:-:S02]  /*11a10*/  IADD3 R216, P1, R216, UR7, RZ ;  /* 0x00000007d8d87c10 */ /* 0x010fc4000ff3e0ff */
[----:B------:R-:W-:Y:S02]  /*11a20*/  IADD3.X R5, R5, UR6, RZ, P3, !PT ;  /* 0x0000000605057c10 */ /* 0x000fe40009ffe4ff */
[----:B------:R-:W-:Y:S02]  /*11a30*/  IADD3.X R6, R6, UR6, RZ, P5, !PT ;  /* 0x0000000606067c10 */ /* 0x000fe4000affe4ff */
[----:B--2---:R-:W-:-:S05]  /*11a40*/  IADD3 R2, P0, R2, UR7, RZ ;  /* 0x0000000702027c10 */ /* 0x004fca000ff1e0ff */
[----:B------:R1:W-:Y:S04]  /*11a50*/  STL [R1+0x6f4], R2 ;  /* 0x0006f40201007387 */ /* 0x0003e80000100800 */
[----:B-1----:R-:W2:Y:S04]  /*11a60*/  LDL.LU R2, [R1+0x1454] ;  /* 0x0014540001027983 */ /* 0x002ea80000300800 */
[----:B------:R1:W-:Y:S04]  /*11a70*/  STL [R1+0x6c0], R14 ;  /* 0x0006c00e01007387 */ /* 0x0003e80000100800 */
[----:B-1----:R-:W4:Y:S01]  /*11a80*/  LDL.LU R14, [R1+0x1450] ;  /* 0x00145000010e7983 */ /* 0x002f220000300800 */
[----:B------:R-:W-:-:S02]  /*11a90*/  IADD3.X R10, R10, UR6, RZ, P2, !PT ;  /* 0x000000060a0a7c10 */ /* 0x000fc400097fe4ff */
[----:B------:R-:W-:Y:S01]  /*11aa0*/  IADD3 R218, P2, R218, UR7, RZ ;  /* 0x00000007dada7c10 */ /* 0x000fe2000ff5e0ff */
[----:B------:R-:W2:Y:S04]  /*11ab0*/  LDL.LU R209, [R1+0x75c] ;  /* 0x00075c0001d17983 */ /* 0x000ea80000300800 */
[----:B------:R-:W2:Y:S01]  /*11ac0*/  LDL.LU R211, [R1+0x728] ;  /* 0x0007280001d37983 */ /* 0x000ea20000300800 */
[----:B------:R-:W-:-:S03]  /*11ad0*/  IADD3.X R220, R220, UR6, RZ, P4, !PT ;  /* 0x00000006dcdc7c10 */ /* 0x000fc6000a7fe4ff */
[----:B------:R-:W2:Y:S04]  /*11ae0*/  LDL.LU R212, [R1+0x764] ;  /* 0x0007640001d47983 */ /* 0x000ea80000300800 */
[----:B------:R-:W2:Y:S01]  /*11af0*/  LDL.LU R214, [R1+0x76c] ;  /* 0x00076c0001d67983 */ /* 0x000ea20000300800 */
[----:B------:R-:W-:-:S03]  /*11b00*/  IADD3 R11, P3, R11, UR7, RZ ;  /* 0x000000070b0b7c10 */ /* 0x000fc6000ff7e0ff */
[----:B------:R1:W-:Y:S04]  /*11b10*/  STL [R1+0x6fc], R216 ;  /* 0x0006fcd801007387 */ /* 0x0003e80000100800 */
[----:B-1----:R-:W2:Y:S04]  /*11b20*/  LDL.LU R216, [R1+0x738] ;  /* 0x0007380001d87983 */ /* 0x002ea80000300800 */
[----:B------:R1:W-:Y:S04]  /*11b30*/  STL [R1+0x704], R218 ;  /* 0x000704da01007387 */ /* 0x0003e80000100800 */
[----:B-1----:R-:W2:Y:S04]  /*11b40*/  LDL.LU R218, [R1+0x77c] ;  /* 0x00077c0001da7983 */ /* 0x002ea80000300800 */
[----:B------:R-:W-:Y:S04]  /*11b50*/  STL [R1+0x6c8], R10 ;  /* 0x0006c80a01007387 */ /* 0x000fe80000100800 */
        /* <DEDUP_REMOVED lines=8> */
[----:B-1----:R-:W2:Y:S01]  /*11be0*/  LDL.LU R6, [R1+0x1444] ;  /* 0x0014440001067983 */ /* 0x002ea20000300800 */
[----:B------:R-:W-:-:S02]  /*11bf0*/  IADD3.X R205, R205, UR6, RZ, P6, !PT ;  /* 0x00000006cdcd7c10 */ /* 0x000fc4000b7fe4ff */
[----:B------:R-:W-:Y:S01]  /*11c00*/  IADD3 R206, P5, R206, UR7, RZ ;  /* 0x00000007cece7c10 */ /* 0x000fe2000ffbe0ff */
[----:B------:R-:W3:Y:S01]  /*11c10*/  LDL.LU R220, [R1+0x78c] ;  /* 0x00078c0001dc7983 */ /* 0x000ee20000300800 */
[----:B------:R-:W-:Y:S02]  /*11c20*/  IADD3.X R4, R4, UR6, RZ, P0, !PT ;  /* 0x0000000604047c10 */ /* 0x000fe400087fe4ff */
[----:B------:R-:W-:Y:S02]  /*11c30*/  IADD3 R210, P0, R210, UR7, RZ ;  /* 0x00000007d2d27c10 */ /* 0x000fe4000ff1e0ff */
[----:B------:R-:W-:Y:S02]  /*11c40*/  IADD3.X R224, R224, UR6, RZ, P2, !PT ;  /* 0x00000006e0e07c10 */ /* 0x000fe400097fe4ff */
[----:B------:R-:W-:Y:S02]  /*11c50*/  IADD3.X R208, R208, UR6, RZ, P1, !PT ;  /* 0x00000006d0d07c10 */ /* 0x000fe40008ffe4ff */
[----:B------:R-:W-:-:S02]  /*11c60*/  IADD3 R215, P1, R215, UR7, RZ ;  /* 0x00000007d7d77c10 */ /* 0x000fc4000ff3e0ff */
[----:B------:R-:W-:Y:S02]  /*11c70*/  IADD3.X R219, R219, UR6, RZ, P3, !PT ;  /* 0x00000006dbdb7c10 */ /* 0x000fe40009ffe4ff */
[----:B------:R-:W-:Y:S02]  /*11c80*/  IADD3 R213, P2, R213, UR7, RZ ;  /* 0x00000007d5d57c10 */ /* 0x000fe4000ff5e0ff */
[----:B------:R-:W-:Y:S02]  /*11c90*/  IADD3.X R0, R0, UR6, RZ, P4, !PT ;  /* 0x0000000600007c10 */ /* 0x000fe4000a7fe4ff */
[----:B----4-:R-:W-:-:S05]  /*11ca0*/  IADD3 R14, P6, R14, UR7, RZ ;  /* 0x000000070e0e7c10 */ /* 0x010fca000ffde0ff */
[----:B------:R1:W-:Y:S04]  /*11cb0*/  STL [R1+0x724], R14 ;  /* 0x0007240e01007387 */ /* 0x0003e80000100800 */
[----:B------:R-:W-:Y:S04]  /*11cc0*/  STL [R1+0x71c], R206 ;  /* 0x00071cce01007387 */ /* 0x000fe80000100800 */
[----:B-1----:R-:W4:Y:S04]  /*11cd0*/  LDL.LU R14, [R1+0x1440] ;  /* 0x00144000010e7983 */ /* 0x002f280000300800 */
[----:B------:R-:W-:Y:S04]  /*11ce0*/  STL [R1+0x6e8], R205 ;  /* 0x0006e8cd01007387 */ /* 0x000fe80000100800 */
[----:B------:R1:W-:Y:S04]  /*11cf0*/  STL [R1+0x6f0], R4 ;  /* 0x0006f00401007387 */ /* 0x0003e80000100800 */
[----:B-1----:R-:W3:Y:S04]  /*11d00*/  LDL.LU R4, [R1+0x143c] ;  /* 0x00143c0001047983 */ /* 0x002ee80000300800 */
[----:B------:R-:W-:Y:S04]  /*11d10*/  STL [R1+0x72c], R210 ;  /* 0x00072cd201007387 */ /* 0x000fe80000100800 */
[----:B------:R1:W-:Y:S04]  /*11d20*/  STL [R1+0x700], R224 ;  /* 0x000700e001007387 */ /* 0x0003e80000100800 */
[----:B------:R-:W-:Y:S04]  /*11d30*/  STL [R1+0x6f8], R208 ;  /* 0x0006f8d001007387 */ /* 0x000fe80000100800 */
[----:B-1----:R-:W4:Y:S04]  /*11d40*/  LDL.LU R224, [R1+0x1438] ;  /* 0x0014380001e07983 */ /* 0x002f280000300800 */
[----:B------:R-:W-:Y:S01]  /*11d50*/  STL [R1+0x734], R215 ;  /* 0x000734d701007387 */ /* 0x000fe20000100800 */
[----:B--2---:R-:W-:-:S05]  /*11d60*/  IADD3 R6, P3, R6, UR7, RZ ;  /* 0x0000000706067c10 */ /* 0x004fca000ff7e0ff */
[----:B------:R1:W-:Y:S04]  /*11d70*/  STL [R1+0x744], R6 ;  /* 0x0007440601007387 */ /* 0x0003e80000100800 */
[----:B------:R-:W-:Y:S04]  /*11d80*/  STL [R1+0x73c], R213 ;  /* 0x00073cd501007387 */ /* 0x000fe80000100800 */
[----:B-1----:R-:W2:Y:S04]  /*11d90*/  LDL.LU R6, [R1+0x1434] ;  /* 0x0014340001067983 */ /* 0x002ea80000300800 */
[----:B------:R-:W-:Y:S04]  /*11da0*/  STL [R1+0x708], R219 ;  /* 0x000708db01007387 */ /* 0x000fe80000100800 */
[----:B------:R1:W-:Y:S04]  /*11db0*/  STL [R1+0x710], R0 ;  /* 0x0007100001007387 */ /* 0x0003e80000100800 */
[----:B-1----:R-:W4:Y:S01]  /*11dc0*/  LDL.LU R0, [R1+0x1430] ;  /* 0x0014300001007983 */ /* 0x002f220000300800 */
[----:B------:R-:W-:-:S02]  /*11dd0*/  IADD3.X R207, R207, UR6, RZ, P5, !PT ;  /* 0x00000006cfcf7c10 */ /* 0x000fc4000affe4ff */
[----:B------:R-:W-:Y:S02]  /*11de0*/  IADD3 R217, P4, R217, UR7, RZ ;  /* 0x00000007d9d97c10 */ /* 0x000fe4000ff9e0ff */
[----:B------:R-:W-:Y:S02]  /*11df0*/  IADD3.X R2, R2, UR6, RZ, P6, !PT ;  /* 0x0000000602027c10 */ /* 0x000fe4000b7fe4ff */
[----:B------:R-:W-:Y:S02]  /*11e00*/  IADD3 R209, P6, R209, UR7, RZ ;  /* 0x00000007d1d17c10 */ /* 0x000fe4000ffde0ff */
[----:B------:R-:W-:Y:S02]  /*11e10*/  IADD3.X R5, R5, UR6, RZ, P1, !PT ;  /* 0x0000000605057c10 */ /* 0x000fe40008ffe4ff */
[----:B------:R-:W-:Y:S02]  /*11e20*/  IADD3.X R211, R211, UR6, RZ, P0, !PT ;  /* 0x00000006d3d37c10 */ /* 0x000fe400087fe4ff */
[----:B------:R-:W-:-:S02]  /*11e30*/  IADD3 R212, P0, R212, UR7, RZ ;  /* 0x00000007d4d47c10 */ /* 0x000fc4000ff1e0ff */
[----:B------:R-:W-:Y:S02]  /*11e40*/  IADD3.X R216, R216, UR6, RZ, P2, !PT ;  /* 0x00000006d8d87c10 */ /* 0x000fe400097fe4ff */
[----:B------:R-:W-:Y:S02]  /*11e50*/  IADD3 R214, P1, R214, UR7, RZ ;  /* 0x00000007d6d67c10 */ /* 0x000fe4000ff3e0ff */
[----:B---3--:R-:W-:-:S05]  /*11e60*/  IADD3 R4, P5, R4, UR7, RZ ;  /* 0x0000000704047c10 */ /* 0x008fca000ffbe0ff */
[----:B------:R1:W-:Y:S04]  /*11e70*/  STL [R1+0x754], R4 ;  /* 0x0007540401007387 */ /* 0x0003e80000100800 */
[----:B------:R-:W-:Y:S04]  /*11e80*/  STL [R1+0x74c], R217 ;  /* 0x00074cd901007387 */ /* 0x000fe80000100800 */
[----:B-1----:R-:W3:Y:S04]  /*11e90*/  LDL.LU R4, [R1+0x142c] ;  /* 0x00142c0001047983 */ /* 0x002ee80000300800 */
[----:B------:R-:W-:Y:S04]  /*11ea0*/  STL [R1+0x718], R207 ;  /* 0x000718cf01007387 */ /* 0x000fe80000100800 */
[----:B------:R1:W-:Y:S04]  /*11eb0*/  STL [R1+0x720], R2 ;  /* 0x0007200201007387 */ /* 0x0003e80000100800 */
[----:B-1----:R-:W2:Y:S04]  /*11ec0*/  LDL.LU R2, [R1+0x1428] ;  /* 0x0014280001027983 */ /* 0x002ea80000300800 */
[----:B------:R-:W-:Y:S04]  /*11ed0*/  STL [R1+0x75c], R209 ;  /* 0x00075cd101007387 */ /* 0x000fe80000100800 */
[----:B------:R1:W-:Y:S04]  /*11ee0*/  STL [R1+0x730], R5 ;  /* 0x0007300501007387 */ /* 0x0003e80000100800 */
[----:B------:R-:W-:Y:S04]  /*11ef0*/  STL [R1+0x728], R211 ;  /* 0x000728d301007387 */ /* 0x000fe80000100800 */
[----:B-1----:R-:W3:Y:S04]  /*11f00*/  LDL.LU R5, [R1+0x1424] ;  /* 0x0014240001057983 */ /* 0x002ee80000300800 */
[----:B------:R-:W-:Y:S01]  /*11f10*/  STL [R1+0x764], R212 ;  /* 0x000764d401007387 */ /* 0x000fe20000100800 */
[----:B----4-:R-:W-:-:S05]  /*11f20*/  IADD3 R0, P2, R0, UR7, RZ ;  /* 0x0000000700007c10 */ /* 0x010fca000ff5e0ff */
[----:B------:R1:W-:Y:S04]  /*11f30*/  STL [R1+0x774], R0 ;  /* 0x0007740001007387 */ /* 0x0003e80000100800 */
[----:B------:R-:W-:Y:S04]  /*11f40*/  STL [R1+0x76c], R214 ;  /* 0x00076cd601007387 */ /* 0x000fe80000100800 */
[----:B-1----:R-:W4:Y:S01]  /*11f50*/  LDL.LU R0, [R1+0x1420] ;  /* 0x0014200001007983 */ /* 0x002f220000300800 */
[----:B------:R-:W-:Y:S02]  /*11f60*/  IADD3.X R223, R223, UR6, RZ, P3, !PT ;  /* 0x00000006dfdf7c10 */ /* 0x000fe40009ffe4ff */
[----:B------:R-:W-:Y:S01]  /*11f70*/  IADD3 R218, P3, R218, UR7, RZ ;  /* 0x00000007dada7c10 */ /* 0x000fe2000ff7e0ff */
[----:B------:R-:W-:Y:S01]  /*11f80*/  STL [R1+0x738], R216 ;  /* 0x000738d801007387 */ /* 0x000fe20000100800 */
[----:B------:R-:W-:-:S03]  /*11f90*/  IADD3.X R14, R14, UR6, RZ, P5, !PT ;  /* 0x000000060e0e7c10 */ /* 0x000fc6000affe4ff */
[----:B------:R1:W-:Y:S04]  /*11fa0*/  STL [R1+0x740], R223 ;  /* 0x000740df01007387 */ /* 0x0003e80000100800 */
[----:B-1----:R-:W4:Y:S01]  /*11fb0*/  LDL.LU R223, [R1+0x141c] ;  /* 0x00141c0001df7983 */ /* 0x002f220000300800 */
[----:B------:R-:W-:-:S06]  /*11fc0*/  WARPGROUP.ARRIVE ;  /* 0x00000000000079c5 */ /* 0x000fcc0000000000 */
[----:B------:R-:W-:Y:S01]  /*11fd0*/  QGMMA.64x256x32.F32.E4M3.E4M3 R24, gdesc[UR24], R24, gsb0 ;  /* 0x03e00000181879f3 */ /* 0x000fe20008000818 */
[----:B---3--:R-:W-:Y:S02]  /*11fe0*/  IADD3.X R5, R5, UR6, RZ, P4, !PT ;  /* 0x0000000605057c10 */ /* 0x008fe4000a7fe4ff */
[----:B--2---:R-:W-:-:S03]  /*11ff0*/  IADD3 R2, P4, R2, UR7, RZ ;  /* 0x0000000702027c10 */ /* 0x004fc6000ff9e0ff */
[----:B------:R1:W-:Y:S04]  /*12000*/  STL [R1+0x748], R5 ;  /* 0x0007480501007387 */ /* 0x0003e80000100800 */
[----:B-1----:R-:W2:Y:S04]  /*12010*/  LDL.LU R5, [R1+0x1418] ;  /* 0x0014180001057983 */ /* 0x002ea80000300800 */
[----:B------:R-:W-:Y:S04]  /*12020*/  STL [R1+0x77c], R218 ;  /* 0x00077cda01007387 */ /* 0x000fe80000100800 */
[----:B------:R1:W-:Y:S04]  /*12030*/  STL [R1+0x784], R2 ;  /* 0x0007840201007387 */ /* 0x0003e80000100800 */
[----:B-1----:R-:W3:Y:S04]  /*12040*/  LDL.LU R2, [R1+0x1414] ;  /* 0x0014140001027983 */ /* 0x002ee80000300800 */
[----:B------:R1:W-:Y:S04]  /*12050*/  STL [R1+0x750], R14 ;  /* 0x0007500e01007387 */ /* 0x0003e80000100800 */
[----:B-1----:R-:W3:Y:S01]  /*12060*/  LDL.LU R14, [R1+0x1410] ;  /* 0x00141000010e7983 */ /* 0x002ee20000300800 */
[----:B----4-:R-:W-:-:S05]  /*12070*/  IADD3.X R0, R0, UR6, RZ, P6, !PT ;  /* 0x0000000600007c10 */ /* 0x010fca000b7fe4ff */
[----:B------:R1:W-:Y:S04]  /*12080*/  STL [R1+0x758], R0 ;  /* 0x0007580001007387 */ /* 0x0003e80000100800 */
[----:B-1----:R-:W4:Y:S01]  /*12090*/  LDL.LU R0, [R1+0x140c] ;  /* 0x00140c0001007983 */ /* 0x002f220000300800 */
[----:B------:R-:W-:Y:S02]  /*120a0*/  IADD3 R220, P5, R220, UR7, RZ ;  /* 0x00000007dcdc7c10 */ /* 0x000fe4000ffbe0ff */
[----:B------:R-:W-:Y:S02]  /*120b0*/  IADD3.X R224, R224, UR6, RZ, P0, !PT ;  /* 0x00000006e0e07c10 */ /* 0x000fe400087fe4ff */
[----:B------:R-:W-:Y:S01]  /*120c0*/  IADD3.X R223, R223, UR6, RZ, P1, !PT ;  /* 0x00000006dfdf7c10 */ /* 0x000fe20008ffe4ff */
[----:B------:R-:W-:Y:S01]  /*120d0*/  STL [R1+0x78c], R220 ;  /* 0x00078cdc01007387 */ /* 0x000fe20000100800 */
[----:B------:R-:W-:-:S03]  /*120e0*/  IADD3.X R6, R6, UR6, RZ, P2, !PT ;  /* 0x0000000606067c10 */ /* 0x000fc600097fe4ff */
[----:B------:R1:W-:Y:S01]  /*120f0*/  STL [R1+0x760], R224 ;  /* 0x000760e001007387 */ /* 0x0003e20000100800 */
[----:B------:R-:W-:-:S03]  /*12100*/  IADD3.X R4, R4, UR6, RZ, P4, !PT ;  /* 0x0000000604047c10 */ /* 0x000fc6000a7fe4ff */
[----:B-1----:R1:W5:Y:S04]  /*12110*/  LDL.LU R224, [R1+0x1408] ;  /* 0x0014080001e07983 */ /* 0x0023680000300800 */
[----:B------:R0:W-:Y:S04]  /*12120*/  STL [R1+0x768], R223 ;  /* 0x000768df01007387 */ /* 0x0001e80000100800 */
[----:B0-----:R1:W5:Y:S04]  /*12130*/  LDL.LU R223, [R1+0x1404] ;  /* 0x0014040001df7983 */ /* 0x0013680000300800 */
[----:B------:R0:W-:Y:S04]  /*12140*/  STL [R1+0x770], R6 ;  /* 0x0007700601007387 */ /* 0x0001e80000100800 */
[----:B0-----:R1:W5:Y:S01]  /*12150*/  LDL.LU R6, [R1+0x1400] ;  /* 0x0014000001067983 */ /* 0x0013620000300800 */
[----:B------:R-:W-:-:S05]  /*12160*/  VIADD R222, R222, 0xffffffff ;  /* 0xffffffffdede7836 */ /* 0x000fca0000000000 */
[----:B------:R-:W-:Y:S01]  /*12170*/  ISETP.NE.U32.AND P0, PT, R222, RZ, PT ;  /* 0x000000ffde00720c */ /* 0x000fe20003f05070 */
[----:B------:R-:W-:Y:S01]  /*12180*/  IMAD.SHL.U32 R8, R8, 0x20, RZ ;  /* 0x0000002008087824 */ /* 0x000fe200078e00ff */
[----:B------:R-:W-:Y:S02]  /*12190*/  WARPGROUP.DEPBAR.LE gsb0, 0x0 ;  /* 0x00008000000079c5 */ /* 0x000fe40000010000 */
[----:B------:R-:W-:Y:S01]  /*121a0*/  VIADD R3, R3, 0xffffffe0 ;  /* 0xffffffe003037836 */ /* 0x000fe20000000000 */
[----:B--2---:R-:W-:-:S05]  /*121b0*/  IADD3.X R5, R5, UR6, RZ, P3, !PT ;  /* 0x0000000605057c10 */ /* 0x004fca0009ffe4ff */
[----:B------:R0:W-:Y:S04]  /*121c0*/  STL [R1+0x778], R5 ;  /* 0x0007780501007387 */ /* 0x0001e80000100800 */
[----:B0-----:R1:W5:Y:S04]  /*121d0*/  LDL.LU R5, [R1+0x13fc] ;  /* 0x0013fc0001057983 */ /* 0x0013680000300800 */
[----:B------:R0:W-:Y:S04]  /*121e0*/  STL [R1+0x780], R4 ;  /* 0x0007800401007387 */ /* 0x0001e80000100800 */
[----:B0-----:R1:W5:Y:S01]  /*121f0*/  LDL.LU R4, [R1+0x13f8] ;  /* 0x0013f80001047983 */ /* 0x0013620000300800 */
[----:B---3--:R-:W-:-:S05]  /*12200*/  IADD3.X R14, R14, UR6, RZ, P5, !PT ;  /* 0x000000060e0e7c10 */ /* 0x008fca000affe4ff */
[----:B------:R0:W-:Y:S02]  /*12210*/  STL [R1+0x788], R14 ;  /* 0x0007880e01007387 */ /* 0x0001e40000100800 */
[----:B0-----:R-:W0:Y:S01]  /*12220*/  S2R R14, SR_TID.X ;  /* 0x00000000000e7919 */ /* 0x001e220000002100 */
[----:B------:R-:W-:Y:S02]  /*12230*/  IADD3 R2, P6, R8, R2, RZ ;  /* 0x0000000208027210 */ /* 0x000fe40007fde0ff */
[----:B0-----:R-:W-:Y:S02]  /*12240*/  LOP3.LUT R14, R14, 0x1f, RZ, 0xc0, !PT ;  /* 0x0000001f0e0e7812 */ /* 0x001fe400078ec0ff */
[----:B----4-:R-:W-:Y:S01]  /*12250*/  LEA.HI.X.SX32 R0, R8, R0, 0x1, P6 ;  /* 0x0000000008007211 */ /* 0x010fe200030f0eff */
[----:B-1----:R-:W-:Y:S08]  /*12260*/  @P0 BRA `(.L_x_1) ;  /* 0xffffff7800c80947 */ /* 0x002ff0000383ffff */
.L_x_0:
[----:B------:R-:W3:Y:S01]  /*12270*/  LDL.LU R178, [R1+0x408] ;  /* 0x0004080001b27983 */ /* 0x000ee20000300800 */
[----:B------:R-:W-:Y:S01]  /*12280*/  F2FP.SATFINITE.E4M3.F32.PACK_AB_MERGE_C R28, R29, R28, RZ ;  /* 0x0000001c1d1c723e */ /* 0x000fe200048070ff */
[----:B------:R-:W-:Y:S01]  /*12290*/  ULDC UR5, c[0x0][0x22c] ;  /* 0x00008b0000057ab9 */ /* 0x000fe20000000800 */
[----:B------:R-:W-:Y:S01]  /*122a0*/  F2FP.SATFINITE.E4M3.F32.PACK_AB_MERGE_C R30, R31, R30, RZ ;  /* 0x0000001e1f1e723e */ /* 0x000fe200048070ff */
[----:B------:R-:W3:Y:S01]  /*122b0*/  LDL.LU R177, [R1+0x40c] ;  /* 0x00040c0001b17983 */ /* 0x000ee20000300800 */
[----:B------:R-:W-:Y:S01]  /*122c0*/  ULDC.64 UR40, c[0x0][0x228] ;  /* 0x00008a0000287ab9 */ /* 0x000fe20000000a00 */
[----:B------:R-:W-:Y:S01]  /*122d0*/  F2FP.SATFINITE.E4M3.F32.PACK_AB_MERGE_C R32, R33, R32, RZ ;  /* 0x000000202120723e */ /* 0x000fe200048070ff */
[----:B------:R-:W-:Y:S01]  /*122e0*/  ULDC UR6, c[0x0][0x248] ;  /* 0x0000920000067ab9 */ /* 0x000fe20000000800 */
[----:B------:R-:W4:Y:S01]  /*122f0*/  LDL.LU R176, [R1+0x410] ;  /* 0x0004100001b07983 */ /* 0x000f220000300800 */
[----:B------:R-:W-:Y:S01]  /*12300*/  F2FP.SATFINITE.E4M3.F32.PACK_AB_MERGE_C R34, R35, R34, RZ ;  /* 0x000000222322723e */ /* 0x000fe200048070ff */
[----:B------:R-:W-:Y:S01]  /*12310*/  ULDC UR7, c[0x0][0x248] ;  /* 0x0000920000077ab9 */ /* 0x000fe20000000800 */
[----:B------:R-:W-:Y:S01]  /*12320*/  F2FP.SATFINITE.E4M3.F32.PACK_AB_MERGE_C R38, R39, R38, RZ ;  /* 0x000000262726723e */ /* 0x000fe200048070ff */
[----:B------:R-:W4:Y:S01]  /*12330*/  LDL.LU R175, [R1+0x414] ;  /* 0x0004140001af7983 */ /* 0x000f220000300800 */
[----:B------:R-:W-:Y:S01]  /*12340*/  F2FP.SATFINITE.E4M3.F32.PACK_AB_MERGE_C R40, R41, R40, RZ ;  /* 0x000000282928723e */ /* 0x000fe200048070ff */
[----:B------:R-:W-:Y:S01]  /*12350*/  ULDC UR8, c[0x0][0x248] ;  /* 0x0000920000087ab9 */ /* 0x000fe20000000800 */
[----:B------:R-:W-:Y:S01]  /*12360*/  F2FP.SATFINITE.E4M3.F32.PACK_AB_MERGE_C R36, R37, R36, RZ ;  /* 0x000000242524723e */ /* 0x000fe200048070ff */
[----:B------:R-:W2:Y:S01]  /*12370*/  LDL.LU R174, [R1+0x418] ;  /* 0x0004180001ae7983 */ /* 0x000ea20000300800 */
        /* <DEDUP_REMOVED lines=54> */
[----:B------:R-:W-:Y:S01]  /*126e0*/  ULDC UR48, c[0x0][0x248] ;  /* 0x0000920000307ab9 */ /* 0x000fe20000000800 */
[----:B------:R-:W2:Y:S01]  /*126f0*/  LDL.LU R162, [R1+0x448] ;  /* 0x0004480001a27983 */ /* 0x000ea20000300800 */
[----:B------:R-:W-:Y:S01]  /*12700*/  ULDC UR51, c[0x0][0x248] ;  /* 0x0000920000337ab9 */ /* 0x000fe20000000800 */
        /* <DEDUP_REMOVED lines=43> */
[----:B------:R-:W-:-:S03]  /*129c0*/  ULDC UR61, c[0x0][0x22c] ;  /* 0x00008b00003d7ab9 */ /* 0x000fc60000000800 */
[----:B------:R-:W2:Y:S04]  /*129d0*/  LDL.LU R22, [R1+0x478] ;  /* 0x0004780001167983 */ /* 0x000ea80000300800 */
[----:B------:R-:W2:Y:S04]  /*129e0*/  LDL.LU R21, [R1+0x47c] ;  /* 0x00047c0001157983 */ /* 0x000ea80000300800 */
[----:B------:R-:W2:Y:S04]  /*129f0*/  LDL.LU R20, [R1+0x480] ;  /* 0x0004800001147983 */ /* 0x000ea80000300800 */
[----:B------:R-:W2:Y:S04]  /*12a00*/  LDL.LU R10, [R1+0x484] ;  /* 0x00048400010a7983 */ /* 0x000ea80000300800 */
[----:B------:R-:W2:Y:S04]  /*12a10*/  LDL.LU R9, [R1+0x488] ;  /* 0x0004880001097983 */ /* 0x000ea80000300800 */
[----:B------:R-:W2:Y:S04]  /*12a20*/  LDL.LU R8, [R1+0x48c] ;  /* 0x00048c0001087983 */ /* 0x000ea80000300800 */
[----:B------:R-:W-:Y:S04]  /*12a30*/  STL [R1+0x1688], R93 ;  /* 0x0016885d01007387 */ /* 0x000fe80000100800 */
        /* <DEDUP_REMOVED lines=54> */
[----:B-----5:R-:W-:Y:S04]  /*12da0*/  STL [R1+0x15ac], R4 ;  /* 0x0015ac0401007387 */ /* 0x020fe80000100800 */
[----:B------:R-:W-:Y:S04]  /*12db0*/  STL [R1+0x15a8], R148 ;  /* 0x0015a89401007387 */ /* 0x000fe80000100800 */
[----:B------:R-:W-:Y:S04]  /*12dc0*/  STL [R1+0x15a4], R149 ;  /* 0x0015a49501007387 */ /* 0x000fe80000100800 */
[----:B------:R-:W-:Y:S04]  /*12dd0*/  STL [R1+0x15a0], R151 ;  /* 0x0015a09701007387 */ /* 0x000fe80000100800 */
[----:B------:R-:W-:Y:S04]  /*12de0*/  STL [R1+0x159c], R150 ;  /* 0x00159c9601007387 */ /* 0x000fe80000100800 */
[----:B------:R-:W-:Y:S04]  /*12df0*/  STL [R1+0x158c], R5 ;  /* 0x00158c0501007387 */ /* 0x000fe80000100800 */
[----:B------:R3:W-:Y:S04]  /*12e00*/  STL [R1+0x1588], R2 ;  /* 0x0015880201007387 */ /* 0x0007e80000100800 */
[----:B------:R4:W-:Y:S04]  /*12e10*/  STL [R1+0x1584], R3 ;  /* 0x0015840301007387 */ /* 0x0009e80000100800 */
[----:B------:R-:W-:Y:S01]  /*12e20*/  STL [R1+0x1580], R6 ;  /* 0x0015800601007387 */ /* 0x000fe20000100800 */
[----:B---3--:R-:W-:-:S03]  /*12e30*/  F2FP.SATFINITE.E4M3.F32.PACK_AB_MERGE_C R2, R177, R178, RZ ;  /* 0x000000b2b102723e */ /* 0x008fc600048070ff */
[----:B------:R0:W-:Y:S01]  /*12e40*/  STL [R1+0x157c], R0 ;  /* 0x00157c0001007387 */ /* 0x0001e20000100800 */
[----:B----4-:R-:W-:-:S03]  /*12e50*/  F2FP.SATFINITE.E4M3.F32.PACK_AB_MERGE_C R3, R179, R180, RZ ;  /* 0x000000b4b303723e */ /* 0x010fc600048070ff */
[----:B------:R-:W-:Y:S04]  /*12e60*/  STL [R1+0x1578], R7 ;  /* 0x0015780701007387 */ /* 0x000fe80000100800 */
[----:B------:R-:W-:Y:S01]  /*12e70*/  STL [R1+0x1574], R17 ;  /* 0x0015741101007387 */ /* 0x000fe20000100800 */
[----:B0-----:R-:W-:-:S03]  /*12e80*/  F2FP.SATFINITE.E4M3.F32.PACK_AB_MERGE_C R0, R175, R176, RZ ;  /* 0x000000b0af00723e */ /* 0x001fc600048070ff */
        /* <DEDUP_REMOVED lines=9> */
[----:B------:R2:W-:Y:S04]  /*12f20*/  STL [R1+0x624], R3 ;  /* 0x0006240301007387 */ /* 0x0005e80000100800 */
[----:B------:R0:W-:Y:S04]  /*12f30*/  STL [R1+0x620], R2 ;  /* 0x0006200201007387 */ /* 0x0001e80000100800 */
[----:B------:R1:W-:Y:S01]  /*12f40*/  STL [R1+0x61c], R0 ;  /* 0x00061c0001007387 */ /* 0x0003e20000100800 */
[----:B--2---:R-:W-:-:S02]  /*12f50*/  F2FP.SATFINITE.E4M3.F32.PACK_AB_MERGE_C R3, R173, R174, RZ ;  /* 0x000000aead03723e */ /* 0x004fc400048070ff */
[----:B0-----:R-:W-:-:S03]  /*12f60*/  F2FP.SATFINITE.E4M3.F32.PACK_AB_MERGE_C R2, R171, R172, RZ ;  /* 0x000000acab02723e */ /* 0x001fc600048070ff */
[----:B------:R0:W-:Y:S01]  /*12f70*/  STL [R1+0x618], R3 ;  /* 0x0006180301007387 */ /* 0x0001e20000100800 */
[----:B-1----:R-:W-:-:S03]  /*12f80*/  F2FP.SATFINITE.E4M3.F32.PACK_AB_MERGE_C R0, R169, R170, RZ ;  /* 0x000000aaa900723e */ /* 0x002fc600048070ff */
[----:B------:R1:W-:Y:S04]  /*12f90*/  STL [R1+0x614], R2 ;  /* 0x0006140201007387 */ /* 0x0003e80000100800 */
[----:B------:R2:W-:Y:S01]  /*12fa0*/  STL [R1+0x610], R0 ;  /* 0x0006100001007387 */ /* 0x0005e20000100800 */
[----:B0-----:R-:W-:Y:S02]  /*12fb0*/  F2FP.SATFINITE.E4M3.F32.PACK_AB_MERGE_C R3, R167, R168, RZ ;  /* 0x000000a8a703723e */ /* 0x001fe400048070ff */
[----:B-1----:R-:W-:-:S03]  /*12fc0*/  F2FP.SATFINITE.E4M3.F32.PACK_AB_MERGE_C R2, R165, R166, RZ ;  /* 0x000000a6a502723e */ /* 0x002fc600048070ff */
[----:B------:R0:W-:Y:S01]  /*12fd0*/  STL [R1+0x608], R3 ;  /* 0x0006080301007387 */ /* 0x0001e20000100800 */
[----:B--2---:R-:W-:-:S03]  /*12fe0*/  F2FP.SATFINITE.E4M3.F32.PACK_AB_MERGE_C R0, R163, R164, RZ ;  /* 0x000000a4a300723e */ /* 0x004fc600048070ff */
        /* <DEDUP_REMOVED lines=16> */
[----:B------:R-:W-:Y:S01]  /*130f0*/  STL [R1+0x638], R3 ;  /* 0x0006380301007387 */ /* 0x000fe20000100800 */
[----:B--2---:R-:W-:-:S03]  /*13100*/  F2FP.SATFINITE.E4M3.F32.PACK_AB_MERGE_C R0, R8, R9, RZ ;  /* 0x000000090800723e */ /* 0x004fc600048070ff */
[----:B------:R-:W2:Y:S04]  /*13110*/  LDL.LU R207, [R1+0x490] ;  /* 0x0004900001cf7983 */ /* 0x000ea80000300800 */
[----:B------:R-:W-:Y:S04]  /*13120*/  STL [R1+0x64c], R2 ;  /* 0x00064c0201007387 */ /* 0x000fe80000100800 */
[----:B------:R-:W2:Y:S04]  /*13130*/  LDL.LU R206, [R1+0x494] ;  /* 0x0004940001ce7983 */ /* 0x000ea80000300800 */
[----:B------:R2:W-:Y:S04]  /*13140*/  STL [R1+0x648], R0 ;  /* 0x0006480001007387 */ /* 0x0005e80000100800 */
[----:B------:R-:W3:Y:S04]  /*13150*/  LDL.LU R205, [R1+0x498] ;  /* 0x0004980001cd7983 */ /* 0x000ee80000300800 */
[----:B------:R-:W3:Y:S04]  /*13160*/  LDL.LU R204, [R1+0x49c] ;  /* 0x00049c0001cc7983 */ /* 0x000ee80000300800 */
[----:B------:R-:W4:Y:S04]  /*13170*/  LDL.LU R203, [R1+0x4a0] ;  /* 0x0004a00001cb7983 */ /* 0x000f280000300800 */
        /* <DEDUP_REMOVED lines=56> */
[----:B------:R-:W4:Y:S01]  /*13500*/  LDL.LU R8, [R1+0x584] ;  /* 0x0005840001087983 */ /* 0x000f220000300800 */
[----:B--2---:R-:W-:-:S05]  /*13510*/  F2FP.SATFINITE.E4M3.F32.PACK_AB_MERGE_C R0, R206, R207, RZ ;  /* 0x000000cfce00723e */ /* 0x004fca00048070ff */
[----:B------:R0:W-:Y:S01]  /*13520*/  STL [R1+0x644], R0 ;  /* 0x0006440001007387 */ /* 0x0001e20000100800 */
[----:B---3--:R-:W-:-:S05]  /*13530*/  F2FP.SATFINITE.E4M3.F32.PACK_AB_MERGE_C R3, R204, R205, RZ ;  /* 0x000000cdcc03723e */ /* 0x008fca00048070ff */
[----:B------:R1:W-:Y:S01]  /*13540*/  STL [R1+0x640], R3 ;  /* 0x0006400301007387 */ /* 0x0003e20000100800 */
[----:B----4-:R-:W-:-:S05]  /*13550*/  F2FP.SATFINITE.E4M3.F32.PACK_AB_MERGE_C R2, R202, R203, RZ ;  /* 0x000000cbca02723e */ /* 0x010fca00048070ff */
[----:B------:R2:W-:Y:S01]  /*13560*/  STL [R1+0x498], R2 ;  /* 0x0004980201007387 */ /* 0x0005e20000100800 */
[----:B0-----:R-:W-:-:S05]  /*13570*/  F2FP.SATFINITE.E4M3.F32.PACK_AB_MERGE_C R0, R200, R201, RZ ;  /* 0x000000c9c800723e */ /* 0x001fca00048070ff */
[----:B------:R0:W-:Y:S01]  /*13580*/  STL [R1+0x49c], R0 ;  /* 0x00049c0001007387 */ /* 0x0001e20000100800 */
[----:B-1----:R-:W-:-:S05]  /*13590*/  F2FP.SATFINITE.E4M3.F32.PACK_AB_MERGE_C R3, R198, R199, RZ ;  /* 0x000000c7c603723e */ /* 0x002fca00048070ff */
[----:B------:R1:W-:Y:S01]  /*135a0*/  STL [R1+0x490], R3 ;  /* 0x0004900301007387 */ /* 0x0003e20000100800 */
[----:B--2---:R-:W-:-:S05]  /*135b0*/  F2FP.SATFINITE.E4M3.F32.PACK_AB_MERGE_C R2, R196, R197, RZ ;  /* 0x000000c5c402723e */ /* 0x004fca00048070ff */
        /* <DEDUP_REMOVED lines=47> */
[----:B--2---:R-:W-:-:S03]  /*138b0*/  F2FP.SATFINITE.E4M3.F32.PACK_AB_MERGE_C R2, R10, R20, RZ ;  /* 0x000000140a02723e */ /* 0x004fc600048070ff */
[----:B------:R-:W1:Y:S04]  /*138c0*/  LDL.LU R207, [R1+0x588] ;  /* 0x0005880001cf7983 */ /* 0x000e680000300800 */
[----:B------:R2:W-:Y:S01]  /*138d0*/  STL [R1+0x430], R2 ;  /* 0x0004300201007387 */ /* 0x0005e20000100800 */
[----:B0-----:R-:W-:-:S03]  /*138e0*/  F2FP.SATFINITE.E4M3.F32.PACK_AB_MERGE_C R0, R8, R9, RZ ;  /* 0x000000090800723e */ /* 0x001fc600048070ff */
[----:B------:R-:W1:Y:S04]  /*138f0*/  LDL.LU R206, [R1+0x58c] ;  /* 0x00058c0001ce7983 */ /* 0x000e680000300800 */
[----:B------:R0:W-:Y:S04]  /*13900*/  STL [R1+0x42c], R0 ;  /* 0x00042c0001007387 */ /* 0x0001e80000100800 */
[----:B------:R-:W2:Y:S04]  /*13910*/  LDL.LU R205, [R1+0x590] ;  /* 0x0005900001cd7983 */ /* 0x000ea80000300800 */
[----:B------:R-:W2:Y:S04]  /*13920*/  LDL.LU R204, [R1+0x594] ;  /* 0x0005940001cc7983 */ /* 0x000ea80000300800 */
[----:B------:R-:W0:Y:S04]  /*13930*/  LDL.LU R203, [R1+0x598] ;  /* 0x0005980001cb7983 */ /* 0x000e280000300800 */
[----:B------:R-:W0:Y:S04]  /*13940*/  LDL.LU R202, [R1+0x59c] ;  /* 0x00059c0001ca7983 */ /* 0x000e280000300800 */
        /* <DEDUP_REMOVED lines=56> */
[----:B-1----:R-:W-:-:S05]  /*13cd0*/  F2FP.SATFINITE.E4M3.F32.PACK_AB_MERGE_C R3, R206, R207, RZ ;  /* 0x000000cfce03723e */ /* 0x002fca00048070ff */
[----:B------:R3:W-:Y:S01]  /*13ce0*/  STL [R1+0x428], R3 ;  /* 0x0004280301007387 */ /* 0x0007e20000100800 */
[----:B--2---:R-:W-:-:S05]  /*13cf0*/  F2FP.SATFINITE.E4M3.F32.PACK_AB_MERGE_C R2, R204, R205, RZ ;  /* 0x000000cdcc02723e */ /* 0x004fca00048070ff */
[----:B------:R4:W-:Y:S01]  /*13d00*/  STL [R1+0x424], R2 ;  /* 0x0004240201007387 */ /* 0x0009e20000100800 */
[----:B0-----:R-:W-:-:S05]  /*13d10*/  F2FP.SATFINITE.E4M3.F32.PACK_AB_MERGE_C R0, R202, R203, RZ ;  /* 0x000000cbca00723e */ /* 0x001fca00048070ff */
        /* <DEDUP_REMOVED lines=13> */
[----:B------:R-:W-:Y:S02]  /*13df0*/  F2FP.SATFINITE.E4M3.F32.PACK_AB_MERGE_C R12, R187, R188, RZ ;  /* 0x000000bcbb0c723e */ /* 0x000fe400048070ff */
[----:B------:R-:W-:Y:S02]  /*13e00*/  F2FP.SATFINITE.E4M3.F32.PACK_AB_MERGE_C R11, R185, R186, RZ ;  /* 0x000000bab90b723e */ /* 0x000fe400048070ff */
[----:B------:R-:W-:Y:S02]  /*13e10*/  F2FP.SATFINITE.E4M3.F32.PACK_AB_MERGE_C R251, R183, R184, RZ ;  /* 0x000000b8b7fb723e */ /* 0x000fe400048070ff */
[----:B------:R-:W-:Y:S02]  /*13e20*/  F2FP.SATFINITE.E4M3.F32.PACK_AB_MERGE_C R250, R181, R182, RZ ;  /* 0x000000b6b5fa723e */ /* 0x000fe400048070ff */
[----:B------:R-:W-:Y:S02]  /*13e30*/  F2FP.SATFINITE.E4M3.F32.PACK_AB_MERGE_C R247, R179, R180, RZ ;  /* 0x000000b4b3f7723e */ /* 0x000fe400048070ff */
[----:B------:R-:W-:-:S02]  /*13e40*/  F2FP.SATFINITE.E4M3.F32.PACK_AB_MERGE_C R245, R177, R178, RZ ;  /* 0x000000b2b1f5723e */ /* 0x000fc400048070ff */
[----:B------:R-:W-:Y:S02]  /*13e50*/  F2FP.SATFINITE.E4M3.F32.PACK_AB_MERGE_C R243, R175, R176, RZ ;  /* 0x000000b0aff3723e */ /* 0x000fe400048070ff */
[----:B-1----:R-:W-:-:S05]  /*13e60*/  F2FP.SATFINITE.E4M3.F32.PACK_AB_MERGE_C R3, R155, R156, RZ ;  /* 0x0000009c9b03723e */ /* 0x002fca00048070ff */
[----:B------:R1:W-:Y:S01]  /*13e70*/  STL [R1+0x204], R3 ;  /* 0x0002040301007387 */ /* 0x0003e20000100800 */
[----:B--2---:R-:W-:-:S05]  /*13e80*/  F2FP.SATFINITE.E4M3.F32.PACK_AB_MERGE_C R2, R153, R154, RZ ;  /* 0x0000009a9902723e */ /* 0x004fca00048070ff */
[----:B------:R2:W-:Y:S01]  /*13e90*/  STL [R1+0x200], R2 ;  /* 0x0002000201007387 */ /* 0x0005e20000100800 */
[----:B0-----:R-:W-:-:S05]  /*13ea0*/  F2FP.SATFINITE.E4M3.F32.PACK_AB_MERGE_C R0, R23, R152, RZ ;  /* 0x000000981700723e */ /* 0x001fca00048070ff */
[----:B------:R0:W-:Y:S01]  /*13eb0*/  STL [R1+0x210], R0 ;  /* 0x0002100001007387 */ /* 0x0001e20000100800 */
[----:B-1----:R-:W-:-:S05]  /*13ec0*/  F2FP.SATFINITE.E4M3.F32.PACK_AB_MERGE_C R3, R21, R22, RZ ;  /* 0x000000161503723e */ /* 0x002fca00048070ff */
[----:B------:R-:W-:Y:S01]  /*13ed0*/  STL [R1+0x214], R3 ;  /* 0x0002140301007387 */ /* 0x000fe20000100800 */
[----:B--2---:R-:W-:-:S03]  /*13ee0*/  F2FP.SATFINITE.E4M3.F32.PACK_AB_MERGE_C R2, R10, R20, RZ ;  /* 0x000000140a02723e */ /* 0x004fc600048070ff */
[----:B------:R-:W2:Y:S04]  /*13ef0*/  LDL.LU R95, [R1+0x280] ;  /* 0x00028000015f7983 */ /* 0x000ea80000300800 */
[----:B------:R1:W-:Y:S01]  /*13f00*/  STL [R1+0x220], R2 ;  /* 0x0002200201007387 */ /* 0x0003e20000100800 */
[----:B0-----:R-:W-:-:S03]  /*13f10*/  F2FP.SATFINITE.E4M3.F32.PACK_AB_MERGE_C R0, R8, R9, RZ ;  /* 0x000000090800723e */ /* 0x001fc600048070ff */
[----:B------:R-:W2:Y:S04]  /*13f20*/  LDL.LU R94, [R1+0x284] ;  /* 0x00028400015e7983 */ /* 0x000ea80000300800 */
[----:B------:R-:W-:Y:S04]  /*13f30*/  STL [R1+0x21c], R0 ;  /* 0x00021c0001007387 */ /* 0x000fe80000100800 */
[----:B------:R-:W1:Y:S04]  /*13f40*/  LDL.LU R93, [R1+0x288] ;  /* 0x00028800015d7983 */ /* 0x000e680000300800 */
[----:B------:R-:W1:Y:S04]  /*13f50*/  LDL.LU R226, [R1+0x28c] ;  /* 0x00028c0001e27983 */ /* 0x000e680000300800 */
        /* <DEDUP_REMOVED lines=58> */
[----:B------:R-:W-:-:S03]  /*14300*/  F2FP.SATFINITE.E4M3.F32.PACK_AB_MERGE_C R241, R173, R174, RZ ;  /* 0x000000aeadf1723e */ /* 0x000fc600048070ff */
        /* <DEDUP_REMOVED lines=42> */
[----:B--2---:R-:W-:-:S02]  /*145b0*/  F2FP.SATFINITE.E4M3.F32.PACK_AB_MERGE_C R5, R94, R95, RZ ;  /* 0x0000005f5e05723e */ /* 0x004fc400048070ff */
[----:B-1----:R-:W-:Y:S02]  /*145c0*/  F2FP.SATFINITE.E4M3.F32.PACK_AB_MERGE_C R2, R226, R93, RZ ;  /* 0x0000005de202723e */ /* 0x002fe400048070ff */
[----:B---3--:R-:W-:Y:S01]  /*145d0*/  F2FP.SATFINITE.E4M3.F32.PACK_AB_MERGE_C R3, R230, R228, RZ ;  /* 0x000000e4e603723e */ /* 0x008fe200048070ff */
[----:B------:R-:W-:Y:S04]  /*145e0*/  STL [R1+0x1590], R5 ;  /* 0x0015900501007387 */ /* 0x000fe80000100800 */
[----:B------:R4:W-:Y:S04]  /*145f0*/  STL [R1+0x1594], R2 ;  /* 0x0015940201007387 */ /* 0x0009e80000100800 */
[----:B------:R-:W-:Y:S01]  /*14600*/  STL [R1+0x1598], R3 ;  /* 0x0015980301007387 */ /* 0x000fe20000100800 */
[----:B----4-:R-:W-:-:S02]  /*14610*/  F2FP.SATFINITE.E4M3.F32.PACK_AB_MERGE_C R2, R252, R248, RZ ;  /* 0x000000f8fc02723e */ /* 0x010fc400048070ff */
[----:B------:R-:W-:Y:S02]  /*14620*/  F2FP.SATFINITE.E4M3.F32.PACK_AB_MERGE_C R252, R221, R249, RZ ;  /* 0x000000f9ddfc723e */ /* 0x000fe400048070ff */
[----:B------:R-:W-:Y:S02]  /*14630*/  F2FP.SATFINITE.E4M3.F32.PACK_AB_MERGE_C R221, R218, R219, RZ ;  /* 0x000000dbdadd723e */ /* 0x000fe400048070ff */
[----:B------:R-:W-:Y:S02]  /*14640*/  F2FP.SATFINITE.E4M3.F32.PACK_AB_MERGE_C R219, R216, R217, RZ ;  /* 0x000000d9d8db723e */ /* 0x000fe400048070ff */
[----:B------:R-:W-:Y:S02]  /*14650*/  F2FP.SATFINITE.E4M3.F32.PACK_AB_MERGE_C R17, R214, R215, RZ ;  /* 0x000000d7d611723e */ /* 0x000fe400048070ff */
[----:B------:R-:W-:Y:S02]  /*14660*/  F2FP.SATFINITE.E4M3.F32.PACK_AB_MERGE_C R217, R212, R213, RZ ;  /* 0x000000d5d4d9723e */ /* 0x000fe400048070ff */
[----:B------:R-:W-:-:S02]  /*14670*/  F2FP.SATFINITE.E4M3.F32.PACK_AB_MERGE_C R215, R210, R211, RZ ;  /* 0x000000d3d2d7723e */ /* 0x000fc400048070ff */
        /* <DEDUP_REMOVED lines=9> */
[----:B------:R-:W-:-:S05]  /*14710*/  F2FP.SATFINITE.E4M3.F32.PACK_AB_MERGE_C R4, R181, R182, RZ ;  /* 0x000000b6b504723e */ /* 0x000fca00048070ff */
[----:B------:R0:W-:Y:S01]  /*14720*/  STL [R1+0x1044], R4 ;  /* 0x0010440401007387 */ /* 0x0001e20000100800 */
[----:B------:R-:W-:Y:S02]  /*14730*/  F2FP.SATFINITE.E4M3.F32.PACK_AB_MERGE_C R193, R179, R180, RZ ;  /* 0x000000b4b3c1723e */ /* 0x000fe400048070ff */
[----:B0-----:R-:W-:-:S05]  /*14740*/  F2FP.SATFINITE.E4M3.F32.PACK_AB_MERGE_C R4, R173, R174, RZ ;  /* 0x000000aead04723e */ /* 0x001fca00048070ff */
[----:B------:R0:W-:Y:S01]  /*14750*/  STL [R1+0x102c], R4 ;  /* 0x00102c0401007387 */ /* 0x0001e20000100800 */
[----:B------:R-:W-:Y:S02]  /*14760*/  F2FP.SATFINITE.E4M3.F32.PACK_AB_MERGE_C R191, R177, R178, RZ ;  /* 0x000000b2b1bf723e */ /* 0x000fe400048070ff */
[----:B------:R-:W-:Y:S02]  /*14770*/  F2FP.SATFINITE.E4M3.F32.PACK_AB_MERGE_C R199, R187, R188, RZ ;  /* 0x000000bcbbc7723e */ /* 0x000fe400048070ff */
        /* <DEDUP_REMOVED lines=11> */
[----:B------:R-:W-:Y:S02]  /*14830*/  F2FP.SATFINITE.E4M3.F32.PACK_AB_MERGE_C R186, R171, R172, RZ ;  /* 0x000000acabba723e */ /* 0x000fe400048070ff */
[----:B------:R-:W-:-:S05]  /*14840*/  F2FP.SATFINITE.E4M3.F32.PACK_AB_MERGE_C R13, R21, R22, RZ ;  /* 0x00000016150d723e */ /* 0x000fca00048070ff */
[----:B------:R-:W-:Y:S04]  /*14850*/  STL [R1+0x1048], R13 ;  /* 0x0010480d01007387 */ /* 0x000fe80000100800 */
[----:B------:R-:W2:Y:S04]  /*14860*/  LDL.LU R93, [R1] ;  /* 0x00000000015d7983 */ /* 0x000ea80000300800 */
[----:B------:R-:W2:Y:S01]  /*14870*/  LDL.LU R166, [R1+0x4] ;  /* 0x0000040001a67983 */ /* 0x000ea20000300800 */
[----:B0-----:R-:W-:-:S05]  /*14880*/  F2FP.SATFINITE.E4M3.F32.PACK_AB_MERGE_C R4, R8, R9, RZ ;  /* 0x000000090804723e */ /* 0x001fca00048070ff */
[----:B------:R0:W-:Y:S04]  /*14890*/  STL [R1+0x103c], R4 ;  /* 0x00103c0401007387 */ /* 0x0001e80000100800 */
[----:B------:R-:W3:Y:S04]  /*148a0*/  LDL.LU R94, [R1+0x8] ;  /* 0x00000800015e7983 */ /* 0x000ee80000300800 */
[----:B------:R-:W3:Y:S04]  /*148b0*/  LDL.LU R164, [R1+0xc] ;  /* 0x00000c0001a47983 */ /* 0x000ee80000300800 */
[----:B------:R-:W4:Y:S04]  /*148c0*/  LDL.LU R95, [R1+0x10] ;  /* 0x00001000015f7983 */ /* 0x000f280000300800 */
[----:B------:R-:W4:Y:S04]  /*148d0*/  LDL.LU R162, [R1+0x14] ;  /* 0x0000140001a27983 */ /* 0x000f280000300800 */
[----:B------:R-:W4:Y:S04]  /*148e0*/  LDL.LU R96, [R1+0x18] ;  /* 0x0000180001607983 */ /* 0x000f280000300800 */
[----:B------:R-:W4:Y:S04]  /*148f0*/  LDL.LU R160, [R1+0x1c] ;  /* 0x00001c0001a07983 */ /* 0x000f280000300800 */
[----:B------:R-:W4:Y:S01]  /*14900*/  LDL.LU R97, [R1+0x20] ;  /* 0x0000200001617983 */ /* 0x000f220000300800 */
[----:B------:R-:W-:-:S03]  /*14910*/  F2FP.SATFINITE.E4M3.F32.PACK_AB_MERGE_C R195, R183, R184, RZ ;  /* 0x000000b8b7c3723e */ /* 0x000fc600048070ff */
[----:B------:R-:W4:Y:S01]  /*14920*/  LDL.LU R158, [R1+0x24] ;  /* 0x00002400019e7983 */ /* 0x000f220000300800 */
[----:B------:R-:W-:-:S03]  /*14930*/  F2FP.SATFINITE.E4M3.F32.PACK_AB_MERGE_C R172, R153, R154, RZ ;  /* 0x0000009a99ac723e */ /* 0x000fc600048070ff */
[----:B------:R-:W4:Y:S01]  /*14940*/  LDL.LU R99, [R1+0x28] ;  /* 0x0000280001637983 */ /* 0x000f220000300800 */
[----:B------:R-:W-:-:S03]  /*14950*/  F2FP.SATFINITE.E4M3.F32.PACK_AB_MERGE_C R184, R169, R170, RZ ;  /* 0x000000aaa9b8723e */ /* 0x000fc600048070ff */
[----:B------:R-:W4:Y:S01]  /*14960*/  LDL.LU R156, [R1+0x2c] ;  /* 0x00002c00019c7983 */ /* 0x000f220000300800 */
[----:B------:R-:W-:-:S03]  /*14970*/  F2FP.SATFINITE.E4M3.F32.PACK_AB_MERGE_C R170, R23, R152, RZ ;  /* 0x0000009817aa723e */ /* 0x000fc600048070ff */
[----:B------:R-:W4:Y:S04]  /*14980*/  LDL.LU R98, [R1+0x30] ;  /* 0x0000300001627983 */ /* 0x000f280000300800 */
[----:B------:R-:W4:Y:S01]  /*14990*/  LDL.LU R154, [R1+0x34] ;  /* 0x00003400019a7983 */ /* 0x000f220000300800 */
[----:B------:R-:W-:-:S03]  /*149a0*/  F2FP.SATFINITE.E4M3.F32.PACK_AB_MERGE_C R182, R167, R168, RZ ;  /* 0x000000a8a7b6723e */ /* 0x000fc600048070ff */
        /* <DEDUP_REMOVED lines=96> */
[----:B------:R-:W4:Y:S04]  /*14fb0*/  LDL.LU R147, [R1+0x1a8] ;  /* 0x0001a80001937983 */ /* 0x000f280000300800 */
[----:B------:R-:W4:Y:S04]  /*14fc0*/  LDL.LU R230, [R1+0x1ac] ;  /* 0x0001ac0001e67983 */ /* 0x000f280000300800 */
[----:B------:R-:W4:Y:S01]  /*14fd0*/  LDL.LU R146, [R1+0x1b0] ;  /* 0x0001b00001927983 */ /* 0x000f220000300800 */
[----:B------:R-:W-:-:S03]  /*14fe0*/  F2FP.SATFINITE.E4M3.F32.PACK_AB_MERGE_C R5, R238, R236, RZ ;  /* 0x000000ecee05723e */ /* 0x000fc600048070ff */
[----:B------:R-:W4:Y:S04]  /*14ff0*/  LDL.LU R232, [R1+0x1b4] ;  /* 0x0001b40001e87983 */ /* 0x000f280000300800 */
[----:B0-----:R-:W4:Y:S04]  /*15000*/  LDL.LU R4, [R1+0x1b8] ;  /* 0x0001b80001047983 */ /* 0x001f280000300800 */
        /* <DEDUP_REMOVED lines=15> */
[----:B--2---:R-:W-:-:S03]  /*15100*/  F2FP.SATFINITE.E4M3.F32.PACK_AB_MERGE_C R166, R166, R93, RZ ;  /* 0x0000005da6a6723e */ /* 0x004fc600048070ff */
[----:B------:R-:W2:Y:S01]  /*15110*/  LDL.LU R14, [R1+0x1f0] ;  /* 0x0001f000010e7983 */ /* 0x000ea20000300800 */
[----:B---3--:R-:W-:-:S03]  /*15120*/  F2FP.SATFINITE.E4M3.F32.PACK_AB_MERGE_C R164, R164, R94, RZ ;  /* 0x0000005ea4a4723e */ /* 0x008fc600048070ff */
[----:B------:R-:W2:Y:S01]  /*15130*/  LDL.LU R248, [R1+0x1f4] ;  /* 0x0001f40001f87983 */ /* 0x000ea20000300800 */
[----:B----4-:R-:W-:-:S03]  /*15140*/  F2FP.SATFINITE.E4M3.F32.PACK_AB_MERGE_C R162, R162, R95, RZ ;  /* 0x0000005fa2a2723e */ /* 0x010fc600048070ff */
[----:B------:R-:W3:Y:S01]  /*15150*/  LDL.LU R16, [R1+0x1f8] ;  /* 0x0001f80001107983 */ /* 0x000ee20000300800 */
[----:B------:R-:W-:-:S03]  /*15160*/  F2FP.SATFINITE.E4M3.F32.PACK_AB_MERGE_C R160, R160, R96, RZ ;  /* 0x00000060a0a0723e */ /* 0x000fc600048070ff */
[----:B------:R-:W3:Y:S01]  /*15170*/  LDL.LU R249, [R1+0x1fc] ;  /* 0x0001fc0001f97983 */ /* 0x000ee20000300800 */
[----:B------:R-:W-:-:S03]  /*15180*/  F2FP.SATFINITE.E4M3.F32.PACK_AB_MERGE_C R158, R158, R97, RZ ;  /* 0x000000619e9e723e */ /* 0x000fc600048070ff */
        /* <DEDUP_REMOVED lines=115> */
[----:B------:R-:W-:Y:S02]  /*158c0*/  F2FP.SATFINITE.E4M3.F32.PACK_AB_MERGE_C R244, R244, R13, RZ ;  /* 0x0000000df4f4723e */ /* 0x000fe400048070ff */
[----:B------:R-:W-:Y:S02]  /*158d0*/  LOP3.LUT R245, R245, 0xffff, RZ, 0xc0, !PT ;  /* 0x0000fffff5f57812 */ /* 0x000fe400078ec0ff */
[----:B------:R-:W-:Y:S02]  /*158e0*/  LOP3.LUT R168, R168, 0xffff, RZ, 0xc0, !PT ;  /* 0x0000ffffa8a87812 */ /* 0x000fe400078ec0ff */
[----:B------:R-:W-:Y:S02]  /*158f0*/  SHF.R.U32.HI R33, RZ, 0x8, R245 ;  /* 0x00000008ff217819 */ /* 0x000fe400000116f5 */
[----:B------:R-:W-:Y:S02]  /*15900*/  F2FP.SATFINITE.E4M3.F32.PACK_AB_MERGE_C R246, R246, R15, RZ ;  /* 0x0000000ff6f6723e */ /* 0x000fe400048070ff */
[----:B------:R-:W-:-:S02]  /*15910*/  LOP3.LUT R33, R33, 0xffff, RZ, 0xc0, !PT ;  /* 0x0000ffff21217812 */ /* 0x000fc400078ec0ff */
[----:B---3--:R-:W-:-:S04]  /*15920*/  F2FP.SATFINITE.E4M3.F32.PACK_AB_MERGE_C R249, R249, R16, RZ ;  /* 0x00000010f9f9723e */ /* 0x008fc800048070ff */
[----:B------:R-:W-:-:S04]  /*15930*/  LOP3.LUT R249, R249, 0xffff, RZ, 0xc0, !PT ;  /* 0x0000fffff9f97812 */ /* 0x000fc800078ec0ff */
[----:B------:R-:W-:-:S04]  /*15940*/  SHF.R.U32.HI R35, RZ, 0x8, R249 ;  /* 0x00000008ff237819 */ /* 0x000fc800000116f9 */
[----:B------:R-:W-:Y:S02]  /*15950*/  LOP3.LUT R35, R35, 0xffff, RZ, 0xc0, !PT ;  /* 0x0000ffff23237812 */ /* 0x000fe400078ec0ff */
[----:B--2---:R-:W-:Y:S02]  /*15960*/  F2FP.SATFINITE.E4M3.F32.PACK_AB_MERGE_C R248, R248, R14, RZ ;  /* 0x0000000ef8f8723e */ /* 0x004fe400048070ff */
[----:B------:R-:W-:Y:S02]  /*15970*/  PRMT R14, R33, 0x3340, R35 ;  /* 0x00003340210e7816 */ /* 0x000fe40000000023 */
[----:B------:R-:W-:Y:S02]  /*15980*/  LOP3.LUT R242, R242, 0xffff, RZ, 0xc0, !PT ;  /* 0x0000fffff2f27812 */ /* 0x000fe400078ec0ff */
[----:B----4-:R-:W-:-:S05]  /*15990*/  F2FP.SATFINITE.E4M3.F32.PACK_AB_MERGE_C R13, R115, R114, RZ ;  /* 0x00000072730d723e */ /* 0x010fca00048070ff */
[----:B------:R0:W-:Y:S02]  /*159a0*/  STL [R1+0x101c], R13 ;  /* 0x00101c0d01007387 */ /* 0x0001e40000100800 */
[----:B0-----:R-:W-:-:S05]  /*159b0*/  F2FP.SATFINITE.E4M3.F32.PACK_AB_MERGE_C R13, R123, R122, RZ ;  /* 0x0000007a7b0d723e */ /* 0x001fca00048070ff */
[----:B------:R0:W-:Y:S02]  /*159c0*/  STL [R1+0x1014], R13 ;  /* 0x0010140d01007387 */ /* 0x0001e40000100800 */
[----:B0-----:R-:W-:-:S05]  /*159d0*/  F2FP.SATFINITE.E4M3.F32.PACK_AB_MERGE_C R13, R131, R130, RZ ;  /* 0x00000082830d723e */ /* 0x001fca00048070ff */
[----:B------:R0:W-:Y:S02]  /*159e0*/  STL [R1+0x1010], R13 ;  /* 0x0010100d01007387 */ /* 0x0001e40000100800 */
[----:B0-----:R-:W-:-:S05]  /*159f0*/  F2FP.SATFINITE.E4M3.F32.PACK_AB_MERGE_C R13, R139, R138, RZ ;  /* 0x0000008a8b0d723e */ /* 0x001fca00048070ff */
[----:B------:R0:W-:Y:S02]  /*15a00*/  STL [R1+0x1024], R13 ;  /* 0x0010240d01007387 */ /* 0x0001e40000100800 */
[----:B0-----:R-:W-:Y:S01]  /*15a10*/  F2FP.SATFINITE.E4M3.F32.PACK_AB_MERGE_C R13, R147, R146, RZ ;  /* 0x00000092930d723e */ /* 0x001fe200048070ff */
[----:B------:R-:W-:-:S04]  /*15a20*/  VIADD R29, R4, 0x3e ;  /* 0x0000003e041d7836 */ /* 0x000fc80000000000 */
[----:B------:R0:W-:Y:S01]  /*15a30*/  STL [R1+0x1020], R13 ;  /* 0x0010200d01007387 */ /* 0x0001e20000100800 */
[C---:B------:R-:W-:Y:S01]  /*15a40*/  VIADD R31, R4.reuse, 0x3f ;  /* 0x0000003f041f7836 */ /* 0x040fe20000000000 */
[----:B------:R-:W-:Y:S01]  /*15a50*/  ISETP.GE.AND P2, PT, R29, UR5, PT ;  /* 0x000000051d007c0c */ /* 0x000fe2000bf46270 */
[----:B------:R-:W-:Y:S01]  /*15a60*/  VIADD R29, R4, 0x2 ;  /* 0x00000002041d7836 */ /* 0x000fe20000000000 */
[----:B------:R-:W-:Y:S02]  /*15a70*/  ULDC UR5, c[0x0][0x22c] ;  /* 0x00008b0000057ab9 */ /* 0x000fe40000000800 */
[----:B------:R-:W-:Y:S01]  /*15a80*/  ISETP.GE.AND P0, PT, R31, UR5, PT ;  /* 0x000000051f007c0c */ /* 0x000fe2000bf06270 */
[----:B------:R-:W-:Y:S01]  /*15a90*/  ULDC UR5, c[0x0][0x248] ;  /* 0x0000920000057ab9 */ /* 0x000fe20000000800 */
[----:B------:R-:W-:-:S04]  /*15aa0*/  F2FP.SATFINITE.E4M3.F32.PACK_AB_MERGE_C R148, R149, R148, RZ ;  /* 0x000000949594723e */ /* 0x000fc800048070ff */
[----:B------:R-:W-:Y:S02]  /*15ab0*/  LOP3.LUT R148, R148, 0xffff, RZ, 0xc0, !PT ;  /* 0x0000ffff94947812 */ /* 0x000fe400078ec0ff */
[----:B------:R-:W-:Y:S01]  /*15ac0*/  ISETP.GE.AND P1, PT, R29, UR41, PT ;  /* 0x000000291d007c0c */ /* 0x000fe2000bf26270 */
[----:B------:R-:W-:Y:S01]  /*15ad0*/  ULDC UR41, c[0x0][0x248] ;  /* 0x0000920000297ab9 */ /* 0x000fe20000000800 */
[----:B------:R-:W-:Y:S02]  /*15ae0*/  SHF.R.U32.HI R29, RZ, 0x8, R168 ;  /* 0x00000008ff1d7819 */ /* 0x000fe400000116a8 */
[----:B------:R-:W-:Y:S02]  /*15af0*/  SHF.R.U32.HI R31, RZ, 0x8, R148 ;  /* 0x00000008ff1f7819 */ /* 0x000fe40000011694 */
[----:B0-----:R-:W-:Y:S02]  /*15b00*/  F2FP.SATFINITE.E4M3.F32.PACK_AB_MERGE_C R13, R151, R150, RZ ;  /* 0x00000096970d723e */ /* 0x001fe400048070ff */
[----:B------:R-:W-:-:S03]  /*15b10*/  LOP3.LUT R29, R29, 0xffff, RZ, 0xc0, !PT ;  /* 0x0000ffff1d1d7812 */ /* 0x000fc600078ec0ff */
[----:B------:R0:W-:Y:S01]  /*15b20*/  STL [R1+0x1018], R13 ;  /* 0x0010180d01007387 */ /* 0x0001e20000100800 */
[----:B------:R-:W-:Y:S02]  /*15b30*/  LOP3.LUT R31, R31, 0xffff, RZ, 0xc0, !PT ;  /* 0x0000ffff1f1f7812 */ /* 0x000fe400078ec0ff */
[----:B------:R-:W-:Y:S02]  /*15b40*/  PRMT R15, R168, 0x3340, R148 ;  /* 0x00003340a80f7816 */ /* 0x000fe40000000094 */
[----:B0-----:R-:W-:-:S05]  /*15b50*/  PRMT R13, R245, 0x3340, R249 ;  /* 0x00003340f50d7816 */ /* 0x001fca00000000f9 */
[----:B------:R0:W-:Y:S04]  /*15b60*/  STL [R1+0x13f4], R13 ;  /* 0x0013f40d01007387 */ /* 0x0001e80000100800 */
[----:B------:R-:W-:Y:S01]  /*15b70*/  STL [R1+0x13f0], R15 ;  /* 0x0013f00f01007387 */ /* 0x000fe20000100800 */
[----:B0-----:R-:W-:-:S03]  /*15b80*/  PRMT R13, R29, 0x3340, R31 ;  /* 0x000033401d0d7816 */ /* 0x001fc6000000001f */
[----:B------:R-:W-:Y:S04]  /*15b90*/  STL [R1+0x12f8], R14 ;  /* 0x0012f80e01007387 */ /* 0x000fe80000100800 */
[----:B------:R0:W-:Y:S04]  /*15ba0*/  STL [R1+0x12f4], R13 ;  /* 0x0012f40d01007387 */ /* 0x0001e80000100800 */
[----:B------:R-:W2:Y:S01]  /*15bb0*/  LDL.LU R39, [R1+0x408] ;  /* 0x0004080001277983 */ /* 0x000ea20000300800 */
[----:B------:R-:W-:Y:S02]  /*15bc0*/  LOP3.LUT R31, R11, 0xffff, RZ, 0xc0, !PT ;  /* 0x0000ffff0b1f7812 */ /* 0x000fe400078ec0ff */
[----:B------:R-:W-:-:S02]  /*15bd0*/  LOP3.LUT R29, R12, 0xffff, RZ, 0xc0, !PT ;  /* 0x0000ffff0c1d7812 */ /* 0x000fc400078ec0ff */
[----:B------:R-:W-:-:S05]  /*15be0*/  PRMT R12, R31, 0x3340, R242 ;  /* 0x000033401f0c7816 */ /* 0x000fca00000000f2 */
[----:B------:R1:W-:Y:S04]  /*15bf0*/  STL [R1+0x13ec], R12 ;  /* 0x0013ec0c01007387 */ /* 0x0003e80000100800 */
[----:B------:R-:W3:Y:S01]  /*15c00*/  LDL.LU R41, [R1+0x414] ;  /* 0x0004140001297983 */ /* 0x000ee20000300800 */
[----:B------:R-:W-:Y:S02]  /*15c10*/  LOP3.LUT R240, R240, 0xffff, RZ, 0xc0, !PT ;  /* 0x0000fffff0f07812 */ /* 0x000fe400078ec0ff */
[----:B------:R-:W-:Y:S02]  /*15c20*/  SHF.R.U32.HI R37, RZ, 0x8, R29 ;  /* 0x00000008ff257819 */ /* 0x000fe4000001161d */
[----:B------:R-:W-:Y:S02]  /*15c30*/  PRMT R11, R29, 0x3340, R240 ;  /* 0x000033401d0b7816 */ /* 0x000fe400000000f0 */
[----:B------:R-:W-:-:S02]  /*15c40*/  SHF.R.U32.HI R29, RZ, 0x8, R31 ;  /* 0x00000008ff1d7819 */ /* 0x000fc4000001161f */
[----:B------:R-:W-:Y:S02]  /*15c50*/  SHF.R.U32.HI R242, RZ, 0x8, R242 ;  /* 0x00000008fff27819 */ /* 0x000fe400000116f2 */
[----:B------:R-:W-:Y:S02]  /*15c60*/  F2FP.SATFINITE.E4M3.F32.PACK_AB_MERGE_C R144, R145, R144, RZ ;  /* 0x000000909190723e */ /* 0x000fe400048070ff */
[----:B------:R-:W-:Y:S02]  /*15c70*/  LOP3.LUT R29, R29, 0xffff, RZ, 0xc0, !PT ;  /* 0x0000ffff1d1d7812 */ /* 0x000fe400078ec0ff */
[----:B------:R-:W-:Y:S02]  /*15c80*/  LOP3.LUT R242, R242, 0xffff, RZ, 0xc0, !PT ;  /* 0x0000fffff2f27812 */ /* 0x000fe400078ec0ff */
[----:B------:R-:W-:Y:S02]  /*15c90*/  LOP3.LUT R170, R170, 0xffff, RZ, 0xc0, !PT ;  /* 0x0000ffffaaaa7812 */ /* 0x000fe400078ec0ff */
[----:B------:R-:W-:-:S02]  /*15ca0*/  LOP3.LUT R144, R144, 0xffff, RZ, 0xc0, !PT ;  /* 0x0000ffff90907812 */ /* 0x000fc400078ec0ff */
[----:B------:R-:W-:Y:S02]  /*15cb0*/  PRMT R31, R29, 0x3340, R242 ;  /* 0x000033401d1f7816 */ /* 0x000fe400000000f2 */
[----:B0-----:R-:W-:Y:S02]  /*15cc0*/  PRMT R13, R170, 0x3340, R144 ;  /* 0x00003340aa0d7816 */ /* 0x001fe40000000090 */
[----:B------:R-:W-:Y:S01]  /*15cd0*/  SHF.R.U32.HI R35, RZ, 0x8, R170 ;  /* 0x00000008ff237819 */ /* 0x000fe200000116aa */
[----:B------:R0:W-:Y:S01]  /*15ce0*/  STL [R1+0x12cc], R31 ;  /* 0x0012cc1f01007387 */ /* 0x0001e20000100800 */
[----:B------:R-:W-:Y:S02]  /*15cf0*/  SHF.R.U32.HI R144, RZ, 0x8, R144 ;  /* 0x00000008ff907819 */ /* 0x000fe40000011690 */
[----:B------:R-:W-:Y:S02]  /*15d00*/  F2FP.SATFINITE.E4M3.F32.PACK_AB_MERGE_C R140, R141, R140, RZ ;  /* 0x0000008c8d8c723e */ /* 0x000fe400048070ff */
[----:B------:R-:W-:-:S02]  /*15d10*/  LOP3.LUT R35, R35, 0xffff, RZ, 0xc0, !PT ;  /* 0x0000ffff23237812 */ /* 0x000fc400078ec0ff */
[----:B------:R-:W-:Y:S02]  /*15d20*/  LOP3.LUT R144, R144, 0xffff, RZ, 0xc0, !PT ;  /* 0x0000ffff90907812 */ /* 0x000fe400078ec0ff */
[----:B------:R-:W-:Y:S02]  /*15d30*/  LOP3.LUT R174, R174, 0xffff, RZ, 0xc0, !PT ;  /* 0x0000ffffaeae7812 */ /* 0x000fe400078ec0ff */
[----:B------:R-:W-:Y:S02]  /*15d40*/  LOP3.LUT R140, R140, 0xffff, RZ, 0xc0, !PT ;  /* 0x0000ffff8c8c7812 */ /* 0x000fe400078ec0ff */
[----:B------:R-:W-:Y:S02]  /*15d50*/  LOP3.LUT R250, R250, 0xffff, RZ, 0xc0, !PT ;  /* 0x0000fffffafa7812 */ /* 0x000fe400078ec0ff */
[----:B------:R-:W-:Y:S02]  /*15d60*/  LOP3.LUT R246, R246, 0xffff, RZ, 0xc0, !PT ;  /* 0x0000fffff6f67812 */ /* 0x000fe400078ec0ff */
[----:B------:R-:W-:-:S02]  /*15d70*/  SHF.R.U32.HI R240, RZ, 0x8, R240 ;  /* 0x00000008fff07819 */ /* 0x000fc400000116f0 */
[----:B------:R-:W-:Y:S02]  /*15d80*/  F2FP.SATFINITE.E4M3.F32.PACK_AB_MERGE_C R136, R137, R136, RZ ;  /* 0x000000888988723e */ /* 0x000fe400048070ff */
[----:B------:R-:W-:Y:S02]  /*15d90*/  PRMT R14, R35, 0x3340, R144 ;  /* 0x00003340230e7816 */ /* 0x000fe40000000090 */
[----:B------:R-:W-:Y:S02]  /*15da0*/  PRMT R35, R174, 0x3340, R140 ;  /* 0x00003340ae237816 */ /* 0x000fe4000000008c */
[----:B------:R-:W-:Y:S02]  /*15db0*/  PRMT R15, R250, 0x3340, R246 ;  /* 0x00003340fa0f7816 */ /* 0x000fe400000000f6 */
[----:B------:R-:W-:Y:S02]  /*15dc0*/  LOP3.LUT R37, R37, 0xffff, RZ, 0xc0, !PT ;  /* 0x0000ffff25257812 */ /* 0x000fe400078ec0ff */
[----:B------:R-:W-:-:S02]  /*15dd0*/  LOP3.LUT R240, R240, 0xffff, RZ, 0xc0, !PT ;  /* 0x0000fffff0f07812 */ /* 0x000fc400078ec0ff */
[----:B------:R-:W-:Y:S02]  /*15de0*/  LOP3.LUT R238, R238, 0xffff, RZ, 0xc0, !PT ;  /* 0x0000ffffeeee7812 */ /* 0x000fe400078ec0ff */
[----:B------:R-:W-:Y:S02]  /*15df0*/  SHF.R.U32.HI R33, RZ, 0x8, R250 ;  /* 0x00000008ff217819 */ /* 0x000fe400000116fa */
[----:B------:R-:W-:Y:S02]  /*15e00*/  SHF.R.U32.HI R246, RZ, 0x8, R246 ;  /* 0x00000008fff67819 */ /* 0x000fe400000116f6 */
[----:B------:R-:W-:Y:S02]  /*15e10*/  LOP3.LUT R176, R176, 0xffff, RZ, 0xc0, !PT ;  /* 0x0000ffffb0b07812 */ /* 0x000fe400078ec0ff */
[----:B------:R-:W-:Y:S02]  /*15e20*/  LOP3.LUT R136, R136, 0xffff, RZ, 0xc0, !PT ;  /* 0x0000ffff88887812 */ /* 0x000fe400078ec0ff */
[----:B-1----:R-:W-:-:S02]  /*15e30*/  PRMT R12, R37, 0x3340, R240 ;  /* 0x00003340250c7816 */ /* 0x002fc400000000f0 */
[----:B------:R-:W-:Y:S02]  /*15e40*/  LOP3.LUT R33, R33, 0xffff, RZ, 0xc0, !PT ;  /* 0x0000ffff21217812 */ /* 0x000fe400078ec0ff */
[----:B------:R-:W-:Y:S02]  /*15e50*/  LOP3.LUT R246, R246, 0xffff, RZ, 0xc0, !PT ;  /* 0x0000fffff6f67812 */ /* 0x000fe400078ec0ff */
[----:B------:R-:W-:Y:S02]  /*15e60*/  PRMT R37, R176, 0x3340, R136 ;  /* 0x00003340b0257816 */ /* 0x000fe40000000088 */
[----:B------:R-:W-:Y:S02]  /*15e70*/  LOP3.LUT R247, R247, 0xffff, RZ, 0xc0, !PT ;  /* 0x0000fffff7f77812 */ /* 0x000fe400078ec0ff */
[----:B------:R-:W-:Y:S02]  /*15e80*/  LOP3.LUT R248, R248, 0xffff, RZ, 0xc0, !PT ;  /* 0x0000fffff8f87812 */ /* 0x000fe400078ec0ff */
[----:B------:R-:W-:-:S02]  /*15e90*/  PRMT R16, R33, 0x3340, R246 ;  /* 0x0000334021107816 */ /* 0x000fc400000000f6 */
[----:B0-----:R-:W-:Y:S02]  /*15ea0*/  SHF.R.U32.HI R31, RZ, 0x8, R174 ;  /* 0x00000008ff1f7819 */ /* 0x001fe400000116ae */
[----:B------:R-:W-:Y:S02]  /*15eb0*/  SHF.R.U32.HI R140, RZ, 0x8, R140 ;  /* 0x00000008ff8c7819 */ /* 0x000fe4000001168c */
[----:B------:R-:W-:Y:S02]  /*15ec0*/  SHF.R.U32.HI R136, RZ, 0x8, R136 ;  /* 0x00000008ff887819 */ /* 0x000fe40000011688 */
[----:B------:R-:W-:Y:S02]  /*15ed0*/  LOP3.LUT R31, R31, 0xffff, RZ, 0xc0, !PT ;  /* 0x0000ffff1f1f7812 */ /* 0x000fe400078ec0ff */
[----:B------:R-:W-:Y:S02]  /*15ee0*/  LOP3.LUT R140, R140, 0xffff, RZ, 0xc0, !PT ;  /* 0x0000ffff8c8c7812 */ /* 0x000fe400078ec0ff */
[----:B------:R-:W-:-:S02]  /*15ef0*/  LOP3.LUT R136, R136, 0xffff, RZ, 0xc0, !PT ;  /* 0x0000ffff88887812 */ /* 0x000fc400078ec0ff */
[----:B------:R-:W-:Y:S02]  /*15f00*/  PRMT R43, R31, 0x3340, R140 ;  /* 0x000033401f2b7816 */ /* 0x000fe4000000008c */
[----:B--2---:R-:W-:Y:S02]  /*15f10*/  LOP3.LUT R29, R39, 0xffff, RZ, 0xc0, !PT ;  /* 0x0000ffff271d7812 */ /* 0x004fe400078ec0ff */
[----:B------:R-:W2:Y:S04]  /*15f20*/  LDL.LU R39, [R1+0x40c] ;  /* 0x00040c0001277983 */ /* 0x000ea80000300800 */
[----:B------:R0:W-:Y:S01]  /*15f30*/  STL [R1+0x13e4], R35 ;  /* 0x0013e42301007387 */ /* 0x0001e20000100800 */
[----:B------:R-:W-:Y:S02]  /*15f40*/  SHF.R.U32.HI R33, RZ, 0x8, R29 ;  /* 0x00000008ff217819 */ /* 0x000fe4000001161d */
[----:B0-----:R-:W-:-:S02]  /*15f50*/  PRMT R35, R29, 0x3340, R238 ;  /* 0x000033401d237816 */ /* 0x001fc400000000ee */
[----:B------:R-:W-:-:S03]  /*15f60*/  SHF.R.U32.HI R238, RZ, 0x8, R238 ;  /* 0x00000008ffee7819 */ /* 0x000fc600000116ee */
[----:B------:R0:W-:Y:S01]  /*15f70*/  STL [R1+0x1388], R35 ;  /* 0x0013882301007387 */ /* 0x0001e20000100800 */
[----:B------:R-:W-:-:S03]  /*15f80*/  SHF.R.U32.HI R29, RZ, 0x8, R176 ;  /* 0x00000008ff1d7819 */ /* 0x000fc600000116b0 */
[----:B------:R1:W-:Y:S01]  /*15f90*/  STL [R1+0x1384], R37 ;  /* 0x0013842501007387 */ /* 0x0003e20000100800 */
[----:B------:R-:W-:Y:S02]  /*15fa0*/  LOP3.LUT R33, R33, 0xffff, RZ, 0xc0, !PT ;  /* 0x0000ffff21217812 */ /* 0x000fe400078ec0ff */
[----:B------:R-:W-:Y:S02]  /*15fb0*/  LOP3.LUT R238, R238, 0xffff, RZ, 0xc0, !PT ;  /* 0x0000ffffeeee7812 */ /* 0x000fe400078ec0ff */
[----:B0-----:R-:W-:Y:S02]  /*15fc0*/  SHF.R.U32.HI R35, RZ, 0x8, R247 ;  /* 0x00000008ff237819 */ /* 0x001fe400000116f7 */
[--C-:B-1----:R-:W-:Y:S02]  /*15fd0*/  PRMT R37, R247, 0x3340, R248.reuse ;  /* 0x00003340f7257816 */ /* 0x102fe400000000f8 */
[----:B------:R-:W-:Y:S02]  /*15fe0*/  SHF.R.U32.HI R248, RZ, 0x8, R248 ;  /* 0x00000008fff87819 */ /* 0x000fe400000116f8 */
[----:B------:R-:W-:Y:S01]  /*15ff0*/  LOP3.LUT R29, R29, 0xffff, RZ, 0xc0, !PT ;  /* 0x0000ffff1d1d7812 */ /* 0x000fe200078ec0ff */
[----:B------:R0:W-:Y:S01]  /*16000*/  STL [R1+0x13e8], R37 ;  /* 0x0013e82501007387 */ /* 0x0001e20000100800 */
[----:B------:R-:W-:-:S02]  /*16010*/  LOP3.LUT R35, R35, 0xffff, RZ, 0xc0, !PT ;  /* 0x0000ffff23237812 */ /* 0x000fc400078ec0ff */
[----:B------:R-:W-:Y:S02]  /*16020*/  LOP3.LUT R248, R248, 0xffff, RZ, 0xc0, !PT ;  /* 0x0000fffff8f87812 */ /* 0x000fe400078ec0ff */
[----:B------:R-:W-:Y:S01]  /*16030*/  PRMT R31, R29, 0x3340, R136 ;  /* 0x000033401d1f7816 */ /* 0x000fe20000000088 */
[----:B------:R-:W-:Y:S01]  /*16040*/  STL [R1+0x126c], R43 ;  /* 0x00126c2b01007387 */ /* 0x000fe20000100800 */
[----:B0-----:R-:W-:Y:S02]  /*16050*/  PRMT R37, R33, 0x3340, R238 ;  /* 0x0000334021257816 */ /* 0x001fe400000000ee */
[----:B------:R-:W-:-:S03]  /*16060*/  PRMT R33, R35, 0x3340, R248 ;  /* 0x0000334023217816 */ /* 0x000fc600000000f8 */
[----:B------:R0:W-:Y:S01]  /*16070*/  STL [R1+0x1160], R37 ;  /* 0x0011602501007387 */ /* 0x0001e20000100800 */
[----:B---3--:R-:W-:-:S03]  /*16080*/  LOP3.LUT R29, R41, 0xffff, RZ, 0xc0, !PT ;  /* 0x0000ffff291d7812 */ /* 0x008fc600078ec0ff */
[----:B------:R-:W-:Y:S04]  /*16090*/  STL [R1+0x115c], R31 ;  /* 0x00115c1f01007387 */ /* 0x000fe80000100800 */
[----:B------:R1:W-:Y:S04]  /*160a0*/  STL [R1+0x1274], R33 ;  /* 0x0012742101007387 */ /* 0x0003e80000100800 */
[----:B------:R-:W3:Y:S01]  /*160b0*/  LDL.LU R41, [R1+0x41c] ;  /* 0x00041c0001297983 */ /* 0x000ee20000300800 */
[----:B------:R-:W-:Y:S02]  /*160c0*/  F2FP.SATFINITE.E4M3.F32.PACK_AB_MERGE_C R142, R143, R142, RZ ;  /* 0x0000008e8f8e723e */ /* 0x000fe400048070ff */
[----:B------:R-:W-:-:S02]  /*160d0*/  LOP3.LUT R251, R251, 0xffff, RZ, 0xc0, !PT ;  /* 0x0000fffffbfb7812 */ /* 0x000fc400078ec0ff */
[----:B------:R-:W-:Y:S02]  /*160e0*/  LOP3.LUT R244, R244, 0xffff, RZ, 0xc0, !PT ;  /* 0x0000fffff4f47812 */ /* 0x000fe400078ec0ff */
[----:B------:R-:W-:Y:S02]  /*160f0*/  LOP3.LUT R172, R172, 0xffff, RZ, 0xc0, !PT ;  /* 0x0000ffffacac7812 */ /* 0x000fe400078ec0ff */
[----:B------:R-:W-:Y:S02]  /*16100*/  LOP3.LUT R142, R142, 0xffff, RZ, 0xc0, !PT ;  /* 0x0000ffff8e8e7812 */ /* 0x000fe400078ec0ff */
[----:B0-----:R-:W-:Y:S02]  /*16110*/  PRMT R37, R251, 0x3340, R244 ;  /* 0x00003340fb257816 */ /* 0x001fe400000000f4 */
[----:B------:R-:W-:Y:S02]  /*16120*/  PRMT R43, R172, 0x3340, R142 ;  /* 0x00003340ac2b7816 */ /* 0x000fe4000000008e */
[----:B------:R-:W-:-:S02]  /*16130*/  LOP3.LUT R236, R236, 0xffff, RZ, 0xc0, !PT ;  /* 0x0000ffffecec7812 */ /* 0x000fc400078ec0ff */
[----:B-1----:R-:W-:Y:S02]  /*16140*/  SHF.R.U32.HI R33, RZ, 0x8, R251 ;  /* 0x00000008ff217819 */ /* 0x002fe400000116fb */
[----:B------:R-:W-:Y:S02]  /*16150*/  SHF.R.U32.HI R244, RZ, 0x8, R244 ;  /* 0x00000008fff47819 */ /* 0x000fe400000116f4 */
[----:B------:R-:W-:Y:S02]  /*16160*/  LOP3.LUT R232, R232, 0xffff, RZ, 0xc0, !PT ;  /* 0x0000ffffe8e87812 */ /* 0x000fe400078ec0ff */
[----:B------:R-:W-:Y:S02]  /*16170*/  SHF.R.U32.HI R35, RZ, 0x8, R172 ;  /* 0x00000008ff237819 */ /* 0x000fe400000116ac */
[----:B------:R-:W-:Y:S02]  /*16180*/  SHF.R.U32.HI R142, RZ, 0x8, R142 ;  /* 0x00000008ff8e7819 */ /* 0x000fe4000001168e */
[----:B------:R-:W-:-:S02]  /*16190*/  LOP3.LUT R33, R33, 0xffff, RZ, 0xc0, !PT ;  /* 0x0000ffff21217812 */ /* 0x000fc400078ec0ff */
[----:B------:R-:W-:Y:S02]  /*161a0*/  LOP3.LUT R244, R244, 0xffff, RZ, 0xc0, !PT ;  /* 0x0000fffff4f47812 */ /* 0x000fe400078ec0ff */
[----:B------:R-:W-:Y:S02]  /*161b0*/  LOP3.LUT R35, R35, 0xffff, RZ, 0xc0, !PT ;  /* 0x0000ffff23237812 */ /* 0x000fe400078ec0ff */
[----:B------:R-:W-:Y:S02]  /*161c0*/  LOP3.LUT R142, R142, 0xffff, RZ, 0xc0, !PT ;  /* 0x0000ffff8e8e7812 */ /* 0x000fe400078ec0ff */
[----:B------:R-:W-:Y:S02]  /*161d0*/  PRMT R33, R33, 0x3340, R244 ;  /* 0x0000334021217816 */ /* 0x000fe400000000f4 */
[----:B--2---:R-:W-:Y:S02]  /*161e0*/  LOP3.LUT R31, R39, 0xffff, RZ, 0xc0, !PT ;  /* 0x0000ffff271f7812 */ /* 0x004fe400078ec0ff */
[----:B------:R-:W2:Y:S04]  /*161f0*/  LDL.LU R39, [R1+0x410] ;  /* 0x0004100001277983 */ /* 0x000ea80000300800 */
[----:B------:R0:W-:Y:S04]  /*16200*/  STL [R1+0x13e0], R37 ;  /* 0x0013e02501007387 */ /* 0x0001e80000100800 */
[----:B------:R1:W-:Y:S01]  /*16210*/  STL [R1+0x13dc], R43 ;  /* 0x0013dc2b01007387 */ /* 0x0003e20000100800 */
[----:B0-----:R-:W-:-:S02]  /*16220*/  SHF.R.U32.HI R37, RZ, 0x8, R31 ;  /* 0x00000008ff257819 */ /* 0x001fc4000001161f */
[--C-:B-1----:R-:W-:Y:S02]  /*16230*/  PRMT R43, R31, 0x3340, R236.reuse ;  /* 0x000033401f2b7816 */ /* 0x102fe400000000ec */
[----:B------:R-:W-:Y:S02]  /*16240*/  SHF.R.U32.HI R31, RZ, 0x8, R29 ;  /* 0x00000008ff1f7819 */ /* 0x000fe4000001161d */
[----:B------:R-:W-:Y:S02]  /*16250*/  SHF.R.U32.HI R236, RZ, 0x8, R236 ;  /* 0x00000008ffec7819 */ /* 0x000fe400000116ec */
[--C-:B------:R-:W-:Y:S02]  /*16260*/  PRMT R29, R29, 0x3340, R232.reuse ;  /* 0x000033401d1d7816 */ /* 0x100fe400000000e8 */
[----:B------:R-:W-:Y:S01]  /*16270*/  SHF.R.U32.HI R232, RZ, 0x8, R232 ;  /* 0x00000008ffe87819 */ /* 0x000fe200000116e8 */
[----:B------:R-:W-:Y:S01]  /*16280*/  STL [R1+0x1358], R43 ;  /* 0x0013582b01007387 */ /* 0x000fe20000100800 */
[----:B------:R-:W-:-:S02]  /*16290*/  LOP3.LUT R37, R37, 0xffff, RZ, 0xc0, !PT ;  /* 0x0000ffff25257812 */ /* 0x000fc400078ec0ff */
[----:B------:R-:W-:Y:S01]  /*162a0*/  LOP3.LUT R236, R236, 0xffff, RZ, 0xc0, !PT ;  /* 0x0000ffffecec7812 */ /* 0x000fe200078ec0ff */
[----:B------:R0:W-:Y:S01]  /*162b0*/  STL [R1+0x13d8], R29 ;  /* 0x0013d81d01007387 */ /* 0x0001e20000100800 */
[----:B------:R-:W-:Y:S02]  /*162c0*/  LOP3.LUT R31, R31, 0xffff, RZ, 0xc0, !PT ;  /* 0x0000ffff1f1f7812 */ /* 0x000fe400078ec0ff */
[----:B------:R-:W-:Y:S01]  /*162d0*/  LOP3.LUT R232, R232, 0xffff, RZ, 0xc0, !PT ;  /* 0x0000ffffe8e87812 */ /* 0x000fe200078ec0ff */
[----:B------:R1:W-:Y:S01]  /*162e0*/  STL [R1+0x1254], R33 ;  /* 0x0012542101007387 */ /* 0x0003e20000100800 */
[----:B0-----:R-:W-:Y:S02]  /*162f0*/  PRMT R29, R35, 0x3340, R142 ;  /* 0x00003340231d7816 */ /* 0x001fe4000000008e */
[----:B------:R-:W-:Y:S02]  /*16300*/  PRMT R35, R37, 0x3340, R236 ;  /* 0x0000334025237816 */ /* 0x000fe400000000ec */
[----:B-1----:R-:W-:Y:S01]  /*16310*/  PRMT R33, R31, 0x3340, R232 ;  /* 0x000033401f217816 */ /* 0x002fe200000000e8 */
[----:B------:R3:W-:Y:S04]  /*16320*/  STL [R1+0x1250], R29 ;  /* 0x0012501d01007387 */ /* 0x0007e80000100800 */
[----:B------:R0:W-:Y:S04]  /*16330*/  STL [R1+0x113c], R35 ;  /* 0x00113c2301007387 */ /* 0x0001e80000100800 */
[----:B------:R1:W-:Y:S04]  /*16340*/  STL [R1+0x1234], R33 ;  /* 0x0012342101007387 */ /* 0x0003e80000100800 */
[----:B------:R-:W4:Y:S01]  /*16350*/  LDL.LU R43, [R1+0x424] ;  /* 0x00042400012b7983 */ /* 0x000f220000300800 */
[----:B---3--:R-:W-:-:S03]  /*16360*/  LOP3.LUT R29, R41, 0xffff, RZ, 0xc0, !PT ;  /* 0x0000ffff291d7812 */ /* 0x008fc600078ec0ff */
[----:B------:R-:W3:Y:S01]  /*16370*/  LDL.LU R41, [R1+0x420] ;  /* 0x0004200001297983 */ /* 0x000ee20000300800 */
[----:B------:R-:W-:Y:S02]  /*16380*/  F2FP.SATFINITE.E4M3.F32.PACK_AB_MERGE_C R132, R133, R132, RZ ;  /* 0x000000848584723e */ /* 0x000fe400048070ff */
[----:B------:R-:W-:Y:S02]  /*16390*/  LOP3.LUT R234, R234, 0xffff, RZ, 0xc0, !PT ;  /* 0x0000ffffeaea7812 */ /* 0x000fe400078ec0ff */
[----:B------:R-:W-:Y:S02]  /*163a0*/  LOP3.LUT R180, R180, 0xffff, RZ, 0xc0, !PT ;  /* 0x0000ffffb4b47812 */ /* 0x000fe400078ec0ff */
[----:B------:R-:W-:Y:S02]  /*163b0*/  LOP3.LUT R132, R132, 0xffff, RZ, 0xc0, !PT ;  /* 0x0000ffff84847812 */ /* 0x000fe400078ec0ff */
[----:B------:R-:W-:Y:S02]  /*163c0*/  LOP3.LUT R228, R228, 0xffff, RZ, 0xc0, !PT ;  /* 0x0000ffffe4e47812 */ /* 0x000fe400078ec0ff */
[----:B------:R-:W-:-:S02]  /*163d0*/  PRMT R37, R180, 0x3340, R132 ;  /* 0x00003340b4257816 */ /* 0x000fc40000000084 */
[----:B------:R-:W-:Y:S02]  /*163e0*/  F2FP.SATFINITE.E4M3.F32.PACK_AB_MERGE_C R134, R135, R134, RZ ;  /* 0x000000868786723e */ /* 0x000fe400048070ff */
[----:B------:R-:W-:Y:S02]  /*163f0*/  LOP3.LUT R178, R178, 0xffff, RZ, 0xc0, !PT ;  /* 0x0000ffffb2b27812 */ /* 0x000fe400078ec0ff */
[----:B------:R-:W-:Y:S02]  /*16400*/  LOP3.LUT R134, R134, 0xffff, RZ, 0xc0, !PT ;  /* 0x0000ffff86867812 */ /* 0x000fe400078ec0ff */
[----:B------:R-:W-:-:S04]  /*16410*/  SHF.R.U32.HI R132, RZ, 0x8, R132 ;  /* 0x00000008ff847819 */ /* 0x000fc80000011684 */
[----:B------:R-:W-:Y:S02]  /*16420*/  LOP3.LUT R132, R132, 0xffff, RZ, 0xc0, !PT ;  /* 0x0000ffff84847812 */ /* 0x000fe400078ec0ff */
[----:B--2---:R-:W-:Y:S02]  /*16430*/  LOP3.LUT R31, R39, 0xffff, RZ, 0xc0, !PT ;  /* 0x0000ffff271f7812 */ /* 0x004fe400078ec0ff */
[----:B------:R-:W2:Y:S02]  /*16440*/  LDL.LU R39, [R1+0x418] ;  /* 0x0004180001277983 */ /* 0x000ea40000300800 */
[----:B0-----:R-:W-:-:S05]  /*16450*/  PRMT R35, R31, 0x3340, R234 ;  /* 0x000033401f237816 */ /* 0x001fca00000000ea */
[----:B------:R-:W-:Y:S01]  /*16460*/  STL [R1+0x13d4], R35 ;  /* 0x0013d42301007387 */ /* 0x000fe20000100800 */
[----:B-1----:R-:W-:-:S03]  /*16470*/  SHF.R.U32.HI R33, RZ, 0x8, R31 ;  /* 0x00000008ff217819 */ /* 0x002fc6000001161f */
[----:B------:R0:W-:Y:S01]  /*16480*/  STL [R1+0x13d0], R37 ;  /* 0x0013d02501007387 */ /* 0x0001e20000100800 */
[----:B------:R-:W-:Y:S02]  /*16490*/  SHF.R.U32.HI R234, RZ, 0x8, R234 ;  /* 0x00000008ffea7819 */ /* 0x000fe400000116ea */
[----:B------:R-:W-:Y:S02]  /*164a0*/  SHF.R.U32.HI R31, RZ, 0x8, R180 ;  /* 0x00000008ff1f7819 */ /* 0x000fe400000116b4 */
[----:B0-----:R-:W-:Y:S02]  /*164b0*/  PRMT R37, R29, 0x3340, R228 ;  /* 0x000033401d257816 */ /* 0x001fe400000000e4 */
[----:B------:R-:W-:Y:S02]  /*164c0*/  SHF.R.U32.HI R35, RZ, 0x8, R29 ;  /* 0x00000008ff237819 */ /* 0x000fe4000001161d */
[----:B------:R-:W-:Y:S01]  /*164d0*/  LOP3.LUT R33, R33, 0xffff, RZ, 0xc0, !PT ;  /* 0x0000ffff21217812 */ /* 0x000fe200078ec0ff */
[----:B------:R0:W-:Y:S01]  /*164e0*/  STL [R1+0x13c8], R37 ;  /* 0x0013c82501007387 */ /* 0x0001e20000100800 */
[----:B------:R-:W-:-:S02]  /*164f0*/  LOP3.LUT R234, R234, 0xffff, RZ, 0xc0, !PT ;  /* 0x0000ffffeaea7812 */ /* 0x000fc400078ec0ff */
[----:B------:R-:W-:Y:S02]  /*16500*/  SHF.R.U32.HI R29, RZ, 0x8, R178 ;  /* 0x00000008ff1d7819 */ /* 0x000fe400000116b2 */
[----:B------:R-:W-:Y:S02]  /*16510*/  SHF.R.U32.HI R228, RZ, 0x8, R228 ;  /* 0x00000008ffe47819 */ /* 0x000fe400000116e4 */
[--C-:B0-----:R-:W-:Y:S02]  /*16520*/  PRMT R37, R178, 0x3340, R134.reuse ;  /* 0x00003340b2257816 */ /* 0x101fe40000000086 */
[----:B------:R-:W-:Y:S02]  /*16530*/  SHF.R.U32.HI R134, RZ, 0x8, R134 ;  /* 0x00000008ff867819 */ /* 0x000fe40000011686 */
[----:B------:R-:W-:Y:S02]  /*16540*/  LOP3.LUT R31, R31, 0xffff, RZ, 0xc0, !PT ;  /* 0x0000ffff1f1f7812 */ /* 0x000fe400078ec0ff */
[----:B------:R-:W-:-:S02]  /*16550*/  PRMT R33, R33, 0x3340, R234 ;  /* 0x0000334021217816 */ /* 0x000fc400000000ea */
[----:B------:R-:W-:Y:S02]  /*16560*/  LOP3.LUT R29, R29, 0xffff, RZ, 0xc0, !PT ;  /* 0x0000ffff1d1d7812 */ /* 0x000fe400078ec0ff */
[----:B------:R-:W-:Y:S01]  /*16570*/  LOP3.LUT R134, R134, 0xffff, RZ, 0xc0, !PT ;  /* 0x0000ffff86867812 */ /* 0x000fe200078ec0ff */
[----:B------:R0:W-:Y:S01]  /*16580*/  STL [R1+0x13cc], R37 ;  /* 0x0013cc2501007387 */ /* 0x0001e20000100800 */
[----:B------:R-:W-:Y:S02]  /*16590*/  LOP3.LUT R35, R35, 0xffff, RZ, 0xc0, !PT ;  /* 0x0000ffff23237812 */ /* 0x000fe400078ec0ff */
[----:B------:R-:W-:Y:S01]  /*165a0*/  LOP3.LUT R228, R228, 0xffff, RZ, 0xc0, !PT ;  /* 0x0000ffffe4e47812 */ /* 0x000fe200078ec0ff */
[----:B------:R1:W-:Y:S01]  /*165b0*/  STL [R1+0x1214], R33 ;  /* 0x0012142101007387 */ /* 0x0003e20000100800 */
[----:B0-----:R-:W-:Y:S02]  /*165c0*/  PRMT R37, R31, 0x3340, R132 ;  /* 0x000033401f257816 */ /* 0x001fe40000000084 */
[----:B------:R-:W-:-:S02]  /*165d0*/  PRMT R31, R29, 0x3340, R134 ;  /* 0x000033401d1f7816 */ /* 0x000fc40000000086 */
[----:B-1----:R-:W-:Y:S01]  /*165e0*/  PRMT R33, R35, 0x3340, R228 ;  /* 0x0000334023217816 */ /* 0x002fe200000000e4 */
[----:B------:R-:W-:Y:S04]  /*165f0*/  STL [R1+0x1210], R37 ;  /* 0x0012102501007387 */ /* 0x000fe80000100800 */
[----:B------:R3:W-:Y:S04]  /*16600*/  STL [R1+0x11f8], R31 ;  /* 0x0011f81f01007387 */ /* 0x0007e80000100800 */
[----:B------:R2:W-:Y:S01]  /*16610*/  STL [R1+0x11ec], R33 ;  /* 0x0011ec2101007387 */ /* 0x0005e20000100800 */
[----:B---3--:R-:W-:-:S03]  /*16620*/  LOP3.LUT R31, R41, 0xffff, RZ, 0xc0, !PT ;  /* 0x0000ffff291f7812 */ /* 0x008fc600078ec0ff */
[----:B------:R-:W3:Y:S01]  /*16630*/  LDL.LU R41, [R1+0x42c] ;  /* 0x00042c0001297983 */ /* 0x000ee20000300800 */
[----:B----4-:R-:W-:Y:S02]  /*16640*/  LOP3.LUT R29, R43, 0xffff, RZ, 0xc0, !PT ;  /* 0x0000ffff2b1d7812 */ /* 0x010fe400078ec0ff */
[----:B------:R-:W-:Y:S02]  /*16650*/  LOP3.LUT R224, R224, 0xffff, RZ, 0xc0, !PT ;  /* 0x0000ffffe0e07812 */ /* 0x000fe400078ec0ff */
[----:B------:R-:W-:Y:S02]  /*16660*/  LOP3.LUT R226, R226, 0xffff, RZ, 0xc0, !PT ;  /* 0x0000ffffe2e27812 */ /* 0x000fe400078ec0ff */
[----:B------:R-:W-:Y:S02]  /*16670*/  PRMT R37, R29, 0x3340, R224 ;  /* 0x000033401d257816 */ /* 0x000fe400000000e0 */
[----:B------:R-:W-:Y:S02]  /*16680*/  LOP3.LUT R230, R230, 0xffff, RZ, 0xc0, !PT ;  /* 0x0000ffffe6e67812 */ /* 0x000fe400078ec0ff */
[----:B------:R-:W-:-:S02]  /*16690*/  F2FP.SATFINITE.E4M3.F32.PACK_AB_MERGE_C R128, R129, R128, RZ ;  /* 0x000000808180723e */ /* 0x000fc400048070ff */
[----:B------:R-:W-:Y:S02]  /*166a0*/  LOP3.LUT R182, R182, 0xffff, RZ, 0xc0, !PT ;  /* 0x0000ffffb6b67812 */ /* 0x000fe400078ec0ff */
[----:B------:R-:W-:Y:S02]  /*166b0*/  LOP3.LUT R128, R128, 0xffff, RZ, 0xc0, !PT ;  /* 0x0000ffff80807812 */ /* 0x000fe400078ec0ff */
[----:B------:R-:W-:Y:S02]  /*166c0*/  SHF.R.U32.HI R35, RZ, 0x8, R29 ;  /* 0x00000008ff237819 */ /* 0x000fe4000001161d */
[----:B------:R-:W-:Y:S02]  /*166d0*/  SHF.R.U32.HI R29, RZ, 0x8, R31 ;  /* 0x00000008ff1d7819 */ /* 0x000fe4000001161f */
[----:B------:R-:W-:Y:S02]  /*166e0*/  SHF.R.U32.HI R224, RZ, 0x8, R224 ;  /* 0x00000008ffe07819 */ /* 0x000fe400000116e0 */
[----:B------:R-:W-:-:S02]  /*166f0*/  LOP3.LUT R35, R35, 0xffff, RZ, 0xc0, !PT ;  /* 0x0000ffff23237812 */ /* 0x000fc400078ec0ff */
[----:B------:R-:W-:Y:S02]  /*16700*/  LOP3.LUT R224, R224, 0xffff, RZ, 0xc0, !PT ;  /* 0x0000ffffe0e07812 */ /* 0x000fe400078ec0ff */
[----:B------:R-:W-:Y:S02]  /*16710*/  LOP3.LUT R29, R29, 0xffff, RZ, 0xc0, !PT ;  /* 0x0000ffff1d1d7812 */ /* 0x000fe400078ec0ff */
[----:B--2---:R-:W-:Y:S02]  /*16720*/  LOP3.LUT R33, R39, 0xffff, RZ, 0xc0, !PT ;  /* 0x0000ffff27217812 */ /* 0x004fe400078ec0ff */
[----:B------:R-:W2:Y:S04]  /*16730*/  LDL.LU R39, [R1+0x428] ;  /* 0x0004280001277983 */ /* 0x000ea80000300800 */
[----:B------:R0:W-:Y:S02]  /*16740*/  STL [R1+0x13c4], R37 ;  /* 0x0013c42501007387 */ /* 0x0001e40000100800 */
[----:B0-----:R-:W-:-:S05]  /*16750*/  PRMT R37, R31, 0x3340, R226 ;  /* 0x000033401f257816 */ /* 0x001fca00000000e2 */
[----:B------:R0:W-:Y:S01]  /*16760*/  STL [R1+0x13c0], R37 ;  /* 0x0013c02501007387 */ /* 0x0001e20000100800 */
[----:B------:R-:W-:Y:S02]  /*16770*/  SHF.R.U32.HI R31, RZ, 0x8, R33 ;  /* 0x00000008ff1f7819 */ /* 0x000fe40000011621 */
[--C-:B0-----:R-:W-:Y:S02]  /*16780*/  PRMT R37, R33, 0x3340, R230.reuse ;  /* 0x0000334021257816 */ /* 0x101fe400000000e6 */
[----:B------:R-:W-:-:S03]  /*16790*/  SHF.R.U32.HI R230, RZ, 0x8, R230 ;  /* 0x00000008ffe67819 */ /* 0x000fc600000116e6 */
[----:B------:R0:W-:Y:S01]  /*167a0*/  STL [R1+0x13bc], R37 ;  /* 0x0013bc2501007387 */ /* 0x0001e20000100800 */
[----:B------:R-:W-:Y:S02]  /*167b0*/  SHF.R.U32.HI R33, RZ, 0x8, R182 ;  /* 0x00000008ff217819 */ /* 0x000fe400000116b6 */
[----:B------:R-:W-:Y:S02]  /*167c0*/  SHF.R.U32.HI R226, RZ, 0x8, R226 ;  /* 0x00000008ffe27819 */ /* 0x000fe400000116e2 */
[----:B------:R-:W-:Y:S02]  /*167d0*/  LOP3.LUT R31, R31, 0xffff, RZ, 0xc0, !PT ;  /* 0x0000ffff1f1f7812 */ /* 0x000fe400078ec0ff */
[--C-:B0-----:R-:W-:Y:S02]  /*167e0*/  PRMT R37, R182, 0x3340, R128.reuse ;  /* 0x00003340b6257816 */ /* 0x101fe40000000080 */
[----:B------:R-:W-:Y:S02]  /*167f0*/  SHF.R.U32.HI R128, RZ, 0x8, R128 ;  /* 0x00000008ff807819 */ /* 0x000fe40000011680 */
[----:B------:R-:W-:-:S02]  /*16800*/  LOP3.LUT R230, R230, 0xffff, RZ, 0xc0, !PT ;  /* 0x0000ffffe6e67812 */ /* 0x000fc400078ec0ff */
[----:B------:R-:W-:Y:S02]  /*16810*/  LOP3.LUT R33, R33, 0xffff, RZ, 0xc0, !PT ;  /* 0x0000ffff21217812 */ /* 0x000fe400078ec0ff */
[----:B------:R-:W-:Y:S01]  /*16820*/  LOP3.LUT R128, R128, 0xffff, RZ, 0xc0, !PT ;  /* 0x0000ffff80807812 */ /* 0x000fe200078ec0ff */
[----:B------:R0:W-:Y:S01]  /*16830*/  STL [R1+0x13b8], R37 ;  /* 0x0013b82501007387 */ /* 0x0001e20000100800 */
[----:B------:R-:W-:Y:S02]  /*16840*/  LOP3.LUT R226, R226, 0xffff, RZ, 0xc0, !PT ;  /* 0x0000ffffe2e27812 */ /* 0x000fe400078ec0ff */
[----:B------:R-:W-:Y:S02]  /*16850*/  PRMT R43, R31, 0x3340, R230 ;  /* 0x000033401f2b7816 */ /* 0x000fe400000000e6 */
[----:B------:R-:W-:Y:S02]  /*16860*/  PRMT R31, R35, 0x3340, R224 ;  /* 0x00003340231f7816 */ /* 0x000fe400000000e0 */
[----:B0-----:R-:W-:-:S02]  /*16870*/  PRMT R37, R33, 0x3340, R128 ;  /* 0x0000334021257816 */ /* 0x001fc40000000080 */
[----:B------:R-:W-:Y:S01]  /*16880*/  PRMT R33, R29, 0x3340, R226 ;  /* 0x000033401d217816 */ /* 0x000fe200000000e2 */
[----:B------:R0:W-:Y:S04]  /*16890*/  STL [R1+0x11dc], R43 ;  /* 0x0011dc2b01007387 */ /* 0x0001e80000100800 */
[----:B------:R-:W-:Y:S04]  /*168a0*/  STL [R1+0x11e0], R37 ;  /* 0x0011e02501007387 */ /* 0x000fe80000100800 */
[----:B------:R2:W-:Y:S01]  /*168b0*/  STL [R1+0x11e4], R31 ;  /* 0x0011e41f01007387 */ /* 0x0005e20000100800 */
[----:B---3--:R-:W-:-:S03]  /*168c0*/  LOP3.LUT R29, R41, 0xffff, RZ, 0xc0, !PT ;  /* 0x0000ffff291d7812 */ /* 0x008fc600078ec0ff */
[----:B------:R-:W-:Y:S04]  /*168d0*/  STL [R1+0x11e8], R33 ;  /* 0x0011e82101007387 */ /* 0x000fe80000100800 */
[----:B0-----:R-:W3:Y:S04]  /*168e0*/  LDL.LU R43, [R1+0x434] ;  /* 0x00043400012b7983 */ /* 0x001ee80000300800 */
[----:B------:R-:W4:Y:S01]  /*168f0*/  LDL.LU R41, [R1+0x430] ;  /* 0x0004300001297983 */ /* 0x000f220000300800 */
[----:B------:R-:W-:Y:S02]  /*16900*/  F2FP.SATFINITE.E4M3.F32.PACK_AB_MERGE_C R124, R125, R124, RZ ;  /* 0x0000007c7d7c723e */ /* 0x000fe400048070ff */
[----:B------:R-:W-:-:S02]  /*16910*/  LOP3.LUT R222, R222, 0xffff, RZ, 0xc0, !PT ;  /* 0x0000ffffdede7812 */ /* 0x000fc400078ec0ff */
[----:B------:R-:W-:Y:S02]  /*16920*/  LOP3.LUT R186, R186, 0xffff, RZ, 0xc0, !PT ;  /* 0x0000ffffbaba7812 */ /* 0x000fe400078ec0ff */
[----:B------:R-:W-:Y:S02]  /*16930*/  LOP3.LUT R124, R124, 0xffff, RZ, 0xc0, !PT ;  /* 0x0000ffff7c7c7812 */ /* 0x000fe400078ec0ff */
[----:B------:R-:W-:Y:S02]  /*16940*/  LOP3.LUT R220, R220, 0xffff, RZ, 0xc0, !PT ;  /* 0x0000ffffdcdc7812 */ /* 0x000fe400078ec0ff */
[----:B------:R-:W-:Y:S02]  /*16950*/  F2FP.SATFINITE.E4M3.F32.PACK_AB_MERGE_C R126, R127, R126, RZ ;  /* 0x0000007e7f7e723e */ /* 0x000fe400048070ff */
[----:B------:R-:W-:Y:S02]  /*16960*/  LOP3.LUT R184, R184, 0xffff, RZ, 0xc0, !PT ;  /* 0x0000ffffb8b87812 */ /* 0x000fe400078ec0ff */
[----:B------:R-:W-:-:S02]  /*16970*/  LOP3.LUT R126, R126, 0xffff, RZ, 0xc0, !PT ;  /* 0x0000ffff7e7e7812 */ /* 0x000fc400078ec0ff */
[----:B------:R-:W-:-:S04]  /*16980*/  SHF.R.U32.HI R35, RZ, 0x8, R186 ;  /* 0x00000008ff237819 */ /* 0x000fc800000116ba */
[----:B------:R-:W-:Y:S02]  /*16990*/  LOP3.LUT R35, R35, 0xffff, RZ, 0xc0, !PT ;  /* 0x0000ffff23237812 */ /* 0x000fe400078ec0ff */
[----:B------:R-:W-:Y:S02]  /*169a0*/  LOP3.LUT R216, R216, 0xffff, RZ, 0xc0, !PT ;  /* 0x0000ffffd8d87812 */ /* 0x000fe400078ec0ff */
[----:B------:R-:W-:Y:S02]  /*169b0*/  F2FP.SATFINITE.E4M3.F32.PACK_AB_MERGE_C R120, R121, R120, RZ ;  /* 0x000000787978723e */ /* 0x000fe400048070ff */
[----:B------:R-:W-:Y:S02]  /*169c0*/  LOP3.LUT R218, R218, 0xffff, RZ, 0xc0, !PT ;  /* 0x0000ffffdada7812 */ /* 0x000fe400078ec0ff */
[----:B------:R-:W-:Y:S02]  /*169d0*/  LOP3.LUT R188, R188, 0xffff, RZ, 0xc0, !PT ;  /* 0x0000ffffbcbc7812 */ /* 0x000fe400078ec0ff */
[----:B------:R-:W-:-:S02]  /*169e0*/  LOP3.LUT R120, R120, 0xffff, RZ, 0xc0, !PT ;  /* 0x0000ffff78787812 */ /* 0x000fc400078ec0ff */
[----:B------:R-:W-:Y:S02]  /*169f0*/  F2FP.SATFINITE.E4M3.F32.PACK_AB_MERGE_C R116, R117, R116, RZ ;  /* 0x000000747574723e */ /* 0x000fe400048070ff */
[----:B------:R-:W-:Y:S02]  /*16a00*/  LOP3.LUT R193, R193, 0xffff, RZ, 0xc0, !PT ;  /* 0x0000ffffc1c17812 */ /* 0x000fe400078ec0ff */
[----:B------:R-:W-:Y:S02]  /*16a10*/  LOP3.LUT R116, R116, 0xffff, RZ, 0xc0, !PT ;  /* 0x0000ffff74747812 */ /* 0x000fe400078ec0ff */
[----:B--2---:R-:W-:Y:S02]  /*16a20*/  LOP3.LUT R31, R39, 0xffff, RZ, 0xc0, !PT ;  /* 0x0000ffff271f7812 */ /* 0x004fe400078ec0ff */
[----:B------:R-:W-:Y:S02]  /*16a30*/  PRMT R39, R186, 0x3340, R124 ;  /* 0x00003340ba277816 */ /* 0x000fe4000000007c */
[----:B------:R-:W-:-:S05]  /*16a40*/  PRMT R37, R31, 0x3340, R222 ;  /* 0x000033401f257816 */ /* 0x000fca00000000de */
[----:B------:R-:W-:Y:S04]  /*16a50*/  STL [R1+0x13ac], R37 ;  /* 0x0013ac2501007387 */ /* 0x000fe80000100800 */
[----:B------:R0:W-:Y:S01]  /*16a60*/  STL [R1+0x13b4], R39 ;  /* 0x0013b42701007387 */ /* 0x0001e20000100800 */
[----:B------:R-:W-:Y:S02]  /*16a70*/  SHF.R.U32.HI R124, RZ, 0x8, R124 ;  /* 0x00000008ff7c7819 */ /* 0x000fe4000001167c */
[----:B0-----:R-:W-:Y:S02]  /*16a80*/  PRMT R39, R29, 0x3340, R220 ;  /* 0x000033401d277816 */ /* 0x001fe400000000dc */
[----:B------:R-:W-:-:S03]  /*16a90*/  SHF.R.U32.HI R37, RZ, 0x8, R29 ;  /* 0x00000008ff257819 */ /* 0x000fc6000001161d */
[----:B------:R0:W-:Y:S01]  /*16aa0*/  STL [R1+0x13a8], R39 ;  /* 0x0013a82701007387 */ /* 0x0001e20000100800 */
[----:B------:R-:W-:Y:S02]  /*16ab0*/  SHF.R.U32.HI R29, RZ, 0x8, R184 ;  /* 0x00000008ff1d7819 */ /* 0x000fe400000116b8 */
[----:B------:R-:W-:Y:S02]  /*16ac0*/  SHF.R.U32.HI R33, RZ, 0x8, R31 ;  /* 0x00000008ff217819 */ /* 0x000fe4000001161f */
[----:B------:R-:W-:Y:S02]  /*16ad0*/  SHF.R.U32.HI R220, RZ, 0x8, R220 ;  /* 0x00000008ffdc7819 */ /* 0x000fe400000116dc */
[--C-:B0-----:R-:W-:Y:S02]  /*16ae0*/  PRMT R39, R184, 0x3340, R126.reuse ;  /* 0x00003340b8277816 */ /* 0x101fe4000000007e */
[----:B------:R-:W-:Y:S02]  /*16af0*/  SHF.R.U32.HI R126, RZ, 0x8, R126 ;  /* 0x00000008ff7e7819 */ /* 0x000fe4000001167e */
[----:B------:R-:W-:Y:S01]  /*16b00*/  SHF.R.U32.HI R31, RZ, 0x8, R222 ;  /* 0x00000008ff1f7819 */ /* 0x000fe200000116de */
[----:B------:R0:W-:Y:S01]  /*16b10*/  STL [R1+0x13b0], R39 ;  /* 0x0013b02701007387 */ /* 0x0001e20000100800 */
[----:B------:R-:W-:-:S02]  /*16b20*/  LOP3.LUT R124, R124, 0xffff, RZ, 0xc0, !PT ;  /* 0x0000ffff7c7c7812 */ /* 0x000fc400078ec0ff */
[----:B------:R-:W-:Y:S02]  /*16b30*/  LOP3.LUT R37, R37, 0xffff, RZ, 0xc0, !PT ;  /* 0x0000ffff25257812 */ /* 0x000fe400078ec0ff */
[----:B------:R-:W-:Y:S02]  /*16b40*/  LOP3.LUT R220, R220, 0xffff, RZ, 0xc0, !PT ;  /* 0x0000ffffdcdc7812 */ /* 0x000fe400078ec0ff */
[----:B------:R-:W-:Y:S02]  /*16b50*/  LOP3.LUT R33, R33, 0xffff, RZ, 0xc0, !PT ;  /* 0x0000ffff21217812 */ /* 0x000fe400078ec0ff */
[----:B0-----:R-:W-:Y:S02]  /*16b60*/  LOP3.LUT R39, R29, 0xffff, RZ, 0xc0, !PT ;  /* 0x0000ffff1d277812 */ /* 0x001fe400078ec0ff */
[----:B------:R-:W-:Y:S02]  /*16b70*/  LOP3.LUT R29, R126, 0xffff, RZ, 0xc0, !PT ;  /* 0x0000ffff7e1d7812 */ /* 0x000fe400078ec0ff */
[----:B------:R-:W-:-:S02]  /*16b80*/  LOP3.LUT R31, R31, 0xffff, RZ, 0xc0, !PT ;  /* 0x0000ffff1f1f7812 */ /* 0x000fc400078ec0ff */
[----:B------:R-:W-:Y:S02]  /*16b90*/  PRMT R45, R35, 0x3340, R124 ;  /* 0x00003340232d7816 */ /* 0x000fe4000000007c */
[----:B------:R-:W-:Y:S02]  /*16ba0*/  PRMT R29, R39, 0x3340, R29 ;  /* 0x00003340271d7816 */ /* 0x000fe4000000001d */
[----:B------:R-:W-:Y:S02]  /*16bb0*/  PRMT R35, R37, 0x3340, R220 ;  /* 0x0000334025237816 */ /* 0x000fe400000000dc */
[----:B------:R-:W-:Y:S01]  /*16bc0*/  PRMT R33, R33, 0x3340, R31 ;  /* 0x0000334021217816 */ /* 0x000fe2000000001f */
[----:B------:R-:W-:Y:S04]  /*16bd0*/  STL [R1+0x11d4], R45 ;  /* 0x0011d42d01007387 */ /* 0x000fe80000100800 */
[----:B------:R3:W-:Y:S04]  /*16be0*/  STL [R1+0x11d8], R29 ;  /* 0x0011d81d01007387 */ /* 0x0007e80000100800 */
[----:B------:R0:W-:Y:S04]  /*16bf0*/  STL [R1+0x11cc], R35 ;  /* 0x0011cc2301007387 */ /* 0x0001e80000100800 */
[----:B------:R1:W-:Y:S01]  /*16c00*/  STL [R1+0x11d0], R33 ;  /* 0x0011d02101007387 */ /* 0x0003e20000100800 */
[----:B---3--:R-:W-:-:S03]  /*16c10*/  LOP3.LUT R29, R43, 0xffff, RZ, 0xc0, !PT ;  /* 0x0000ffff2b1d7812 */ /* 0x008fc600078ec0ff */
[----:B------:R-:W2:Y:S01]  /*16c20*/  LDL.LU R43, [R1+0x43c] ;  /* 0x00043c00012b7983 */ /* 0x000ea20000300800 */
[----:B----4-:R-:W-:-:S03]  /*16c30*/  LOP3.LUT R31, R41, 0xffff, RZ, 0xc0, !PT ;  /* 0x0000ffff291f7812 */ /* 0x010fc600078ec0ff */
[----:B------:R-:W3:Y:S01]  /*16c40*/  LDL.LU R41, [R1+0x438] ;  /* 0x0004380001297983 */ /* 0x000ee20000300800 */
[----:B0-----:R-:W-:Y:S02]  /*16c50*/  PRMT R35, R29, 0x3340, R216 ;  /* 0x000033401d237816 */ /* 0x001fe400000000d8 */
[----:B-1----:R-:W-:-:S03]  /*16c60*/  SHF.R.U32.HI R33, RZ, 0x8, R29 ;  /* 0x00000008ff217819 */ /* 0x002fc6000001161d */
[----:B------:R0:W-:Y:S01]  /*16c70*/  STL [R1+0x13a4], R35 ;  /* 0x0013a42301007387 */ /* 0x0001e20000100800 */
[--C-:B------:R-:W-:Y:S02]  /*16c80*/  PRMT R37, R188, 0x3340, R120.reuse ;  /* 0x00003340bc257816 */ /* 0x100fe40000000078 */
[----:B------:R-:W-:Y:S02]  /*16c90*/  SHF.R.U32.HI R29, RZ, 0x8, R31 ;  /* 0x00000008ff1d7819 */ /* 0x000fe4000001161f */
[----:B------:R-:W-:Y:S02]  /*16ca0*/  SHF.R.U32.HI R120, RZ, 0x8, R120 ;  /* 0x00000008ff787819 */ /* 0x000fe40000011678 */
[----:B0-----:R-:W-:Y:S02]  /*16cb0*/  PRMT R35, R31, 0x3340, R218 ;  /* 0x000033401f237816 */ /* 0x001fe400000000da */
[----:B------:R-:W-:Y:S02]  /*16cc0*/  SHF.R.U32.HI R31, RZ, 0x8, R188 ;  /* 0x00000008ff1f7819 */ /* 0x000fe400000116bc */
[----:B------:R-:W-:Y:S01]  /*16cd0*/  SHF.R.U32.HI R216, RZ, 0x8, R216 ;  /* 0x00000008ffd87819 */ /* 0x000fe200000116d8 */
[----:B------:R0:W-:Y:S01]  /*16ce0*/  STL [R1+0x13a0], R35 ;  /* 0x0013a02301007387 */ /* 0x0001e20000100800 */
[----:B------:R-:W-:-:S02]  /*16cf0*/  SHF.R.U32.HI R218, RZ, 0x8, R218 ;  /* 0x00000008ffda7819 */ /* 0x000fc400000116da */
[--C-:B------:R-:W-:Y:S01]  /*16d00*/  PRMT R39, R193, 0x3340, R116.reuse ;  /* 0x00003340c1277816 */ /* 0x100fe20000000074 */
[----:B------:R1:W-:Y:S01]  /*16d10*/  STL [R1+0x1398], R37 ;  /* 0x0013982501007387 */ /* 0x0003e20000100800 */
[----:B------:R-:W-:Y:S02]  /*16d20*/  SHF.R.U32.HI R116, RZ, 0x8, R116 ;  /* 0x00000008ff747819 */ /* 0x000fe40000011674 */
[----:B------:R-:W-:Y:S02]  /*16d30*/  LOP3.LUT R33, R33, 0xffff, RZ, 0xc0, !PT ;  /* 0x0000ffff21217812 */ /* 0x000fe400078ec0ff */
[----:B0-----:R-:W-:Y:S02]  /*16d40*/  SHF.R.U32.HI R35, RZ, 0x8, R193 ;  /* 0x00000008ff237819 */ /* 0x001fe400000116c1 */
[----:B------:R-:W-:Y:S02]  /*16d50*/  LOP3.LUT R216, R216, 0xffff, RZ, 0xc0, !PT ;  /* 0x0000ffffd8d87812 */ /* 0x000fe400078ec0ff */
[----:B-1----:R-:W-:-:S02]  /*16d60*/  LOP3.LUT R37, R31, 0xffff, RZ, 0xc0, !PT ;  /* 0x0000ffff1f257812 */ /* 0x002fc400078ec0ff */
[----:B------:R-:W-:Y:S01]  /*16d70*/  LOP3.LUT R31, R120, 0xffff, RZ, 0xc0, !PT ;  /* 0x0000ffff781f7812 */ /* 0x000fe200078ec0ff */
[----:B------:R0:W-:Y:S01]  /*16d80*/  STL [R1+0x139c], R39 ;  /* 0x00139c2701007387 */ /* 0x0001e20000100800 */
[----:B------:R-:W-:Y:S02]  /*16d90*/  LOP3.LUT R29, R29, 0xffff, RZ, 0xc0, !PT ;  /* 0x0000ffff1d1d7812 */ /* 0x000fe400078ec0ff */
[----:B------:R-:W-:Y:S02]  /*16da0*/  LOP3.LUT R218, R218, 0xffff, RZ, 0xc0, !PT ;  /* 0x0000ffffdada7812 */ /* 0x000fe400078ec0ff */
[----:B------:R-:W-:Y:S02]  /*16db0*/  LOP3.LUT R35, R35, 0xffff, RZ, 0xc0, !PT ;  /* 0x0000ffff23237812 */ /* 0x000fe400078ec0ff */
[----:B------:R-:W-:Y:S02]  /*16dc0*/  LOP3.LUT R116, R116, 0xffff, RZ, 0xc0, !PT ;  /* 0x0000ffff74747812 */ /* 0x000fe400078ec0ff */
[----:B0-----:R-:W-:-:S02]  /*16dd0*/  PRMT R39, R37, 0x3340, R31 ;  /* 0x0000334025277816 */ /* 0x001fc4000000001f */
[----:B------:R-:W-:Y:S02]  /*16de0*/  PRMT R37, R33, 0x3340, R216 ;  /* 0x0000334021257816 */ /* 0x000fe400000000d8 */
[----:B------:R-:W-:Y:S02]  /*16df0*/  PRMT R31, R29, 0x3340, R218 ;  /* 0x000033401d1f7816 */ /* 0x000fe400000000da */
[----:B------:R-:W-:Y:S01]  /*16e00*/  PRMT R33, R35, 0x3340, R116 ;  /* 0x0000334023217816 */ /* 0x000fe20000000074 */
[----:B------:R0:W-:Y:S04]  /*16e10*/  STL [R1+0x11bc], R39 ;  /* 0x0011bc2701007387 */ /* 0x0001e80000100800 */
[----:B------:R-:W-:Y:S04]  /*16e20*/  STL [R1+0x11c0], R37 ;  /* 0x0011c02501007387 */ /* 0x000fe80000100800 */
[----:B------:R3:W-:Y:S04]  /*16e30*/  STL [R1+0x11c4], R31 ;  /* 0x0011c41f01007387 */ /* 0x0007e80000100800 */
[----:B------:R1:W-:Y:S04]  /*16e40*/  STL [R1+0x11c8], R33 ;  /* 0x0011c82101007387 */ /* 0x0003e80000100800 */
[----:B------:R-:W4:Y:S04]  /*16e50*/  LDL.LU R47, [R1+0x444] ;  /* 0x00044400012f7983 */ /* 0x000f280000300800 */
[----:B------:R-:W4:Y:S01]  /*16e60*/  LDL.LU R45, [R1+0x440] ;  /* 0x00044000012d7983 */ /* 0x000f220000300800 */
[----:B------:R-:W-:-:S02]  /*16e70*/  F2FP.SATFINITE.E4M3.F32.PACK_AB_MERGE_C R112, R113, R112, RZ ;  /* 0x000000707170723e */ /* 0x000fc400048070ff */
[----:B------:R-:W-:Y:S02]  /*16e80*/  LOP3.LUT R214, R214, 0xffff, RZ, 0xc0, !PT ;  /* 0x0000ffffd6d67812 */ /* 0x000fe400078ec0ff */
[----:B------:R-:W-:Y:S02]  /*16e90*/  LOP3.LUT R195, R195, 0xffff, RZ, 0xc0, !PT ;  /* 0x0000ffffc3c37812 */ /* 0x000fe400078ec0ff */
[----:B------:R-:W-:Y:S02]  /*16ea0*/  LOP3.LUT R112, R112, 0xffff, RZ, 0xc0, !PT ;  /* 0x0000ffff70707812 */ /* 0x000fe400078ec0ff */
[----:B------:R-:W-:Y:S02]  /*16eb0*/  F2FP.SATFINITE.E4M3.F32.PACK_AB_MERGE_C R118, R119, R118, RZ ;  /* 0x000000767776723e */ /* 0x000fe400048070ff */
[----:B------:R-:W-:Y:S02]  /*16ec0*/  LOP3.LUT R191, R191, 0xffff, RZ, 0xc0, !PT ;  /* 0x0000ffffbfbf7812 */ /* 0x000fe400078ec0ff */
[----:B------:R-:W-:-:S02]  /*16ed0*/  LOP3.LUT R212, R212, 0xffff, RZ, 0xc0, !PT ;  /* 0x0000ffffd4d47812 */ /* 0x000fc400078ec0ff */
[----:B------:R-:W-:Y:S02]  /*16ee0*/  LOP3.LUT R118, R118, 0xffff, RZ, 0xc0, !PT ;  /* 0x0000ffff76767812 */ /* 0x000fe400078ec0ff */
[----:B0-----:R-:W-:Y:S02]  /*16ef0*/  SHF.R.U32.HI R39, RZ, 0x8, R191 ;  /* 0x00000008ff277819 */ /* 0x001fe400000116bf */
[----:B------:R-:W-:Y:S02]  /*16f00*/  SHF.R.U32.HI R35, RZ, 0x8, R214 ;  /* 0x00000008ff237819 */ /* 0x000fe400000116d6 */
[----:B------:R-:W-:Y:S02]  /*16f10*/  PRMT R49, R191, 0x3340, R118 ;  /* 0x00003340bf317816 */ /* 0x000fe40000000076 */
[----:B------:R-:W-:Y:S02]  /*16f20*/  LOP3.LUT R39, R39, 0xffff, RZ, 0xc0, !PT ;  /* 0x0000ffff27277812 */ /* 0x000fe400078ec0ff */
[----:B------:R-:W-:-:S02]  /*16f30*/  LOP3.LUT R35, R35, 0xffff, RZ, 0xc0, !PT ;  /* 0x0000ffff23237812 */ /* 0x000fc400078ec0ff */
[----:B---3--:R-:W-:Y:S02]  /*16f40*/  LOP3.LUT R31, R41, 0xffff, RZ, 0xc0, !PT ;  /* 0x0000ffff291f7812 */ /* 0x008fe400078ec0ff */
[----:B------:R-:W-:Y:S02]  /*16f50*/  PRMT R41, R195, 0x3340, R112 ;  /* 0x00003340c3297816 */ /* 0x000fe40000000070 */
[----:B------:R-:W-:Y:S02]  /*16f60*/  PRMT R37, R31, 0x3340, R214 ;  /* 0x000033401f257816 */ /* 0x000fe400000000d6 */
[----:B--2---:R-:W-:-:S03]  /*16f70*/  LOP3.LUT R29, R43, 0xffff, RZ, 0xc0, !PT ;  /* 0x0000ffff2b1d7812 */ /* 0x004fc600078ec0ff */
[----:B------:R-:W-:Y:S01]  /*16f80*/  STL [R1+0x1390], R37 ;  /* 0x0013902501007387 */ /* 0x000fe20000100800 */
[----:B------:R-:W-:-:S03]  /*16f90*/  SHF.R.U32.HI R43, RZ, 0x8, R118 ;  /* 0x00000008ff2b7819 */ /* 0x000fc60000011676 */
[----:B------:R0:W-:Y:S01]  /*16fa0*/  STL [R1+0x138c], R41 ;  /* 0x00138c2901007387 */ /* 0x0001e20000100800 */
[----:B-1----:R-:W-:Y:S02]  /*16fb0*/  SHF.R.U32.HI R33, RZ, 0x8, R31 ;  /* 0x00000008ff217819 */ /* 0x002fe4000001161f */
[----:B------:R-:W-:Y:S02]  /*16fc0*/  SHF.R.U32.HI R31, RZ, 0x8, R195 ;  /* 0x00000008ff1f7819 */ /* 0x000fe400000116c3 */
[----:B------:R-:W-:Y:S02]  /*16fd0*/  LOP3.LUT R43, R43, 0xffff, RZ, 0xc0, !PT ;  /* 0x0000ffff2b2b7812 */ /* 0x000fe400078ec0ff */
[----:B0-----:R-:W-:Y:S02]  /*16fe0*/  SHF.R.U32.HI R41, RZ, 0x8, R29 ;  /* 0x00000008ff297819 */ /* 0x001fe4000001161d */
[--C-:B------:R-:W-:Y:S02]  /*16ff0*/  PRMT R29, R29, 0x3340, R212.reuse ;  /* 0x000033401d1d7816 */ /* 0x100fe400000000d4 */
[----:B------:R-:W-:-:S02]  /*17000*/  SHF.R.U32.HI R212, RZ, 0x8, R212 ;  /* 0x00000008ffd47819 */ /* 0x000fc400000116d4 */
[----:B------:R-:W-:Y:S02]  /*17010*/  SHF.R.U32.HI R37, RZ, 0x8, R112 ;  /* 0x00000008ff257819 */ /* 0x000fe40000011670 */
[----:B------:R-:W-:Y:S02]  /*17020*/  LOP3.LUT R41, R41, 0xffff, RZ, 0xc0, !PT ;  /* 0x0000ffff29297812 */ /* 0x000fe400078ec0ff */
[----:B------:R-:W-:Y:S02]  /*17030*/  LOP3.LUT R212, R212, 0xffff, RZ, 0xc0, !PT ;  /* 0x0000ffffd4d47812 */ /* 0x000fe400078ec0ff */
[----:B------:R-:W-:Y:S01]  /*17040*/  LOP3.LUT R33, R33, 0xffff, RZ, 0xc0, !PT ;  /* 0x0000ffff21217812 */ /* 0x000fe200078ec0ff */
[----:B------:R-:W-:Y:S01]  /*17050*/  STL [R1+0x1394], R49 ;  /* 0x0013943101007387 */ /* 0x000fe20000100800 */
[----:B------:R-:W-:Y:S02]  /*17060*/  LOP3.LUT R31, R31, 0xffff, RZ, 0xc0, !PT ;  /* 0x0000ffff1f1f7812 */ /* 0x000fe400078ec0ff */
[----:B------:R-:W-:Y:S01]  /*17070*/  LOP3.LUT R37, R37, 0xffff, RZ, 0xc0, !PT ;  /* 0x0000ffff25257812 */ /* 0x000fe200078ec0ff */
[----:B------:R0:W-:Y:S01]  /*17080*/  STL [R1+0x1380], R29 ;  /* 0x0013801d01007387 */ /* 0x0001e20000100800 */
[----:B------:R-:W-:-:S02]  /*17090*/  PRMT R43, R39, 0x3340, R43 ;  /* 0x00003340272b7816 */ /* 0x000fc4000000002b */
[----:B------:R-:W-:-:S03]  /*170a0*/  PRMT R39, R41, 0x3340, R212 ;  /* 0x0000334029277816 */ /* 0x000fc600000000d4 */
[----:B------:R-:W-:Y:S01]  /*170b0*/  STL [R1+0x11b8], R43 ;  /* 0x0011b82b01007387 */ /* 0x000fe20000100800 */
[----:B0-----:R-:W-:Y:S02]  /*170c0*/  PRMT R29, R33, 0x3340, R35 ;  /* 0x00003340211d7816 */ /* 0x001fe40000000023 */
[----:B------:R-:W-:Y:S01]  /*170d0*/  PRMT R33, R31, 0x3340, R37 ;  /* 0x000033401f217816 */ /* 0x000fe20000000025 */
[----:B------:R-:W-:Y:S04]  /*170e0*/  STL [R1+0x11ac], R39 ;  /* 0x0011ac2701007387 */ /* 0x000fe80000100800 */
[----:B------:R0:W-:Y:S04]  /*170f0*/  STL [R1+0x11b0], R29 ;  /* 0x0011b01d01007387 */ /* 0x0001e80000100800 */
[----:B------:R-:W-:Y:S04]  /*17100*/  STL [R1+0x11b4], R33 ;  /* 0x0011b42101007387 */ /* 0x000fe80000100800 */
[----:B------:R-:W2:Y:S01]  /*17110*/  LDL.LU R49, [R1+0x454] ;  /* 0x0004540001317983 */ /* 0x000ea20000300800 */
[----:B----4-:R-:W-:-:S03]  /*17120*/  LOP3.LUT R31, R47, 0xffff, RZ, 0xc0, !PT ;  /* 0x0000ffff2f1f7812 */ /* 0x010fc600078ec0ff */
[----:B------:R-:W3:Y:S01]  /*17130*/  LDL.LU R47, [R1+0x44c] ;  /* 0x00044c00012f7983 */ /* 0x000ee20000300800 */
[----:B0-----:R-:W-:-:S03]  /*17140*/  LOP3.LUT R29, R45, 0xffff, RZ, 0xc0, !PT ;  /* 0x0000ffff2d1d7812 */ /* 0x001fc600078ec0ff */
[----:B------:R-:W4:Y:S01]  /*17150*/  LDL.LU R45, [R1+0x448] ;  /* 0x00044800012d7983 */ /* 0x000f220000300800 */
[----:B------:R-:W-:Y:S02]  /*17160*/  LOP3.LUT R208, R208, 0xffff, RZ, 0xc0, !PT ;  /* 0x0000ffffd0d07812 */ /* 0x000fe400078ec0ff */
[----:B------:R-:W-:Y:S02]  /*17170*/  F2FP.SATFINITE.E4M3.F32.PACK_AB_MERGE_C R108, R109, R108, RZ ;  /* 0x0000006c6d6c723e */ /* 0x000fe400048070ff */
[----:B------:R-:W-:Y:S02]  /*17180*/  SHF.R.U32.HI R41, RZ, 0x8, R31 ;  /* 0x00000008ff297819 */ /* 0x000fe4000001161f */
[----:B------:R-:W-:Y:S02]  /*17190*/  PRMT R31, R31, 0x3340, R208 ;  /* 0x000033401f1f7816 */ /* 0x000fe400000000d0 */
[----:B------:R-:W-:Y:S02]  /*171a0*/  LOP3.LUT R210, R210, 0xffff, RZ, 0xc0, !PT ;  /* 0x0000ffffd2d27812 */ /* 0x000fe400078ec0ff */
[----:B------:R-:W-:-:S02]  /*171b0*/  LOP3.LUT R199, R199, 0xffff, RZ, 0xc0, !PT ;  /* 0x0000ffffc7c77812 */ /* 0x000fc400078ec0ff */
[----:B------:R-:W-:Y:S01]  /*171c0*/  LOP3.LUT R108, R108, 0xffff, RZ, 0xc0, !PT ;  /* 0x0000ffff6c6c7812 */ /* 0x000fe200078ec0ff */
[----:B------:R0:W-:Y:S01]  /*171d0*/  STL [R1+0x1370], R31 ;  /* 0x0013701f01007387 */ /* 0x0001e20000100800 */
[----:B------:R-:W-:Y:S02]  /*171e0*/  F2FP.SATFINITE.E4M3.F32.PACK_AB_MERGE_C R110, R111, R110, RZ ;  /* 0x0000006e6f6e723e */ /* 0x000fe400048070ff */
[----:B------:R-:W-:Y:S02]  /*171f0*/  SHF.R.U32.HI R37, RZ, 0x8, R29 ;  /* 0x00000008ff257819 */ /* 0x000fe4000001161d */
[----:B------:R-:W-:Y:S02]  /*17200*/  PRMT R29, R29, 0x3340, R210 ;  /* 0x000033401d1d7816 */ /* 0x000fe400000000d2 */
[----:B------:R-:W-:Y:S02]  /*17210*/  LOP3.LUT R197, R197, 0xffff, RZ, 0xc0, !PT ;  /* 0x0000ffffc5c57812 */ /* 0x000fe400078ec0ff */
[----:B0-----:R-:W-:-:S02]  /*17220*/  PRMT R31, R199, 0x3340, R108 ;  /* 0x00003340c71f7816 */ /* 0x001fc4000000006c */
[----:B------:R-:W-:Y:S01]  /*17230*/  LOP3.LUT R110, R110, 0xffff, RZ, 0xc0, !PT ;  /* 0x0000ffff6e6e7812 */ /* 0x000fe200078ec0ff */
[----:B------:R0:W-:Y:S01]  /*17240*/  STL [R1+0x1374], R29 ;  /* 0x0013741d01007387 */ /* 0x0001e20000100800 */
[----:B------:R-:W-:Y:S02]  /*17250*/  SHF.R.U32.HI R43, RZ, 0x8, R208 ;  /* 0x00000008ff2b7819 */ /* 0x000fe400000116d0 */
[----:B------:R-:W-:Y:S01]  /*17260*/  SHF.R.U32.HI R39, RZ, 0x8, R210 ;  /* 0x00000008ff277819 */ /* 0x000fe200000116d2 */
[----:B------:R1:W-:Y:S01]  /*17270*/  STL [R1+0x1378], R31 ;  /* 0x0013781f01007387 */ /* 0x0003e20000100800 */
[----:B------:R-:W-:Y:S02]  /*17280*/  SHF.R.U32.HI R33, RZ, 0x8, R199 ;  /* 0x00000008ff217819 */ /* 0x000fe400000116c7 */
[----:B------:R-:W-:Y:S02]  /*17290*/  SHF.R.U32.HI R35, RZ, 0x8, R108 ;  /* 0x00000008ff237819 */ /* 0x000fe4000001166c */
[----:B------:R-:W-:-:S02]  /*172a0*/  LOP3.LUT R41, R41, 0xffff, RZ, 0xc0, !PT ;  /* 0x0000ffff29297812 */ /* 0x000fc400078ec0ff */
[----:B0-----:R-:W-:Y:S02]  /*172b0*/  SHF.R.U32.HI R29, RZ, 0x8, R197 ;  /* 0x00000008ff1d7819 */ /* 0x001fe400000116c5 */
[----:B------:R-:W-:Y:S02]  /*172c0*/  LOP3.LUT R43, R43, 0xffff, RZ, 0xc0, !PT ;  /* 0x0000ffff2b2b7812 */ /* 0x000fe400078ec0ff */
[----:B-1----:R-:W-:Y:S02]  /*172d0*/  SHF.R.U32.HI R31, RZ, 0x8, R110 ;  /* 0x00000008ff1f7819 */ /* 0x002fe4000001166e */
[----:B------:R-:W-:Y:S02]  /*172e0*/  LOP3.LUT R37, R37, 0xffff, RZ, 0xc0, !PT ;  /* 0x0000ffff25257812 */ /* 0x000fe400078ec0ff */
[----:B------:R-:W-:Y:S02]  /*172f0*/  LOP3.LUT R39, R39, 0xffff, RZ, 0xc0, !PT ;  /* 0x0000ffff27277812 */ /* 0x000fe400078ec0ff */
[----:B------:R-:W-:-:S02]  /*17300*/  LOP3.LUT R33, R33, 0xffff, RZ, 0xc0, !PT ;  /* 0x0000ffff21217812 */ /* 0x000fc400078ec0ff */
[----:B------:R-:W-:Y:S02]  /*17310*/  LOP3.LUT R35, R35, 0xffff, RZ, 0xc0, !PT ;  /* 0x0000ffff23237812 */ /* 0x000fe400078ec0ff */
[----:B------:R-:W-:Y:S02]  /*17320*/  PRMT R51, R197, 0x3340, R110 ;  /* 0x00003340c5337816 */ /* 0x000fe4000000006e */
[----:B------:R-:W-:Y:S02]  /*17330*/  LOP3.LUT R29, R29, 0xffff, RZ, 0xc0, !PT ;  /* 0x0000ffff1d1d7812 */ /* 0x000fe400078ec0ff */
[----:B------:R-:W-:Y:S02]  /*17340*/  LOP3.LUT R31, R31, 0xffff, RZ, 0xc0, !PT ;  /* 0x0000ffff1f1f7812 */ /* 0x000fe400078ec0ff */
[----:B------:R-:W-:Y:S02]  /*17350*/  PRMT R41, R41, 0x3340, R43 ;  /* 0x0000334029297816 */ /* 0x000fe4000000002b */
[----:B------:R-:W-:-:S02]  /*17360*/  PRMT R37, R37, 0x3340, R39 ;  /* 0x0000334025257816 */ /* 0x000fc40000000027 */
[----:B------:R-:W-:Y:S01]  /*17370*/  PRMT R33, R33, 0x3340, R35 ;  /* 0x0000334021217816 */ /* 0x000fe20000000023 */
[----:B------:R-:W-:Y:S01]  /*17380*/  STL [R1+0x137c], R51 ;  /* 0x00137c3301007387 */ /* 0x000fe20000100800 */
[----:B------:R-:W-:-:S03]  /*17390*/  PRMT R29, R29, 0x3340, R31 ;  /* 0x000033401d1d7816 */ /* 0x000fc6000000001f */
[----:B------:R-:W-:Y:S04]  /*173a0*/  STL [R1+0x119c], R41 ;  /* 0x00119c2901007387 */ /* 0x000fe80000100800 */
[----:B------:R-:W-:Y:S04]  /*173b0*/  STL [R1+0x11a0], R37 ;  /* 0x0011a02501007387 */ /* 0x000fe80000100800 */
[----:B------:R3:W-:Y:S04]  /*173c0*/  STL [R1+0x11a4], R33 ;  /* 0x0011a42101007387 */ /* 0x0007e80000100800 */
[----:B------:R-:W-:Y:S01]  /*173d0*/  STL [R1+0x11a8], R29 ;  /* 0x0011a81d01007387 */ /* 0x000fe20000100800 */
[----:B---3--:R-:W-:-:S03]  /*173e0*/  LOP3.LUT R33, R47, 0xffff, RZ, 0xc0, !PT ;  /* 0x0000ffff2f217812 */ /* 0x008fc600078ec0ff */
[----:B------:R-:W3:Y:S01]  /*173f0*/  LDL.LU R47, [R1+0x45c] ;  /* 0x00045c00012f7983 */ /* 0x000ee20000300800 */
[----:B----4-:R-:W-:-:S03]  /*17400*/  LOP3.LUT R35, R45, 0xffff, RZ, 0xc0, !PT ;  /* 0x0000ffff2d237812 */ /* 0x010fc600078ec0ff */
[----:B------:R-:W4:Y:S01]  /*17410*/  LDL.LU R45, [R1+0x450] ;  /* 0x00045000012d7983 */ /* 0x000f220000300800 */
[----:B--2---:R-:W-:Y:S02]  /*17420*/  LOP3.LUT R31, R49, 0xffff, RZ, 0xc0, !PT ;  /* 0x0000ffff311f7812 */ /* 0x004fe400078ec0ff */
[----:B------:R-:W-:Y:S02]  /*17430*/  LOP3.LUT R200, R200, 0xffff, RZ, 0xc0, !PT ;  /* 0x0000ffffc8c87812 */ /* 0x000fe400078ec0ff */
[----:B------:R-:W-:Y:S02]  /*17440*/  LOP3.LUT R206, R206, 0xffff, RZ, 0xc0, !PT ;  /* 0x0000ffffcece7812 */ /* 0x000fe400078ec0ff */
[----:B------:R-:W-:Y:S02]  /*17450*/  PRMT R39, R31, 0x3340, R200 ;  /* 0x000033401f277816 */ /* 0x000fe400000000c8 */
[----:B------:R-:W-:Y:S02]  /*17460*/  SHF.R.U32.HI R37, RZ, 0x8, R35 ;  /* 0x00000008ff257819 */ /* 0x000fe40000011623 */
[----:B------:R-:W-:-:S02]  /*17470*/  PRMT R35, R35, 0x3340, R206 ;  /* 0x0000334023237816 */ /* 0x000fc400000000ce */
[----:B------:R-:W-:Y:S01]  /*17480*/  LOP3.LUT R204, R204, 0xffff, RZ, 0xc0, !PT ;  /* 0x0000ffffcccc7812 */ /* 0x000fe200078ec0ff */
[----:B------:R-:W-:Y:S01]  /*17490*/  STL [R1+0x136c], R39 ;  /* 0x00136c2701007387 */ /* 0x000fe20000100800 */
[----:B------:R-:W-:-:S03]  /*174a0*/  F2FP.SATFINITE.E4M3.F32.PACK_AB_MERGE_C R104, R105, R104, RZ ;  /* 0x000000686968723e */ /* 0x000fc600048070ff */
[----:B------:R0:W-:Y:S01]  /*174b0*/  STL [R1+0x1364], R35 ;  /* 0x0013642301007387 */ /* 0x0001e20000100800 */
[----:B------:R-:W-:Y:S02]  /*174c0*/  LOP3.LUT R201, R201, 0xffff, RZ, 0xc0, !PT ;  /* 0x0000ffffc9c97812 */ /* 0x000fe400078ec0ff */
[----:B------:R-:W-:Y:S02]  /*174d0*/  LOP3.LUT R104, R104, 0xffff, RZ, 0xc0, !PT ;  /* 0x0000ffff68687812 */ /* 0x000fe400078ec0ff */
[----:B------:R-:W-:Y:S02]  /*174e0*/  SHF.R.U32.HI R41, RZ, 0x8, R33 ;  /* 0x00000008ff297819 */ /* 0x000fe40000011621 */
[--C-:B0-----:R-:W-:Y:S02]  /*174f0*/  PRMT R35, R33, 0x3340, R204.reuse ;  /* 0x0000334021237816 */ /* 0x101fe400000000cc */
[----:B------:R-:W-:Y:S02]  /*17500*/  SHF.R.U32.HI R43, RZ, 0x8, R204 ;  /* 0x00000008ff2b7819 */ /* 0x000fe400000116cc */
[----:B------:R-:W-:Y:S01]  /*17510*/  SHF.R.U32.HI R39, RZ, 0x8, R206 ;  /* 0x00000008ff277819 */ /* 0x000fe200000116ce */
[----:B------:R0:W-:Y:S01]  /*17520*/  STL [R1+0x1360], R35 ;  /* 0x0013602301007387 */ /* 0x0001e20000100800 */
[----:B------:R-:W-:-:S02]  /*17530*/  SHF.R.U32.HI R29, RZ, 0x8, R31 ;  /* 0x00000008ff1d7819 */ /* 0x000fc4000001161f */
[----:B------:R-:W-:Y:S02]  /*17540*/  SHF.R.U32.HI R33, RZ, 0x8, R201 ;  /* 0x00000008ff217819 */ /* 0x000fe400000116c9 */
[----:B------:R-:W-:Y:S02]  /*17550*/  SHF.R.U32.HI R31, RZ, 0x8, R200 ;  /* 0x00000008ff1f7819 */ /* 0x000fe400000116c8 */
[----:B------:R-:W-:Y:S02]  /*17560*/  LOP3.LUT R41, R41, 0xffff, RZ, 0xc0, !PT ;  /* 0x0000ffff29297812 */ /* 0x000fe400078ec0ff */
[----:B0-----:R-:W-:Y:S02]  /*17570*/  SHF.R.U32.HI R35, RZ, 0x8, R104 ;  /* 0x00000008ff237819 */ /* 0x001fe40000011668 */
[----:B------:R-:W-:Y:S02]  /*17580*/  LOP3.LUT R43, R43, 0xffff, RZ, 0xc0, !PT ;  /* 0x0000ffff2b2b7812 */ /* 0x000fe400078ec0ff */
[----:B------:R-:W-:-:S02]  /*17590*/  LOP3.LUT R37, R37, 0xffff, RZ, 0xc0, !PT ;  /* 0x0000ffff25257812 */ /* 0x000fc400078ec0ff */
[----:B------:R-:W-:Y:S02]  /*175a0*/  LOP3.LUT R39, R39, 0xffff, RZ, 0xc0, !PT ;  /* 0x0000ffff27277812 */ /* 0x000fe400078ec0ff */
[----:B------:R-:W-:Y:S02]  /*175b0*/  LOP3.LUT R33, R33, 0xffff, RZ, 0xc0, !PT ;  /* 0x0000ffff21217812 */ /* 0x000fe400078ec0ff */
[----:B------:R-:W-:Y:S02]  /*175c0*/  LOP3.LUT R35, R35, 0xffff, RZ, 0xc0, !PT ;  /* 0x0000ffff23237812 */ /* 0x000fe400078ec0ff */
[----:B------:R-:W-:Y:S02]  /*175d0*/  PRMT R49, R201, 0x3340, R104 ;  /* 0x00003340c9317816 */ /* 0x000fe40000000068 */
[----:B------:R-:W-:Y:S02]  /*175e0*/  LOP3.LUT R29, R29, 0xffff, RZ, 0xc0, !PT ;  /* 0x0000ffff1d1d7812 */ /* 0x000fe400078ec0ff */
[----:B------:R-:W-:-:S02]  /*175f0*/  LOP3.LUT R31, R31, 0xffff, RZ, 0xc0, !PT ;  /* 0x0000ffff1f1f7812 */ /* 0x000fc400078ec0ff */
[----:B------:R-:W-:Y:S02]  /*17600*/  PRMT R41, R41, 0x3340, R43 ;  /* 0x0000334029297816 */ /* 0x000fe4000000002b */
[----:B------:R-:W-:Y:S02]  /*17610*/  PRMT R37, R37, 0x3340, R39 ;  /* 0x0000334025257816 */ /* 0x000fe40000000027 */
[----:B------:R-:W-:Y:S01]  /*17620*/  PRMT R35, R33, 0x3340, R35 ;  /* 0x0000334021237816 */ /* 0x000fe20000000023 */
[----:B------:R-:W-:Y:S01]  /*17630*/  STL [R1+0x1368], R49 ;  /* 0x0013683101007387 */ /* 0x000fe20000100800 */
[----:B------:R-:W-:-:S03]  /*17640*/  PRMT R33, R29, 0x3340, R31 ;  /* 0x000033401d217816 */ /* 0x000fc6000000001f */
[----:B------:R0:W-:Y:S04]  /*17650*/  STL [R1+0x118c], R41 ;  /* 0x00118c2901007387 */ /* 0x0001e80000100800 */
[----:B------:R-:W-:Y:S04]  /*17660*/  STL [R1+0x1190], R37 ;  /* 0x0011902501007387 */ /* 0x000fe80000100800 */
[----:B------:R-:W-:Y:S04]  /*17670*/  STL [R1+0x1194], R35 ;  /* 0x0011942301007387 */ /* 0x000fe80000100800 */
[----:B------:R1:W-:Y:S01]  /*17680*/  STL [R1+0x1198], R33 ;  /* 0x0011982101007387 */ /* 0x0003e20000100800 */
[----:B---3--:R-:W-:-:S03]  /*17690*/  LOP3.LUT R31, R47, 0xffff, RZ, 0xc0, !PT ;  /* 0x0000ffff2f1f7812 */ /* 0x008fc600078ec0ff */
[----:B------:R-:W2:Y:S01]  /*176a0*/  LDL.LU R47, [R1+0x624] ;  /* 0x00062400012f7983 */ /* 0x000ea20000300800 */
[----:B----4-:R-:W-:-:S03]  /*176b0*/  LOP3.LUT R29, R45, 0xffff, RZ, 0xc0, !PT ;  /* 0x0000ffff2d1d7812 */ /* 0x010fc600078ec0ff */
[----:B------:R-:W3:Y:S01]  /*176c0*/  LDL.LU R45, [R1+0x620] ;  /* 0x00062000012d7983 */ /* 0x000ee20000300800 */
[----:B------:R-:W-:Y:S02]  /*176d0*/  F2FP.SATFINITE.E4M3.F32.PACK_AB_MERGE_C R100, R101, R100, RZ ;  /* 0x000000646564723e */ /* 0x000fe400048070ff */
[----:B------:R-:W-:Y:S02]  /*176e0*/  LOP3.LUT R202, R202, 0xffff, RZ, 0xc0, !PT ;  /* 0x0000ffffcaca7812 */ /* 0x000fe400078ec0ff */
[----:B------:R-:W-:Y:S02]  /*176f0*/  LOP3.LUT R205, R205, 0xffff, RZ, 0xc0, !PT ;  /* 0x0000ffffcdcd7812 */ /* 0x000fe400078ec0ff */
[----:B------:R-:W-:Y:S02]  /*17700*/  LOP3.LUT R100, R100, 0xffff, RZ, 0xc0, !PT ;  /* 0x0000ffff64647812 */ /* 0x000fe400078ec0ff */
[----:B0-----:R-:W-:Y:S02]  /*17710*/  SHF.R.U32.HI R41, RZ, 0x8, R29 ;  /* 0x00000008ff297819 */ /* 0x001fe4000001161d */
[----:B------:R-:W-:-:S02]  /*17720*/  PRMT R29, R29, 0x3340, R202 ;  /* 0x000033401d1d7816 */ /* 0x000fc400000000ca */
[----:B-1----:R-:W-:Y:S02]  /*17730*/  PRMT R33, R205, 0x3340, R100 ;  /* 0x00003340cd217816 */ /* 0x002fe40000000064 */
[----:B------:R-:W-:Y:S01]  /*17740*/  LOP3.LUT R196, R196, 0xffff, RZ, 0xc0, !PT ;  /* 0x0000ffffc4c47812 */ /* 0x000fe200078ec0ff */
[----:B------:R-:W-:Y:S01]  /*17750*/  STL [R1+0x1350], R29 ;  /* 0x0013501d01007387 */ /* 0x000fe20000100800 */
[----:B------:R-:W-:-:S03]  /*17760*/  F2FP.SATFINITE.E4M3.F32.PACK_AB_MERGE_C R102, R103, R102, RZ ;  /* 0x000000666766723e */ /* 0x000fc600048070ff */
[----:B------:R0:W-:Y:S01]  /*17770*/  STL [R1+0x1354], R33 ;  /* 0x0013542101007387 */ /* 0x0001e20000100800 */
[----:B------:R-:W-:Y:S02]  /*17780*/  LOP3.LUT R203, R203, 0xffff, RZ, 0xc0, !PT ;  /* 0x0000ffffcbcb7812 */ /* 0x000fe400078ec0ff */
[----:B------:R-:W-:Y:S02]  /*17790*/  LOP3.LUT R102, R102, 0xffff, RZ, 0xc0, !PT ;  /* 0x0000ffff66667812 */ /* 0x000fe400078ec0ff */
[----:B------:R-:W-:Y:S02]  /*177a0*/  SHF.R.U32.HI R43, RZ, 0x8, R202 ;  /* 0x00000008ff2b7819 */ /* 0x000fe400000116ca */
[----:B0-----:R-:W-:Y:S02]  /*177b0*/  PRMT R33, R31, 0x3340, R196 ;  /* 0x000033401f217816 */ /* 0x001fe400000000c4 */
        /* <DEDUP_REMOVED lines=19> */
[----:B------:R0:W-:Y:S01]  /*178f0*/  STL [R1+0x135c], R49 ;  /* 0x00135c3101007387 */ /* 0x0001e20000100800 */
[----:B------:R-:W-:-:S03]  /*17900*/  PRMT R33, R29, 0x3340, R39 ;  /* 0x000033401d217816 */ /* 0x000fc60000000027 */
[----:B------:R-:W-:Y:S04]  /*17910*/  STL [R1+0x1180], R41 ;  /* 0x0011802901007387 */ /* 0x000fe80000100800 */
[----:B------:R1:W-:Y:S04]  /*17920*/  STL [R1+0x1184], R37 ;  /* 0x0011842501007387 */ /* 0x0003e80000100800 */
[----:B------:R-:W-:Y:S04]  /*17930*/  STL [R1+0x1188], R35 ;  /* 0x0011882301007387 */ /* 0x000fe80000100800 */
[----:B------:R-:W-:Y:S04]  /*17940*/  STL [R1+0x117c], R33 ;  /* 0x00117c2101007387 */ /* 0x000fe80000100800 */
[----:B0-----:R-:W4:Y:S01]  /*17950*/  LDL.LU R49, [R1+0x464] ;  /* 0x0004640001317983 */ /* 0x001f220000300800 */
[----:B--2---:R-:W-:-:S03]  /*17960*/  LOP3.LUT R31, R47, 0xffff, RZ, 0xc0, !PT ;  /* 0x0000ffff2f1f7812 */ /* 0x004fc600078ec0ff */
[----:B------:R-:W2:Y:S01]  /*17970*/  LDL.LU R47, [R1+0x460] ;  /* 0x00046000012f7983 */ /* 0x000ea20000300800 */
[----:B---3--:R-:W-:-:S03]  /*17980*/  LOP3.LUT R29, R45, 0xffff, RZ, 0xc0, !PT ;  /* 0x0000ffff2d1d7812 */ /* 0x008fc600078ec0ff */
[----:B------:R-:W3:Y:S01]  /*17990*/  LDL.LU R45, [R1+0x458] ;  /* 0x00045800012d7983 */ /* 0x000ee20000300800 */
[----:B------:R-:W-:Y:S02]  /*179a0*/  LOP3.LUT R166, R166, 0xffff, RZ, 0xc0, !PT ;  /* 0x0000ffffa6a67812 */ /* 0x000fe400078ec0ff */
[----:B-1----:R-:W-:Y:S02]  /*179b0*/  SHF.R.U32.HI R37, RZ, 0x8, R31 ;  /* 0x00000008ff257819 */ /* 0x002fe4000001161f */
[----:B------:R-:W-:Y:S02]  /*179c0*/  PRMT R31, R31, 0x3340, R166 ;  /* 0x000033401f1f7816 */ /* 0x000fe400000000a6 */
[----:B------:R-:W-:Y:S02]  /*179d0*/  LOP3.LUT R164, R164, 0xffff, RZ, 0xc0, !PT ;  /* 0x0000ffffa4a47812 */ /* 0x000fe400078ec0ff */
[----:B------:R-:W-:Y:S02]  /*179e0*/  LOP3.LUT R243, R243, 0xffff, RZ, 0xc0, !PT ;  /* 0x0000fffff3f37812 */ /* 0x000fe400078ec0ff */
[----:B------:R-:W-:Y:S01]  /*179f0*/  LOP3.LUT R24, R24, 0xffff, RZ, 0xc0, !PT ;  /* 0x0000ffff18187812 */ /* 0x000fe200078ec0ff */
[----:B------:R0:W-:Y:S01]  /*17a00*/  STL [R1+0x12b8], R31 ;  /* 0x0012b81f01007387 */ /* 0x0001e20000100800 */
[----:B------:R-:W-:-:S02]  /*17a10*/  LOP3.LUT R241, R241, 0xffff, RZ, 0xc0, !PT ;  /* 0x0000fffff1f17812 */ /* 0x000fc400078ec0ff */
[----:B------:R-:W-:Y:S02]  /*17a20*/  PRMT R41, R243, 0x3340, R24 ;  /* 0x00003340f3297816 */ /* 0x000fe40000000018 */
[----:B------:R-:W-:Y:S02]  /*17a30*/  LOP3.LUT R26, R26, 0xffff, RZ, 0xc0, !PT ;  /* 0x0000ffff1a1a7812 */ /* 0x000fe400078ec0ff */
[----:B0-----:R-:W-:Y:S02]  /*17a40*/  PRMT R31, R29, 0x3340, R164 ;  /* 0x000033401d1f7816 */ /* 0x001fe400000000a4 */
[----:B------:R-:W-:Y:S02]  /*17a50*/  SHF.R.U32.HI R39, RZ, 0x8, R166 ;  /* 0x00000008ff277819 */ /* 0x000fe400000116a6 */
[----:B------:R-:W-:Y:S01]  /*17a60*/  SHF.R.U32.HI R33, RZ, 0x8, R29 ;  /* 0x00000008ff217819 */ /* 0x000fe2000001161d */
[----:B------:R0:W-:Y:S01]  /*17a70*/  STL [R1+0x12bc], R31 ;  /* 0x0012bc1f01007387 */ /* 0x0001e20000100800 */
[----:B------:R-:W-:-:S02]  /*17a80*/  SHF.R.U32.HI R35, RZ, 0x8, R164 ;  /* 0x00000008ff237819 */ /* 0x000fc400000116a4 */
[----:B------:R-:W-:Y:S01]  /*17a90*/  SHF.R.U32.HI R29, RZ, 0x8, R243 ;  /* 0x00000008ff1d7819 */ /* 0x000fe200000116f3 */
[----:B------:R1:W-:Y:S01]  /*17aa0*/  STL [R1+0x12c4], R41 ;  /* 0x0012c42901007387 */ /* 0x0003e20000100800 */
[----:B------:R-:W-:Y:S02]  /*17ab0*/  LOP3.LUT R37, R37, 0xffff, RZ, 0xc0, !PT ;  /* 0x0000ffff25257812 */ /* 0x000fe400078ec0ff */
[----:B------:R-:W-:Y:S02]  /*17ac0*/  LOP3.LUT R39, R39, 0xffff, RZ, 0xc0, !PT ;  /* 0x0000ffff27277812 */ /* 0x000fe400078ec0ff */
[----:B0-----:R-:W-:Y:S02]  /*17ad0*/  SHF.R.U32.HI R31, RZ, 0x8, R24 ;  /* 0x00000008ff1f7819 */ /* 0x001fe40000011618 */
[----:B------:R-:W-:Y:S02]  /*17ae0*/  SHF.R.U32.HI R24, RZ, 0x8, R241 ;  /* 0x00000008ff187819 */ /* 0x000fe400000116f1 */
[----:B-1----:R-:W-:-:S02]  /*17af0*/  PRMT R41, R241, 0x3340, R26 ;  /* 0x00003340f1297816 */ /* 0x002fc4000000001a */
[----:B------:R-:W-:Y:S02]  /*17b00*/  SHF.R.U32.HI R26, RZ, 0x8, R26 ;  /* 0x00000008ff1a7819 */ /* 0x000fe4000001161a */
        /* <DEDUP_REMOVED lines=8> */
[----:B------:R-:W-:Y:S01]  /*17b90*/  PRMT R29, R29, 0x3340, R31 ;  /* 0x000033401d1d7816 */ /* 0x000fe2000000001f */
[----:B------:R-:W-:Y:S01]  /*17ba0*/  STL [R1+0x12f0], R41 ;  /* 0x0012f02901007387 */ /* 0x000fe20000100800 */
[----:B------:R-:W-:-:S03]  /*17bb0*/  PRMT R24, R24, 0x3340, R26 ;  /* 0x0000334018187816 */ /* 0x000fc6000000001a */
[----:B------:R-:W-:Y:S04]  /*17bc0*/  STL [R1+0x10d0], R37 ;  /* 0x0010d02501007387 */ /* 0x000fe80000100800 */
[----:B------:R-:W-:Y:S04]  /*17bd0*/  STL [R1+0x10d4], R33 ;  /* 0x0010d42101007387 */ /* 0x000fe80000100800 */
[----:B------:R-:W-:Y:S04]  /*17be0*/  STL [R1+0x10dc], R29 ;  /* 0x0010dc1d01007387 */ /* 0x000fe80000100800 */
[----:B------:R3:W-:Y:S01]  /*17bf0*/  STL [R1+0x1114], R24 ;  /* 0x0011141801007387 */ /* 0x0007e20000100800 */
[----:B--2---:R-:W-:-:S03]  /*17c00*/  LOP3.LUT R26, R47, 0xffff, RZ, 0xc0, !PT ;  /* 0x0000ffff2f1a7812 */ /* 0x004fc600078ec0ff */
[----:B------:R-:W2:Y:S01]  /*17c10*/  LDL.LU R47, [R1+0x61c] ;  /* 0x00061c00012f7983 */ /* 0x000ea20000300800 */
[----:B---3--:R-:W-:-:S03]  /*17c20*/  LOP3.LUT R24, R45, 0xffff, RZ, 0xc0, !PT ;  /* 0x0000ffff2d187812 */ /* 0x008fc600078ec0ff */
[----:B------:R-:W3:Y:S01]  /*17c30*/  LDL.LU R45, [R1+0x618] ;  /* 0x00061800012d7983 */ /* 0x000ee20000300800 */
[----:B------:R-:W-:Y:S02]  /*17c40*/  F2FP.SATFINITE.E4M3.F32.PACK_AB_MERGE_C R96, R97, R96, RZ ;  /* 0x000000606160723e */ /* 0x000fe400048070ff */
[----:B----4-:R-:W-:Y:S02]  /*17c50*/  LOP3.LUT R31, R49, 0xffff, RZ, 0xc0, !PT ;  /* 0x0000ffff311f7812 */ /* 0x010fe400078ec0ff */
[----:B------:R-:W-:Y:S02]  /*17c60*/  LOP3.LUT R192, R192, 0xffff, RZ, 0xc0, !PT ;  /* 0x0000ffffc0c07812 */ /* 0x000fe400078ec0ff */
[----:B------:R-:W-:Y:S02]  /*17c70*/  LOP3.LUT R198, R198, 0xffff, RZ, 0xc0, !PT ;  /* 0x0000ffffc6c67812 */ /* 0x000fe400078ec0ff */
[----:B------:R-:W-:Y:S02]  /*17c80*/  LOP3.LUT R207, R207, 0xffff, RZ, 0xc0, !PT ;  /* 0x0000ffffcfcf7812 */ /* 0x000fe400078ec0ff */
[----:B------:R-:W-:-:S02]  /*17c90*/  LOP3.LUT R96, R96, 0xffff, RZ, 0xc0, !PT ;  /* 0x0000ffff60607812 */ /* 0x000fc400078ec0ff */
[----:B------:R-:W-:Y:S02]  /*17ca0*/  PRMT R33, R31, 0x3340, R192 ;  /* 0x000033401f217816 */ /* 0x000fe400000000c0 */
[----:B------:R-:W-:Y:S02]  /*17cb0*/  SHF.R.U32.HI R37, RZ, 0x8, R24 ;  /* 0x00000008ff257819 */ /* 0x000fe40000011618 */
[----:B------:R-:W-:Y:S02]  /*17cc0*/  PRMT R24, R24, 0x3340, R198 ;  /* 0x0000334018187816 */ /* 0x000fe400000000c6 */
[----:B------:R-:W-:Y:S01]  /*17cd0*/  PRMT R41, R207, 0x3340, R96 ;  /* 0x00003340cf297816 */ /* 0x000fe20000000060 */
[----:B------:R0:W-:Y:S01]  /*17ce0*/  STL [R1+0x1344], R33 ;  /* 0x0013442101007387 */ /* 0x0001e20000100800 */
[----:B------:R-:W-:Y:S02]  /*17cf0*/  LOP3.LUT R194, R194, 0xffff, RZ, 0xc0, !PT ;  /* 0x0000ffffc2c27812 */ /* 0x000fe400078ec0ff */
[----:B------:R-:W-:Y:S01]  /*17d00*/  SHF.R.U32.HI R39, RZ, 0x8, R198 ;  /* 0x00000008ff277819 */ /* 0x000fe200000116c6 */
[----:B------:R1:W-:Y:S01]  /*17d10*/  STL [R1+0x133c], R24 ;  /* 0x00133c1801007387 */ /* 0x0003e20000100800 */
[----:B------:R-:W-:-:S02]  /*17d20*/  SHF.R.U32.HI R29, RZ, 0x8, R31 ;  /* 0x00000008ff1d7819 */ /* 0x000fc4000001161f */
[----:B------:R-:W-:Y:S01]  /*17d30*/  SHF.R.U32.HI R35, RZ, 0x8, R96 ;  /* 0x00000008ff237819 */ /* 0x000fe20000011660 */
[----:B------:R4:W-:Y:S01]  /*17d40*/  STL [R1+0x1340], R41 ;  /* 0x0013402901007387 */ /* 0x0009e20000100800 */
[----:B------:R-:W-:Y:S02]  /*17d50*/  SHF.R.U32.HI R31, RZ, 0x8, R192 ;  /* 0x00000008ff1f7819 */ /* 0x000fe400000116c0 */
[----:B0-----:R-:W-:Y:S02]  /*17d60*/  SHF.R.U32.HI R33, RZ, 0x8, R207 ;  /* 0x00000008ff217819 */ /* 0x001fe400000116cf */
[----:B-1----:R-:W-:Y:S02]  /*17d70*/  SHF.R.U32.HI R24, RZ, 0x8, R26 ;  /* 0x00000008ff187819 */ /* 0x002fe4000001161a */
[----:B------:R-:W-:Y:S02]  /*17d80*/  LOP3.LUT R37, R37, 0xffff, RZ, 0xc0, !PT ;  /* 0x0000ffff25257812 */ /* 0x000fe400078ec0ff */
[----:B----4-:R-:W-:-:S02]  /*17d90*/  PRMT R41, R26, 0x3340, R194 ;  /* 0x000033401a297816 */ /* 0x010fc400000000c2 */
[----:B------:R-:W-:Y:S02]  /*17da0*/  SHF.R.U32.HI R26, RZ, 0x8, R194 ;  /* 0x00000008ff1a7819 */ /* 0x000fe400000116c2 */
[----:B------:R-:W-:Y:S02]  /*17db0*/  LOP3.LUT R39, R39, 0xffff, RZ, 0xc0, !PT ;  /* 0x0000ffff27277812 */ /* 0x000fe400078ec0ff */
[----:B------:R-:W-:Y:S02]  /*17dc0*/  LOP3.LUT R33, R33, 0xffff, RZ, 0xc0, !PT ;  /* 0x0000ffff21217812 */ /* 0x000fe400078ec0ff */
[----:B------:R-:W-:Y:S02]  /*17dd0*/  LOP3.LUT R35, R35, 0xffff, RZ, 0xc0, !PT ;  /* 0x0000ffff23237812 */ /* 0x000fe400078ec0ff */
[----:B------:R-:W-:Y:S02]  /*17de0*/  LOP3.LUT R29, R29, 0xffff, RZ, 0xc0, !PT ;  /* 0x0000ffff1d1d7812 */ /* 0x000fe400078ec0ff */
[----:B------:R-:W-:-:S02]  /*17df0*/  LOP3.LUT R31, R31, 0xffff, RZ, 0xc0, !PT ;  /* 0x0000ffff1f1f7812 */ /* 0x000fc400078ec0ff */
[----:B------:R-:W-:Y:S02]  /*17e00*/  LOP3.LUT R24, R24, 0xffff, RZ, 0xc0, !PT ;  /* 0x0000ffff18187812 */ /* 0x000fe400078ec0ff */
        /* <DEDUP_REMOVED lines=15> */
[----:B------:R-:W-:Y:S02]  /*17f00*/  LOP3.LUT R162, R162, 0xffff, RZ, 0xc0, !PT ;  /* 0x0000ffffa2a27812 */ /* 0x000fe400078ec0ff */
[----:B------:R-:W-:Y:S02]  /*17f10*/  LOP3.LUT R160, R160, 0xffff, RZ, 0xc0, !PT ;  /* 0x0000ffffa0a07812 */ /* 0x000fe400078ec0ff */
[----:B------:R-:W-:Y:S02]  /*17f20*/  LOP3.LUT R211, R211, 0xffff, RZ, 0xc0, !PT ;  /* 0x0000ffffd3d37812 */ /* 0x000fe400078ec0ff */
[----:B------:R-:W-:Y:S02]  /*17f30*/  LOP3.LUT R92, R92, 0xffff, RZ, 0xc0, !PT ;  /* 0x0000ffff5c5c7812 */ /* 0x000fe400078ec0ff */
[----:B0-----:R-:W-:-:S02]  /*17f40*/  LOP3.LUT R26, R28, 0xffff, RZ, 0xc0, !PT ;  /* 0x0000ffff1c1a7812 */ /* 0x001fc400078ec0ff */
[----:B------:R-:W-:Y:S02]  /*17f50*/  SHF.R.U32.HI R31, RZ, 0x8, R29 ;  /* 0x00000008ff1f7819 */ /* 0x000fe4000001161d */
[----:B------:R-:W-:Y:S02]  /*17f60*/  PRMT R29, R29, 0x3340, R162 ;  /* 0x000033401d1d7816 */ /* 0x000fe400000000a2 */
[----:B------:R-:W-:Y:S02]  /*17f70*/  SHF.R.U32.HI R28, RZ, 0x8, R24 ;  /* 0x00000008ff1c7819 */ /* 0x000fe40000011618 */
[----:B------:R-:W-:Y:S02]  /*17f80*/  PRMT R24, R24, 0x3340, R160 ;  /* 0x0000334018187816 */ /* 0x000fe400000000a0 */
[----:B------:R-:W-:Y:S01]  /*17f90*/  PRMT R39, R211, 0x3340, R92 ;  /* 0x00003340d3277816 */ /* 0x000fe2000000005c */
[----:B------:R0:W-:Y:S01]  /*17fa0*/  STL [R1+0x12dc], R29 ;  /* 0x0012dc1d01007387 */ /* 0x0001e20000100800 */
[----:B------:R-:W-:-:S02]  /*17fb0*/  LOP3.LUT R239, R239, 0xffff, RZ, 0xc0, !PT ;  /* 0x0000ffffefef7812 */ /* 0x000fc400078ec0ff */
[----:B------:R-:W-:Y:S01]  /*17fc0*/  SHF.R.U32.HI R35, RZ, 0x8, R211 ;  /* 0x00000008ff237819 */ /* 0x000fe200000116d3 */
[----:B------:R1:W-:Y:S01]  /*17fd0*/  STL [R1+0x12e8], R24 ;  /* 0x0012e81801007387 */ /* 0x0003e20000100800 */
[----:B------:R-:W-:Y:S02]  /*17fe0*/  SHF.R.U32.HI R37, RZ, 0x8, R92 ;  /* 0x00000008ff257819 */ /* 0x000fe4000001165c */
[----:B------:R-:W-:Y:S01]  /*17ff0*/  SHF.R.U32.HI R33, RZ, 0x8, R162 ;  /* 0x00000008ff217819 */ /* 0x000fe200000116a2 */
[----:B------:R4:W-:Y:S01]  /*18000*/  STL [R1+0x1338], R39 ;  /* 0x0013382701007387 */ /* 0x0009e20000100800 */
[----:B0-----:R-:W-:Y:S02]  /*18010*/  SHF.R.U32.HI R29, RZ, 0x8, R160 ;  /* 0x00000008ff1d7819 */ /* 0x001fe400000116a0 */
[----:B------:R-:W-:Y:S02]  /*18020*/  LOP3.LUT R35, R35, 0xffff, RZ, 0xc0, !PT ;  /* 0x0000ffff23237812 */ /* 0x000fe400078ec0ff */
[----:B-1----:R-:W-:-:S02]  /*18030*/  SHF.R.U32.HI R24, RZ, 0x8, R239 ;  /* 0x00000008ff187819 */ /* 0x002fc400000116ef */
[----:B------:R-:W-:Y:S02]  /*18040*/  LOP3.LUT R37, R37, 0xffff, RZ, 0xc0, !PT ;  /* 0x0000ffff25257812 */ /* 0x000fe400078ec0ff */
[--C-:B----4-:R-:W-:Y:S02]  /*18050*/  PRMT R39, R239, 0x3340, R26.reuse ;  /* 0x00003340ef277816 */ /* 0x110fe4000000001a */
[----:B------:R-:W-:Y:S02]  /*18060*/  SHF.R.U32.HI R26, RZ, 0x8, R26 ;  /* 0x00000008ff1a7819 */ /* 0x000fe4000001161a */
[----:B------:R-:W-:Y:S02]  /*18070*/  LOP3.LUT R31, R31, 0xffff, RZ, 0xc0, !PT ;  /* 0x0000ffff1f1f7812 */ /* 0x000fe400078ec0ff */
[----:B------:R-:W-:Y:S02]  /*18080*/  LOP3.LUT R33, R33, 0xffff, RZ, 0xc0, !PT ;  /* 0x0000ffff21217812 */ /* 0x000fe400078ec0ff */
[----:B------:R-:W-:-:S02]  /*18090*/  LOP3.LUT R28, R28, 0xffff, RZ, 0xc0, !PT ;  /* 0x0000ffff1c1c7812 */ /* 0x000fc400078ec0ff */
[----:B------:R-:W-:Y:S02]  /*180a0*/  LOP3.LUT R29, R29, 0xffff, RZ, 0xc0, !PT ;  /* 0x0000ffff1d1d7812 */ /* 0x000fe400078ec0ff */
        /* <DEDUP_REMOVED lines=8> */
[----:B------:R0:W-:Y:S04]  /*18130*/  STL [R1+0x10f4], R31 ;  /* 0x0010f41f01007387 */ /* 0x0001e80000100800 */
[----:B------:R-:W-:Y:S04]  /*18140*/  STL [R1+0x10f8], R29 ;  /* 0x0010f81d01007387 */ /* 0x000fe80000100800 */
[----:B------:R-:W-:Y:S01]  /*18150*/  STL [R1+0x1104], R28 ;  /* 0x0011041c01007387 */ /* 0x000fe20000100800 */
[----:B--2---:R-:W-:-:S03]  /*18160*/  LOP3.LUT R24, R47, 0xffff, RZ, 0xc0, !PT ;  /* 0x0000ffff2f187812 */ /* 0x004fc600078ec0ff */
[----:B------:R-:W2:Y:S01]  /*18170*/  LDL.LU R47, [R1+0x614] ;  /* 0x00061400012f7983 */ /* 0x000ea20000300800 */
[----:B---3--:R-:W-:-:S03]  /*18180*/  LOP3.LUT R26, R45, 0xffff, RZ, 0xc0, !PT ;  /* 0x0000ffff2d1a7812 */ /* 0x008fc600078ec0ff */
[----:B------:R-:W3:Y:S01]  /*18190*/  LDL.LU R45, [R1+0x610] ;  /* 0x00061000012d7983 */ /* 0x000ee20000300800 */
[----:B------:R-:W-:Y:S02]  /*181a0*/  LOP3.LUT R187, R187, 0xffff, RZ, 0xc0, !PT ;  /* 0x0000ffffbbbb7812 */ /* 0x000fe400078ec0ff */
[----:B------:R-:W-:Y:S02]  /*181b0*/  LOP3.LUT R189, R189, 0xffff, RZ, 0xc0, !PT ;  /* 0x0000ffffbdbd7812 */ /* 0x000fe400078ec0ff */
[----:B0-----:R-:W-:Y:S02]  /*181c0*/  PRMT R31, R24, 0x3340, R187 ;  /* 0x00003340181f7816 */ /* 0x001fe400000000bb */
[----:B------:R-:W-:-:S03]  /*181d0*/  LOP3.LUT R237, R237, 0xffff, RZ, 0xc0, !PT ;  /* 0x0000ffffeded7812 */ /* 0x000fc600078ec0ff */
[----:B------:R0:W-:Y:S01]  /*181e0*/  STL [R1+0x132c], R31 ;  /* 0x00132c1f01007387 */ /* 0x0001e20000100800 */
[----:B------:R-:W-:Y:S02]  /*181f0*/  LOP3.LUT R30, R30, 0xffff, RZ, 0xc0, !PT ;  /* 0x0000ffff1e1e7812 */ /* 0x000fe400078ec0ff */
[----:B------:R-:W-:Y:S02]  /*18200*/  F2FP.SATFINITE.E4M3.F32.PACK_AB_MERGE_C R94, R95, R94, RZ ;  /* 0x0000005e5f5e723e */ /* 0x000fe400048070ff */
[----:B0-----:R-:W-:Y:S02]  /*18210*/  PRMT R31, R26, 0x3340, R189 ;  /* 0x000033401a1f7816 */ /* 0x001fe400000000bd */
[----:B------:R-:W-:-:S03]  /*18220*/  LOP3.LUT R209, R209, 0xffff, RZ, 0xc0, !PT ;  /* 0x0000ffffd1d17812 */ /* 0x000fc600078ec0ff */
[----:B------:R0:W-:Y:S01]  /*18230*/  STL [R1+0x1330], R31 ;  /* 0x0013301f01007387 */ /* 0x0001e20000100800 */
[----:B------:R-:W-:Y:S02]  /*18240*/  LOP3.LUT R94, R94, 0xffff, RZ, 0xc0, !PT ;  /* 0x0000ffff5e5e7812 */ /* 0x000fe400078ec0ff */
[----:B------:R-:W-:Y:S02]  /*18250*/  SHF.R.U32.HI R33, RZ, 0x8, R237 ;  /* 0x00000008ff217819 */ /* 0x000fe400000116ed */
[--C-:B------:R-:W-:Y:S02]  /*18260*/  SHF.R.U32.HI R35, RZ, 0x8, R30.reuse ;  /* 0x00000008ff237819 */ /* 0x100fe4000001161e */
        /* <DEDUP_REMOVED lines=25> */
[----:B------:R1:W-:Y:S01]  /*18400*/  STL [R1+0x1158], R28 ;  /* 0x0011581c01007387 */ /* 0x0003e20000100800 */
[----:B--2---:R-:W-:-:S03]  /*18410*/  LOP3.LUT R26, R47, 0xffff, RZ, 0xc0, !PT ;  /* 0x0000ffff2f1a7812 */ /* 0x004fc600078ec0ff */
[----:B------:R-:W2:Y:S01]  /*18420*/  LDL.LU R47, [R1+0x474] ;  /* 0x00047400012f7983 */ /* 0x000ea20000300800 */
[----:B---3--:R-:W-:-:S03]  /*18430*/  LOP3.LUT R24, R45, 0xffff, RZ, 0xc0, !PT ;  /* 0x0000ffff2d187812 */ /* 0x008fc600078ec0ff */
[----:B------:R-:W3:Y:S01]  /*18440*/  LDL.LU R45, [R1+0x470] ;  /* 0x00047000012d7983 */ /* 0x000ee20000300800 */
[----:B------:R-:W-:Y:S02]  /*18450*/  LOP3.LUT R158, R158, 0xffff, RZ, 0xc0, !PT ;  /* 0x0000ffff9e9e7812 */ /* 0x000fe400078ec0ff */
[----:B0-----:R-:W-:Y:S02]  /*18460*/  SHF.R.U32.HI R30, RZ, 0x8, R26 ;  /* 0x00000008ff1e7819 */ /* 0x001fe4000001161a */
[----:B------:R-:W-:Y:S02]  /*18470*/  PRMT R26, R26, 0x3340, R158 ;  /* 0x000033401a1a7816 */ /* 0x000fe4000000009e */
[----:B------:R-:W-:Y:S02]  /*18480*/  LOP3.LUT R156, R156, 0xffff, RZ, 0xc0, !PT ;  /* 0x0000ffff9c9c7812 */ /* 0x000fe400078ec0ff */
[----:B------:R-:W-:Y:S02]  /*18490*/  LOP3.LUT R213, R213, 0xffff, RZ, 0xc0, !PT ;  /* 0x0000ffffd5d57812 */ /* 0x000fe400078ec0ff */
[----:B------:R-:W-:Y:S01]  /*184a0*/  LOP3.LUT R88, R88, 0xffff, RZ, 0xc0, !PT ;  /* 0x0000ffff58587812 */ /* 0x000fe200078ec0ff */
[----:B------:R0:W-:Y:S01]  /*184b0*/  STL [R1+0x12b0], R26 ;  /* 0x0012b01a01007387 */ /* 0x0001e20000100800 */
[----:B-1----:R-:W-:-:S02]  /*184c0*/  SHF.R.U32.HI R28, RZ, 0x8, R24 ;  /* 0x00000008ff1c7819 */ /* 0x002fc40000011618 */
[----:B------:R-:W-:Y:S02]  /*184d0*/  PRMT R24, R24, 0x3340, R156 ;  /* 0x0000334018187816 */ /* 0x000fe4000000009c */
[----:B------:R-:W-:Y:S02]  /*184e0*/  LOP3.LUT R235, R235, 0xffff, RZ, 0xc0, !PT ;  /* 0x0000ffffebeb7812 */ /* 0x000fe400078ec0ff */
[----:B------:R-:W-:Y:S02]  /*184f0*/  LOP3.LUT R32, R32, 0xffff, RZ, 0xc0, !PT ;  /* 0x0000ffff20207812 */ /* 0x000fe400078ec0ff */
[--C-:B0-----:R-:W-:Y:S01]  /*18500*/  PRMT R26, R213, 0x3340, R88.reuse ;  /* 0x00003340d51a7816 */ /* 0x101fe20000000058 */
[----:B------:R0:W-:Y:S01]  /*18510*/  STL [R1+0x12c0], R24 ;  /* 0x0012c01801007387 */ /* 0x0001e20000100800 */
[----:B------:R-:W-:Y:S02]  /*18520*/  SHF.R.U32.HI R35, RZ, 0x8, R213 ;  /* 0x00000008ff237819 */ /* 0x000fe400000116d5 */
[----:B------:R-:W-:Y:S01]  /*18530*/  SHF.R.U32.HI R33, RZ, 0x8, R88 ;  /* 0x00000008ff217819 */ /* 0x000fe20000011658 */
[----:B------:R1:W-:Y:S01]  /*18540*/  STL [R1+0x1328], R26 ;  /* 0x0013281a01007387 */ /* 0x0003e20000100800 */
[----:B------:R-:W-:-:S02]  /*18550*/  SHF.R.U32.HI R31, RZ, 0x8, R158 ;  /* 0x00000008ff1f7819 */ /* 0x000fc4000001169e */
[----:B------:R-:W-:Y:S02]  /*18560*/  SHF.R.U32.HI R29, RZ, 0x8, R156 ;  /* 0x00000008ff1d7819 */ /* 0x000fe4000001169c */
[--C-:B------:R-:W-:Y:S02]  /*18570*/  PRMT R37, R235, 0x3340, R32.reuse ;  /* 0x00003340eb257816 */ /* 0x100fe40000000020 */
[----:B0-----:R-:W-:Y:S02]  /*18580*/  SHF.R.U32.HI R24, RZ, 0x8, R235 ;  /* 0x00000008ff187819 */ /* 0x001fe400000116eb */
[----:B------:R-:W-:Y:S02]  /*18590*/  LOP3.LUT R33, R33, 0xffff, RZ, 0xc0, !PT ;  /* 0x0000ffff21217812 */ /* 0x000fe400078ec0ff */
[----:B-1----:R-:W-:Y:S02]  /*185a0*/  SHF.R.U32.HI R26, RZ, 0x8, R32 ;  /* 0x00000008ff1a7819 */ /* 0x002fe40000011620 */
        /* <DEDUP_REMOVED lines=38> */
[----:B------:R-:W-:Y:S02]  /*18810*/  LOP3.LUT R32, R32, 0xffff, RZ, 0xc0, !PT ;  /* 0x0000ffff20207812 */ /* 0x000fe400078ec0ff */
[----:B0-----:R-:W-:Y:S02]  /*18820*/  SHF.R.U32.HI R24, RZ, 0x8, R217 ;  /* 0x00000008ff187819 */ /* 0x001fe400000116d9 */
[----:B------:R-:W-:Y:S02]  /*18830*/  LOP3.LUT R33, R33, 0xffff, RZ, 0xc0, !PT ;  /* 0x0000ffff21217812 */ /* 0x000fe400078ec0ff */
[----:B-1----:R-:W-:Y:S02]  /*18840*/  SHF.R.U32.HI R26, RZ, 0x8, R84 ;  /* 0x00000008ff1a7819 */ /* 0x002fe40000011654 */
        /* <DEDUP_REMOVED lines=14> */
[----:B------:R1:W-:Y:S04]  /*18930*/  STL [R1+0x1148], R29 ;  /* 0x0011481d01007387 */ /* 0x0003e80000100800 */
[----:B------:R4:W-:Y:S01]  /*18940*/  STL [R1+0x114c], R28 ;  /* 0x00114c1c01007387 */ /* 0x0009e20000100800 */
[----:B------:R-:W-:-:S02]  /*18950*/  LOP3.LUT R154, R154, 0xffff, RZ, 0xc0, !PT ;  /* 0x0000ffff9a9a7812 */ /* 0x000fc400078ec0ff */
[----:B------:R-:W-:Y:S02]  /*18960*/  LOP3.LUT R152, R152, 0xffff, RZ, 0xc0, !PT ;  /* 0x0000ffff98987812 */ /* 0x000fe400078ec0ff */
[----:B------:R-:W-:Y:S02]  /*18970*/  LOP3.LUT R215, R215, 0xffff, RZ, 0xc0, !PT ;  /* 0x0000ffffd7d77812 */ /* 0x000fe400078ec0ff */
[----:B------:R-:W-:Y:S02]  /*18980*/  LOP3.LUT R86, R86, 0xffff, RZ, 0xc0, !PT ;  /* 0x0000ffff56567812 */ /* 0x000fe400078ec0ff */
[----:B------:R-:W-:Y:S02]  /*18990*/  LOP3.LUT R231, R231, 0xffff, RZ, 0xc0, !PT ;  /* 0x0000ffffe7e77812 */ /* 0x000fe400078ec0ff */
[----:B------:R-:W-:Y:S02]  /*189a0*/  LOP3.LUT R36, R36, 0xffff, RZ, 0xc0, !PT ;  /* 0x0000ffff24247812 */ /* 0x000fe400078ec0ff */
[----:B0-----:R-:W-:-:S02]  /*189b0*/  SHF.R.U32.HI R32, RZ, 0x8, R215 ;  /* 0x00000008ff207819 */ /* 0x001fc400000116d7 */
[----:B------:R-:W-:Y:S02]  /*189c0*/  SHF.R.U32.HI R33, RZ, 0x8, R86 ;  /* 0x00000008ff217819 */ /* 0x000fe40000011656 */
[----:B------:R-:W-:Y:S02]  /*189d0*/  SHF.R.U32.HI R31, RZ, 0x8, R154 ;  /* 0x00000008ff1f7819 */ /* 0x000fe4000001169a */
[----:B-1----:R-:W-:Y:S02]  /*189e0*/  SHF.R.U32.HI R29, RZ, 0x8, R152 ;  /* 0x00000008ff1d7819 */ /* 0x002fe40000011698 */
[----:B------:R-:W-:Y:S02]  /*189f0*/  LOP3.LUT R32, R32, 0xffff, RZ, 0xc0, !PT ;  /* 0x0000ffff20207812 */ /* 0x000fe400078ec0ff */
[----:B------:R-:W-:Y:S02]  /*18a00*/  LOP3.LUT R33, R33, 0xffff, RZ, 0xc0, !PT ;  /* 0x0000ffff21217812 */ /* 0x000fe400078ec0ff */
[----:B------:R-:W-:-:S02]  /*18a10*/  LOP3.LUT R31, R31, 0xffff, RZ, 0xc0, !PT ;  /* 0x0000ffff1f1f7812 */ /* 0x000fc400078ec0ff */
[----:B------:R-:W-:Y:S02]  /*18a20*/  LOP3.LUT R29, R29, 0xffff, RZ, 0xc0, !PT ;  /* 0x0000ffff1d1d7812 */ /* 0x000fe400078ec0ff */
[----:B------:R-:W-:Y:S02]  /*18a30*/  PRMT R34, R231, 0x3340, R36 ;  /* 0x00003340e7227816 */ /* 0x000fe40000000024 */
[----:B------:R-:W-:Y:S02]  /*18a40*/  PRMT R32, R32, 0x3340, R33 ;  /* 0x0000334020207816 */ /* 0x000fe40000000021 */
[----:B--2---:R-:W-:Y:S02]  /*18a50*/  LOP3.LUT R26, R47, 0xffff, RZ, 0xc0, !PT ;  /* 0x0000ffff2f1a7812 */ /* 0x004fe400078ec0ff */
[----:B------:R-:W2:Y:S02]  /*18a60*/  LDL.LU R47, [R1+0x47c] ;  /* 0x00047c00012f7983 */ /* 0x000ea40000300800 */
[----:B------:R-:W-:-:S02]  /*18a70*/  SHF.R.U32.HI R30, RZ, 0x8, R26 ;  /* 0x00000008ff1e7819 */ /* 0x000fc4000001161a */
[----:B---3--:R-:W-:Y:S02]  /*18a80*/  LOP3.LUT R24, R45, 0xffff, RZ, 0xc0, !PT ;  /* 0x0000ffff2d187812 */ /* 0x008fe400078ec0ff */
[----:B------:R-:W-:Y:S01]  /*18a90*/  PRMT R26, R26, 0x3340, R154 ;  /* 0x000033401a1a7816 */ /* 0x000fe2000000009a */
[----:B------:R-:W3:Y:S01]  /*18aa0*/  LDL.LU R45, [R1+0x478] ;  /* 0x00047800012d7983 */ /* 0x000ee20000300800 */
[----:B----4-:R-:W-:Y:S02]  /*18ab0*/  SHF.R.U32.HI R28, RZ, 0x8, R24 ;  /* 0x00000008ff1c7819 */ /* 0x010fe40000011618 */
[----:B------:R-:W-:Y:S01]  /*18ac0*/  PRMT R24, R24, 0x3340, R152 ;  /* 0x0000334018187816 */ /* 0x000fe20000000098 */
[----:B------:R0:W-:Y:S04]  /*18ad0*/  STL [R1+0x12a4], R26 ;  /* 0x0012a41a01007387 */ /* 0x0001e80000100800 */
[----:B------:R1:W-:Y:S01]  /*18ae0*/  STL [R1+0x12a8], R24 ;  /* 0x0012a81801007387 */ /* 0x0003e20000100800 */
[----:B0-----:R-:W-:-:S02]  /*18af0*/  PRMT R26, R215, 0x3340, R86 ;  /* 0x00003340d71a7816 */ /* 0x001fc40000000056 */
[----:B------:R-:W-:Y:S02]  /*18b00*/  LOP3.LUT R30, R30, 0xffff, RZ, 0xc0, !PT ;  /* 0x0000ffff1e1e7812 */ /* 0x000fe400078ec0ff */
[----:B-1----:R-:W-:Y:S01]  /*18b10*/  SHF.R.U32.HI R24, RZ, 0x8, R231 ;  /* 0x00000008ff187819 */ /* 0x002fe200000116e7 */
[----:B------:R0:W-:Y:S01]  /*18b20*/  STL [R1+0x1318], R26 ;  /* 0x0013181a01007387 */ /* 0x0001e20000100800 */
[----:B------:R-:W-:Y:S02]  /*18b30*/  LOP3.LUT R28, R28, 0xffff, RZ, 0xc0, !PT ;  /* 0x0000ffff1c1c7812 */ /* 0x000fe400078ec0ff */
[----:B------:R-:W-:Y:S02]  /*18b40*/  LOP3.LUT R24, R24, 0xffff, RZ, 0xc0, !PT ;  /* 0x0000ffff18187812 */ /* 0x000fe400078ec0ff */
[----:B0-----:R-:W-:Y:S02]  /*18b50*/  SHF.R.U32.HI R26, RZ, 0x8, R36 ;  /* 0x00000008ff1a7819 */ /* 0x001fe40000011624 */
[----:B------:R-:W-:-:S02]  /*18b60*/  PRMT R30, R30, 0x3340, R31 ;  /* 0x000033401e1e7816 */ /* 0x000fc4000000001f */
[----:B------:R-:W-:Y:S02]  /*18b70*/  LOP3.LUT R26, R26, 0xffff, RZ, 0xc0, !PT ;  /* 0x0000ffff1a1a7812 */ /* 0x000fe400078ec0ff */
[----:B------:R-:W-:Y:S01]  /*18b80*/  PRMT R29, R28, 0x3340, R29 ;  /* 0x000033401c1d7816 */ /* 0x000fe2000000001d */
[----:B------:R-:W-:Y:S01]  /*18b90*/  STL [R1+0x12ac], R34 ;  /* 0x0012ac2201007387 */ /* 0x000fe20000100800 */
[----:B------:R-:W-:-:S03]  /*18ba0*/  PRMT R28, R24, 0x3340, R26 ;  /* 0x00003340181c7816 */ /* 0x000fc6000000001a */
[----:B------:R0:W-:Y:S04]  /*18bb0*/  STL [R1+0x1140], R32 ;  /* 0x0011402001007387 */ /* 0x0001e80000100800 */
[----:B------:R-:W-:Y:S04]  /*18bc0*/  STL [R1+0x10c0], R30 ;  /* 0x0010c01e01007387 */ /* 0x000fe80000100800 */
[----:B------:R1:W-:Y:S04]  /*18bd0*/  STL [R1+0x10c4], R29 ;  /* 0x0010c41d01007387 */ /* 0x0003e80000100800 */
[----:B------:R-:W-:Y:S04]  /*18be0*/  STL [R1+0x10c8], R28 ;  /* 0x0010c81c01007387 */ /* 0x000fe80000100800 */
[----:B------:R-:W4:Y:S01]  /*18bf0*/  LDL.LU R49, [R1+0x600] ;  /* 0x0006000001317983 */ /* 0x000f220000300800 */
        /* <DEDUP_REMOVED lines=19> */
[----:B------:R-:W-:Y:S02]  /*18d30*/  PRMT R26, R26, 0x3340, R179 ;  /* 0x000033401a1a7816 */ /* 0x000fe400000000b3 */
[----:B---3--:R-:W-:-:S03]  /*18d40*/  LOP3.LUT R24, R45, 0xffff, RZ, 0xc0, !PT ;  /* 0x0000ffff2d187812 */ /* 0x008fc600078ec0ff */
[----:B------:R0:W-:Y:S02]  /*18d50*/  STL [R1+0x130c], R26 ;  /* 0x00130c1a01007387 */ /* 0x0001e40000100800 */
[----:B0-----:R-:W-:-:S05]  /*18d60*/  PRMT R26, R229, 0x3340, R38 ;  /* 0x00003340e51a7816 */ /* 0x001fca0000000026 */
[----:B------:R0:W-:Y:S01]  /*18d70*/  STL [R1+0x129c], R26 ;  /* 0x00129c1a01007387 */ /* 0x0001e20000100800 */
[----:B------:R-:W-:Y:S02]  /*18d80*/  SHF.R.U32.HI R28, RZ, 0x8, R24 ;  /* 0x00000008ff1c7819 */ /* 0x000fe40000011618 */
[----:B0-----:R-:W-:Y:S02]  /*18d90*/  PRMT R26, R24, 0x3340, R181 ;  /* 0x00003340181a7816 */ /* 0x001fe400000000b5 */
[----:B------:R-:W-:-:S03]  /*18da0*/  SHF.R.U32.HI R24, RZ, 0x8, R219 ;  /* 0x00000008ff187819 */ /* 0x000fc600000116db */
[----:B------:R0:W-:Y:S01]  /*18db0*/  STL [R1+0x1310], R26 ;  /* 0x0013101a01007387 */ /* 0x0001e20000100800 */
[----:B------:R-:W-:Y:S02]  /*18dc0*/  LOP3.LUT R30, R30, 0xffff, RZ, 0xc0, !PT ;  /* 0x0000ffff1e1e7812 */ /* 0x000fe400078ec0ff */
[----:B------:R-:W-:Y:S02]  /*18dd0*/  LOP3.LUT R28, R28, 0xffff, RZ, 0xc0, !PT ;  /* 0x0000ffff1c1c7812 */ /* 0x000fe400078ec0ff */
[----:B------:R-:W-:Y:S02]  /*18de0*/  LOP3.LUT R24, R24, 0xffff, RZ, 0xc0, !PT ;  /* 0x0000ffff18187812 */ /* 0x000fe400078ec0ff */
[----:B0-----:R-:W-:Y:S02]  /*18df0*/  SHF.R.U32.HI R26, RZ, 0x8, R80 ;  /* 0x00000008ff1a7819 */ /* 0x001fe40000011650 */
[----:B------:R-:W-:Y:S02]  /*18e00*/  PRMT R30, R30, 0x3340, R31 ;  /* 0x000033401e1e7816 */ /* 0x000fe4000000001f */
[----:B------:R-:W-:-:S02]  /*18e10*/  LOP3.LUT R26, R26, 0xffff, RZ, 0xc0, !PT ;  /* 0x0000ffff1a1a7812 */ /* 0x000fc400078ec0ff */
[----:B------:R-:W-:Y:S01]  /*18e20*/  PRMT R28, R28, 0x3340, R29 ;  /* 0x000033401c1c7816 */ /* 0x000fe2000000001d */
[----:B------:R-:W-:Y:S01]  /*18e30*/  STL [R1+0x1314], R34 ;  /* 0x0013142201007387 */ /* 0x000fe20000100800 */
[----:B------:R-:W-:-:S03]  /*18e40*/  PRMT R24, R24, 0x3340, R26 ;  /* 0x0000334018187816 */ /* 0x000fc6000000001a */
[----:B------:R-:W-:Y:S04]  /*18e50*/  STL [R1+0x10b8], R32 ;  /* 0x0010b82001007387 */ /* 0x000fe80000100800 */
[----:B------:R-:W-:Y:S04]  /*18e60*/  STL [R1+0x1130], R30 ;  /* 0x0011301e01007387 */ /* 0x000fe80000100800 */
[----:B------:R-:W-:Y:S04]  /*18e70*/  STL [R1+0x1134], R28 ;  /* 0x0011341c01007387 */ /* 0x000fe80000100800 */
[----:B------:R4:W-:Y:S02]  /*18e80*/  STL [R1+0x1138], R24 ;  /* 0x0011381801007387 */ /* 0x0009e40000100800 */
[----:B----4-:R-:W-:-:S02]  /*18e90*/  LOP3.LUT R24, R49, 0xffff, RZ, 0xc0, !PT ;  /* 0x0000ffff31187812 */ /* 0x010fc400078ec0ff */
[----:B------:R-:W3:Y:S01]  /*18ea0*/  LDL.LU R49, [R1+0x60c] ;  /* 0x00060c0001317983 */ /* 0x000ee20000300800 */
[----:B------:R-:W-:Y:S02]  /*18eb0*/  LOP3.LUT R175, R175, 0xffff, RZ, 0xc0, !PT ;  /* 0x0000ffffafaf7812 */ /* 0x000fe400078ec0ff */
[----:B------:R-:W-:-:S04]  /*18ec0*/  LOP3.LUT R29, R22, 0xffff, RZ, 0xc0, !PT ;  /* 0x0000ffff161d7812 */ /* 0x000fc800078ec0ff */
[----:B------:R-:W-:Y:S02]  /*18ed0*/  PRMT R30, R24, 0x3340, R29 ;  /* 0x00003340181e7816 */ /* 0x000fe4000000001d */
[----:B--2---:R-:W-:-:S04]  /*18ee0*/  LOP3.LUT R28, R47, 0xffff, RZ, 0xc0, !PT ;  /* 0x0000ffff2f1c7812 */ /* 0x004fc800078ec0ff */
[--C-:B------:R-:W-:Y:S02]  /*18ef0*/  PRMT R22, R28, 0x3340, R175.reuse ;  /* 0x000033401c167816 */ /* 0x100fe400000000af */
[----:B------:R-:W-:Y:S02]  /*18f00*/  SHF.R.U32.HI R26, RZ, 0x8, R28 ;  /* 0x00000008ff1a7819 */ /* 0x000fe4000001161c */
[----:B------:R-:W-:Y:S01]  /*18f10*/  SHF.R.U32.HI R28, RZ, 0x8, R175 ;  /* 0x00000008ff1c7819 */ /* 0x000fe200000116af */
[----:B------:R0:W-:Y:S01]  /*18f20*/  STL [R1+0x1308], R22 ;  /* 0x0013081601007387 */ /* 0x0001e20000100800 */
[----:B------:R-:W-:Y:S02]  /*18f30*/  LOP3.LUT R26, R26, 0xffff, RZ, 0xc0, !PT ;  /* 0x0000ffff1a1a7812 */ /* 0x000fe400078ec0ff */
[----:B------:R-:W-:Y:S02]  /*18f40*/  LOP3.LUT R28, R28, 0xffff, RZ, 0xc0, !PT ;  /* 0x0000ffff1c1c7812 */ /* 0x000fe400078ec0ff */
[----:B0-----:R-:W-:-:S02]  /*18f50*/  SHF.R.U32.HI R22, RZ, 0x8, R24 ;  /* 0x00000008ff167819 */ /* 0x001fc40000011618 */
[----:B------:R-:W-:Y:S02]  /*18f60*/  SHF.R.U32.HI R24, RZ, 0x8, R29 ;  /* 0x00000008ff187819 */ /* 0x000fe4000001161d */
[----:B------:R-:W-:Y:S02]  /*18f70*/  LOP3.LUT R22, R22, 0xffff, RZ, 0xc0, !PT ;  /* 0x0000ffff16167812 */ /* 0x000fe400078ec0ff */
[----:B------:R-:W-:Y:S02]  /*18f80*/  LOP3.LUT R24, R24, 0xffff, RZ, 0xc0, !PT ;  /* 0x0000ffff18187812 */ /* 0x000fe400078ec0ff */
[----:B------:R-:W-:Y:S02]  /*18f90*/  PRMT R26, R26, 0x3340, R28 ;  /* 0x000033401a1a7816 */ /* 0x000fe4000000001c */
[----:B------:R-:W-:Y:S01]  /*18fa0*/  PRMT R22, R22, 0x3340, R24 ;  /* 0x0000334016167816 */ /* 0x000fe20000000018 */
[----:B------:R-:W-:Y:S04]  /*18fb0*/  STL [R1+0x1298], R30 ;  /* 0x0012981e01007387 */ /* 0x000fe80000100800 */
[----:B------:R-:W-:Y:S04]  /*18fc0*/  STL [R1+0x112c], R26 ;  /* 0x00112c1a01007387 */ /* 0x000fe80000100800 */
[----:B------:R3:W-:Y:S02]  /*18fd0*/  STL [R1+0x10b0], R22 ;  /* 0x0010b01601007387 */ /* 0x0007e40000100800 */
[----:B---3--:R-:W-:-:S02]  /*18fe0*/  LOP3.LUT R22, R49, 0xffff, RZ, 0xc0, !PT ;  /* 0x0000ffff31167812 */ /* 0x008fc400078ec0ff */
[----:B------:R-:W2:Y:S01]  /*18ff0*/  LDL.LU R49, [R1+0x484] ;  /* 0x0004840001317983 */ /* 0x000ea20000300800 */
[----:B------:R-:W-:Y:S02]  /*19000*/  LOP3.LUT R20, R20, 0xffff, RZ, 0xc0, !PT ;  /* 0x0000ffff14147812 */ /* 0x000fe400078ec0ff */
[----:B------:R-:W-:Y:S02]  /*19010*/  SHF.R.U32.HI R24, RZ, 0x8, R22 ;  /* 0x00000008ff187819 */ /* 0x000fe40000011616 */
[--C-:B------:R-:W-:Y:S02]  /*19020*/  PRMT R22, R22, 0x3340, R20.reuse ;  /* 0x0000334016167816 */ /* 0x100fe40000000014 */
[----:B------:R-:W-:Y:S02]  /*19030*/  SHF.R.U32.HI R26, RZ, 0x8, R20 ;  /* 0x00000008ff1a7819 */ /* 0x000fe40000011614 */
[----:B------:R-:W-:Y:S02]  /*19040*/  LOP3.LUT R227, R227, 0xffff, RZ, 0xc0, !PT ;  /* 0x0000ffffe3e37812 */ /* 0x000fe400078ec0ff */
[----:B------:R-:W-:Y:S01]  /*19050*/  LOP3.LUT R40, R40, 0xffff, RZ, 0xc0, !PT ;  /* 0x0000ffff28287812 */ /* 0x000fe200078ec0ff */
[----:B------:R0:W-:Y:S01]  /*19060*/  STL [R1+0x128c], R22 ;  /* 0x00128c1601007387 */ /* 0x0001e20000100800 */
[----:B------:R-:W-:-:S02]  /*19070*/  LOP3.LUT R24, R24, 0xffff, RZ, 0xc0, !PT ;  /* 0x0000ffff18187812 */ /* 0x000fc400078ec0ff */
[----:B------:R-:W-:Y:S02]  /*19080*/  LOP3.LUT R26, R26, 0xffff, RZ, 0xc0, !PT ;  /* 0x0000ffff1a1a7812 */ /* 0x000fe400078ec0ff */
[----:B------:R-:W-:Y:S02]  /*19090*/  SHF.R.U32.HI R20, RZ, 0x8, R227 ;  /* 0x00000008ff147819 */ /* 0x000fe400000116e3 */
[--C-:B------:R-:W-:Y:S02]  /*190a0*/  PRMT R28, R227, 0x3340, R40.reuse ;  /* 0x00003340e31c7816 */ /* 0x100fe40000000028 */
[----:B0-----:R-:W-:Y:S02]  /*190b0*/  SHF.R.U32.HI R22, RZ, 0x8, R40 ;  /* 0x00000008ff167819 */ /* 0x001fe40000011628 */
[----:B------:R-:W-:Y:S02]  /*190c0*/  PRMT R24, R24, 0x3340, R26 ;  /* 0x0000334018187816 */ /* 0x000fe4000000001a */
[----:B------:R-:W-:-:S02]  /*190d0*/  LOP3.LUT R20, R20, 0xffff, RZ, 0xc0, !PT ;  /* 0x0000ffff14147812 */ /* 0x000fc400078ec0ff */
[----:B------:R-:W-:Y:S02]  /*190e0*/  LOP3.LUT R22, R22, 0xffff, RZ, 0xc0, !PT ;  /* 0x0000ffff16167812 */ /* 0x000fe400078ec0ff */
[----:B------:R-:W-:Y:S02]  /*190f0*/  LOP3.LUT R225, R225, 0xffff, RZ, 0xc0, !PT ;  /* 0x0000ffffe1e17812 */ /* 0x000fe400078ec0ff */
[----:B------:R-:W-:Y:S01]  /*19100*/  LOP3.LUT R42, R42, 0xffff, RZ, 0xc0, !PT ;  /* 0x0000ffff2a2a7812 */ /* 0x000fe200078ec0ff */
[----:B------:R-:W-:Y:S01]  /*19110*/  STL [R1+0x1294], R28 ;  /* 0x0012941c01007387 */ /* 0x000fe20000100800 */
[----:B------:R-:W-:Y:S02]  /*19120*/  PRMT R20, R20, 0x3340, R22 ;  /* 0x0000334014147816 */ /* 0x000fe40000000016 */
[----:B------:R-:W-:Y:S01]  /*19130*/  SHF.R.U32.HI R26, RZ, 0x8, R42 ;  /* 0x00000008ff1a7819 */ /* 0x000fe2000001162a */
[----:B------:R0:W-:Y:S01]  /*19140*/  STL [R1+0x10a4], R24 ;  /* 0x0010a41801007387 */ /* 0x0001e20000100800 */
[----:B------:R-:W-:-:S02]  /*19150*/  LOP3.LUT R177, R177, 0xffff, RZ, 0xc0, !PT ;  /* 0x0000ffffb1b17812 */ /* 0x000fc400078ec0ff */
[----:B------:R-:W-:Y:S01]  /*19160*/  LOP3.LUT R26, R26, 0xffff, RZ, 0xc0, !PT ;  /* 0x0000ffff1a1a7812 */ /* 0x000fe200078ec0ff */
[----:B------:R1:W-:Y:S01]  /*19170*/  STL [R1+0x10a8], R20 ;  /* 0x0010a81401007387 */ /* 0x0003e20000100800 */
[----:B0-----:R-:W-:-:S04]  /*19180*/  SHF.R.U32.HI R24, RZ, 0x8, R225 ;  /* 0x00000008ff187819 */ /* 0x001fc800000116e1 */
[----:B------:R-:W-:Y:S02]  /*19190*/  LOP3.LUT R24, R24, 0xffff, RZ, 0xc0, !PT ;  /* 0x0000ffff18187812 */ /* 0x000fe400078ec0ff */
[----:B-1----:R-:W-:Y:S02]  /*191a0*/  PRMT R20, R225, 0x3340, R42 ;  /* 0x00003340e1147816 */ /* 0x002fe4000000002a */
[----:B------:R-:W-:-:S03]  /*191b0*/  PRMT R24, R24, 0x3340, R26 ;  /* 0x0000334018187816 */ /* 0x000fc6000000001a */
[----:B------:R0:W-:Y:S01]  /*191c0*/  STL [R1+0x1280], R20 ;  /* 0x0012801401007387 */ /* 0x0001e20000100800 */
[----:B--2---:R-:W-:-:S04]  /*191d0*/  LOP3.LUT R22, R49, 0xffff, RZ, 0xc0, !PT ;  /* 0x0000ffff31167812 */ /* 0x004fc800078ec0ff */
[----:B------:R-:W-:-:S05]  /*191e0*/  PRMT R28, R22, 0x3340, R177 ;  /* 0x00003340161c7816 */ /* 0x000fca00000000b1 */
[----:B------:R-:W-:Y:S04]  /*191f0*/  STL [R1+0x1304], R28 ;  /* 0x0013041c01007387 */ /* 0x000fe80000100800 */
[----:B------:R1:W-:Y:S04]  /*19200*/  STL [R1+0x1098], R24 ;  /* 0x0010981801007387 */ /* 0x0003e80000100800 */
[----:B------:R-:W2:Y:S04]  /*19210*/  LDL.LU R51, [R1+0x62c] ;  /* 0x00062c0001337983 */ /* 0x000ea80000300800 */
[----:B------:R-:W3:Y:S01]  /*19220*/  LDL.LU R49, [R1+0x628] ;  /* 0x0006280001317983 */ /* 0x000ee20000300800 */
[----:B0-----:R-:W-:-:S02]  /*19230*/  SHF.R.U32.HI R20, RZ, 0x8, R22 ;  /* 0x00000008ff147819 */ /* 0x001fc40000011616 */
[----:B------:R-:W-:Y:S02]  /*19240*/  SHF.R.U32.HI R22, RZ, 0x8, R177 ;  /* 0x00000008ff167819 */ /* 0x000fe400000116b1 */
[----:B------:R-:W-:Y:S02]  /*19250*/  LOP3.LUT R20, R20, 0xffff, RZ, 0xc0, !PT ;  /* 0x0000ffff14147812 */ /* 0x000fe400078ec0ff */
[----:B------:R-:W-:Y:S02]  /*19260*/  LOP3.LUT R22, R22, 0xffff, RZ, 0xc0, !PT ;  /* 0x0000ffff16167812 */ /* 0x000fe400078ec0ff */
[----:B------:R-:W-:Y:S02]  /*19270*/  LOP3.LUT R223, R223, 0xffff, RZ, 0xc0, !PT ;  /* 0x0000ffffdfdf7812 */ /* 0x000fe400078ec0ff */
[----:B------:R-:W-:Y:S02]  /*19280*/  PRMT R20, R20, 0x3340, R22 ;  /* 0x0000334014147816 */ /* 0x000fe40000000016 */
[----:B------:R-:W-:-:S03]  /*19290*/  LOP3.LUT R76, R76, 0xffff, RZ, 0xc0, !PT ;  /* 0x0000ffff4c4c7812 */ /* 0x000fc600078ec0ff */
[----:B------:R0:W-:Y:S01]  /*192a0*/  STL [R1+0x1128], R20 ;  /* 0x0011281401007387 */ /* 0x0001e20000100800 */
[----:B------:R-:W-:Y:S02]  /*192b0*/  LOP3.LUT R221, R221, 0xffff, RZ, 0xc0, !PT ;  /* 0x0000ffffdddd7812 */ /* 0x000fe400078ec0ff */
[----:B------:R-:W-:Y:S02]  /*192c0*/  LOP3.LUT R78, R78, 0xffff, RZ, 0xc0, !PT ;  /* 0x0000ffff4e4e7812 */ /* 0x000fe400078ec0ff */
[----:B-1----:R-:W-:Y:S02]  /*192d0*/  SHF.R.U32.HI R24, RZ, 0x8, R223 ;  /* 0x00000008ff187819 */ /* 0x002fe400000116df */
[--C-:B0-----:R-:W-:Y:S02]  /*192e0*/  PRMT R20, R223, 0x3340, R76.reuse ;  /* 0x00003340df147816 */ /* 0x101fe4000000004c */
[----:B------:R-:W-:Y:S02]  /*192f0*/  SHF.R.U32.HI R26, RZ, 0x8, R76 ;  /* 0x00000008ff1a7819 */ /* 0x000fe4000001164c */
[----:B------:R-:W-:Y:S01]  /*19300*/  SHF.R.U32.HI R22, RZ, 0x8, R78 ;  /* 0x00000008ff167819 */ /* 0x000fe2000001164e */
[----:B------:R0:W-:Y:S01]  /*19310*/  STL [R1+0x12fc], R20 ;  /* 0x0012fc1401007387 */ /* 0x0001e20000100800 */
[----:B------:R-:W-:-:S02]  /*19320*/  LOP3.LUT R24, R24, 0xffff, RZ, 0xc0, !PT ;  /* 0x0000ffff18187812 */ /* 0x000fc400078ec0ff */
[----:B------:R-:W-:Y:S02]  /*19330*/  LOP3.LUT R26, R26, 0xffff, RZ, 0xc0, !PT ;  /* 0x0000ffff1a1a7812 */ /* 0x000fe400078ec0ff */
[----:B------:R-:W-:Y:S02]  /*19340*/  LOP3.LUT R22, R22, 0xffff, RZ, 0xc0, !PT ;  /* 0x0000ffff16167812 */ /* 0x000fe400078ec0ff */
[----:B0-----:R-:W-:Y:S02]  /*19350*/  SHF.R.U32.HI R20, RZ, 0x8, R221 ;  /* 0x00000008ff147819 */ /* 0x001fe400000116dd */
[----:B------:R-:W-:Y:S02]  /*19360*/  PRMT R28, R221, 0x3340, R78 ;  /* 0x00003340dd1c7816 */ /* 0x000fe4000000004e */
[----:B------:R-:W-:Y:S02]  /*19370*/  LOP3.LUT R20, R20, 0xffff, RZ, 0xc0, !PT ;  /* 0x0000ffff14147812 */ /* 0x000fe400078ec0ff */
[----:B------:R-:W-:-:S02]  /*19380*/  PRMT R24, R24, 0x3340, R26 ;  /* 0x0000334018187816 */ /* 0x000fc4000000001a */
[----:B------:R-:W-:Y:S01]  /*19390*/  PRMT R20, R20, 0x3340, R22 ;  /* 0x0000334014147816 */ /* 0x000fe20000000016 */
[----:B------:R-:W-:Y:S04]  /*193a0*/  STL [R1+0x1300], R28 ;  /* 0x0013001c01007387 */ /* 0x000fe80000100800 */
[----:B------:R3:W-:Y:S04]  /*193b0*/  STL [R1+0x1120], R24 ;  /* 0x0011201801007387 */ /* 0x0007e80000100800 */
[----:B------:R0:W-:Y:S01]  /*193c0*/  STL [R1+0x1124], R20 ;  /* 0x0011241401007387 */ /* 0x0001e20000100800 */
[----:B--2---:R-:W-:-:S03]  /*193d0*/  LOP3.LUT R22, R51, 0xffff, RZ, 0xc0, !PT ;  /* 0x0000ffff33167812 */ /* 0x004fc600078ec0ff */
[----:B------:R-:W2:Y:S01]  /*193e0*/  LDL.LU R51, [R1+0x204] ;  /* 0x0002040001337983 */ /* 0x000ea20000300800 */
[----:B---3--:R-:W-:-:S03]  /*193f0*/  LOP3.LUT R24, R49, 0xffff, RZ, 0xc0, !PT ;  /* 0x0000ffff31187812 */ /* 0x008fc600078ec0ff */
[----:B------:R-:W3:Y:S01]  /*19400*/  LDL.LU R49, [R1+0x200] ;  /* 0x0002000001317983 */ /* 0x000ee20000300800 */
[----:B------:R-:W-:Y:S02]  /*19410*/  LOP3.LUT R26, R9, 0xffff, RZ, 0xc0, !PT ;  /* 0x0000ffff091a7812 */ /* 0x000fe400078ec0ff */
[----:B------:R-:W-:Y:S02]  /*19420*/  LOP3.LUT R9, R8, 0xffff, RZ, 0xc0, !PT ;  /* 0x0000ffff08097812 */ /* 0x000fe400078ec0ff */
[----:B------:R-:W-:Y:S02]  /*19430*/  PRMT R8, R22, 0x3340, R26 ;  /* 0x0000334016087816 */ /* 0x000fe4000000001a */
[----:B0-----:R-:W-:-:S03]  /*19440*/  SHF.R.U32.HI R20, RZ, 0x8, R22 ;  /* 0x00000008ff147819 */ /* 0x001fc60000011616 */
[----:B------:R0:W-:Y:S01]  /*19450*/  STL [R1+0x1284], R8 ;  /* 0x0012840801007387 */ /* 0x0001e20000100800 */
[----:B------:R-:W-:Y:S02]  /*19460*/  SHF.R.U32.HI R22, RZ, 0x8, R26 ;  /* 0x00000008ff167819 */ /* 0x000fe4000001161a */
[----:B------:R-:W-:Y:S02]  /*19470*/  LOP3.LUT R20, R20, 0xffff, RZ, 0xc0, !PT ;  /* 0x0000ffff14147812 */ /* 0x000fe400078ec0ff */
[----:B------:R-:W-:Y:S02]  /*19480*/  LOP3.LUT R22, R22, 0xffff, RZ, 0xc0, !PT ;  /* 0x0000ffff16167812 */ /* 0x000fe400078ec0ff */
[----:B0-----:R-:W-:Y:S02]  /*19490*/  SHF.R.U32.HI R8, RZ, 0x8, R24 ;  /* 0x00000008ff087819 */ /* 0x001fe40000011618 */
[--C-:B------:R-:W-:Y:S02]  /*194a0*/  PRMT R24, R24, 0x3340, R9.reuse ;  /* 0x0000334018187816 */ /* 0x100fe40000000009 */
[----:B------:R-:W-:-:S02]  /*194b0*/  SHF.R.U32.HI R9, RZ, 0x8, R9 ;  /* 0x00000008ff097819 */ /* 0x000fc40000011609 */
[----:B------:R-:W-:Y:S02]  /*194c0*/  LOP3.LUT R8, R8, 0xffff, RZ, 0xc0, !PT ;  /* 0x0000ffff08087812 */ /* 0x000fe400078ec0ff */
[----:B------:R-:W-:Y:S02]  /*194d0*/  LOP3.LUT R9, R9, 0xffff, RZ, 0xc0, !PT ;  /* 0x0000ffff09097812 */ /* 0x000fe400078ec0ff */
[----:B------:R-:W-:Y:S02]  /*194e0*/  PRMT R20, R20, 0x3340, R22 ;  /* 0x0000334014147816 */ /* 0x000fe40000000016 */
[----:B------:R-:W-:Y:S01]  /*194f0*/  PRMT R8, R8, 0x3340, R9 ;  /* 0x0000334008087816 */ /* 0x000fe20000000009 */
[----:B------:R-:W-:Y:S04]  /*19500*/  STL [R1+0x1288], R24 ;  /* 0x0012881801007387 */ /* 0x000fe80000100800 */
[----:B------:R-:W-:Y:S04]  /*19510*/  STL [R1+0x109c], R20 ;  /* 0x00109c1401007387 */ /* 0x000fe80000100800 */
[----:B------:R2:W-:Y:S01]  /*19520*/  STL [R1+0x10a0], R8 ;  /* 0x0010a00801007387 */ /* 0x0005e20000100800 */
[----:B---3--:R-:W-:-:S03]  /*19530*/  LOP3.LUT R9, R49, 0xffff, RZ, 0xc0, !PT ;  /* 0x0000ffff31097812 */ /* 0x008fc600078ec0ff */
[----:B------:R-:W3:Y:S01]  /*19540*/  LDL.LU R49, [R1+0x48c] ;  /* 0x00048c0001317983 */ /* 0x000ee20000300800 */
[----:B--2---:R-:W-:Y:S02]  /*19550*/  LOP3.LUT R8, R51, 0xffff, RZ, 0xc0, !PT ;  /* 0x0000ffff33087812 */ /* 0x004fe400078ec0ff */
[----:B------:R-:W-:Y:S01]  /*19560*/  LOP3.LUT R44, R44, 0xffff, RZ, 0xc0, !PT ;  /* 0x0000ffff2c2c7812 */ /* 0x000fe200078ec0ff */
[----:B------:R-:W2:Y:S01]  /*19570*/  LDL.LU R51, [R1+0x488] ;  /* 0x0004880001337983 */ /* 0x000ea20000300800 */
[----:B------:R-:W-:Y:S02]  /*19580*/  SHF.R.U32.HI R20, RZ, 0x8, R8 ;  /* 0x00000008ff147819 */ /* 0x000fe40000011608 */
[--C-:B------:R-:W-:Y:S02]  /*19590*/  PRMT R8, R8, 0x3340, R44.reuse ;  /* 0x0000334008087816 */ /* 0x100fe4000000002c */
[----:B------:R-:W-:Y:S02]  /*195a0*/  LOP3.LUT R46, R46, 0xffff, RZ, 0xc0, !PT ;  /* 0x0000ffff2e2e7812 */ /* 0x000fe400078ec0ff */
[----:B------:R-:W-:Y:S01]  /*195b0*/  SHF.R.U32.HI R22, RZ, 0x8, R44 ;  /* 0x00000008ff167819 */ /* 0x000fe2000001162c */
[----:B------:R0:W-:Y:S01]  /*195c0*/  STL [R1+0x1270], R8 ;  /* 0x0012700801007387 */ /* 0x0001e20000100800 */
[----:B------:R-:W-:-:S02]  /*195d0*/  PRMT R24, R9, 0x3340, R46 ;  /* 0x0000334009187816 */ /* 0x000fc4000000002e */
[----:B------:R-:W-:Y:S02]  /*195e0*/  LOP3.LUT R20, R20, 0xffff, RZ, 0xc0, !PT ;  /* 0x0000ffff14147812 */ /* 0x000fe400078ec0ff */
[----:B------:R-:W-:Y:S02]  /*195f0*/  LOP3.LUT R22, R22, 0xffff, RZ, 0xc0, !PT ;  /* 0x0000ffff16167812 */ /* 0x000fe400078ec0ff */
[----:B0-----:R-:W-:Y:S02]  /*19600*/  SHF.R.U32.HI R8, RZ, 0x8, R9 ;  /* 0x00000008ff087819 */ /* 0x001fe40000011609 */
[----:B------:R-:W-:Y:S02]  /*19610*/  SHF.R.U32.HI R9, RZ, 0x8, R46 ;  /* 0x00000008ff097819 */ /* 0x000fe4000001162e */
[----:B------:R-:W-:Y:S02]  /*19620*/  LOP3.LUT R8, R8, 0xffff, RZ, 0xc0, !PT ;  /* 0x0000ffff08087812 */ /* 0x000fe400078ec0ff */
[----:B------:R-:W-:-:S02]  /*19630*/  LOP3.LUT R9, R9, 0xffff, RZ, 0xc0, !PT ;  /* 0x0000ffff09097812 */ /* 0x000fc400078ec0ff */
[----:B------:R-:W-:Y:S02]  /*19640*/  PRMT R20, R20, 0x3340, R22 ;  /* 0x0000334014147816 */ /* 0x000fe40000000016 */
[----:B------:R-:W-:Y:S01]  /*19650*/  PRMT R8, R8, 0x3340, R9 ;  /* 0x0000334008087816 */ /* 0x000fe20000000009 */
[----:B------:R-:W-:Y:S04]  /*19660*/  STL [R1+0x127c], R24 ;  /* 0x00127c1801007387 */ /* 0x000fe80000100800 */
[----:B------:R-:W-:Y:S04]  /*19670*/  STL [R1+0x1090], R20 ;  /* 0x0010901401007387 */ /* 0x000fe80000100800 */
[----:B------:R3:W-:Y:S02]  /*19680*/  STL [R1+0x1094], R8 ;  /* 0x0010940801007387 */ /* 0x0007e40000100800 */
[----:B---3--:R-:W-:-:S02]  /*19690*/  LOP3.LUT R8, R49, 0xffff, RZ, 0xc0, !PT ;  /* 0x0000ffff31087812 */ /* 0x008fc400078ec0ff */
[----:B------:R-:W3:Y:S01]  /*196a0*/  LDL.LU R49, [R1+0x490] ;  /* 0x0004900001317983 */ /* 0x000ee20000300800 */
[----:B------:R-:W-:Y:S02]  /*196b0*/  LOP3.LUT R171, R171, 0xffff, RZ, 0xc0, !PT ;  /* 0x0000ffffabab7812 */ /* 0x000fe400078ec0ff */
[----:B------:R-:W-:Y:S02]  /*196c0*/  SHF.R.U32.HI R20, RZ, 0x8, R8 ;  /* 0x00000008ff147819 */ /* 0x000fe40000011608 */
[--C-:B------:R-:W-:Y:S02]  /*196d0*/  PRMT R8, R8, 0x3340, R171.reuse ;  /* 0x0000334008087816 */ /* 0x100fe400000000ab */
[----:B--2---:R-:W-:Y:S02]  /*196e0*/  LOP3.LUT R9, R51, 0xffff, RZ, 0xc0, !PT ;  /* 0x0000ffff33097812 */ /* 0x004fe400078ec0ff */
[----:B------:R-:W-:Y:S01]  /*196f0*/  LOP3.LUT R173, R173, 0xffff, RZ, 0xc0, !PT ;  /* 0x0000ffffadad7812 */ /* 0x000fe200078ec0ff */
[----:B------:R0:W-:Y:S01]  /*19700*/  STL [R1+0x12e4], R8 ;  /* 0x0012e40801007387 */ /* 0x0001e20000100800 */
[----:B------:R-:W-:-:S02]  /*19710*/  SHF.R.U32.HI R22, RZ, 0x8, R171 ;  /* 0x00000008ff167819 */ /* 0x000fc400000116ab */
[----:B------:R-:W-:Y:S02]  /*19720*/  PRMT R24, R9, 0x3340, R173 ;  /* 0x0000334009187816 */ /* 0x000fe400000000ad */
[----:B------:R-:W-:Y:S02]  /*19730*/  LOP3.LUT R20, R20, 0xffff, RZ, 0xc0, !PT ;  /* 0x0000ffff14147812 */ /* 0x000fe400078ec0ff */
[----:B0-----:R-:W-:Y:S02]  /*19740*/  SHF.R.U32.HI R8, RZ, 0x8, R9 ;  /* 0x00000008ff087819 */ /* 0x001fe40000011609 */
[----:B------:R-:W-:Y:S02]  /*19750*/  SHF.R.U32.HI R9, RZ, 0x8, R173 ;  /* 0x00000008ff097819 */ /* 0x000fe400000116ad */
[----:B------:R-:W-:Y:S02]  /*19760*/  LOP3.LUT R22, R22, 0xffff, RZ, 0xc0, !PT ;  /* 0x0000ffff16167812 */ /* 0x000fe400078ec0ff */
[----:B------:R-:W-:-:S02]  /*19770*/  LOP3.LUT R8, R8, 0xffff, RZ, 0xc0, !PT ;  /* 0x0000ffff08087812 */ /* 0x000fc400078ec0ff */
[----:B------:R-:W-:Y:S02]  /*19780*/  LOP3.LUT R9, R9, 0xffff, RZ, 0xc0, !PT ;  /* 0x0000ffff09097812 */ /* 0x000fe400078ec0ff */
[----:B------:R-:W-:Y:S02]  /*19790*/  PRMT R20, R20, 0x3340, R22 ;  /* 0x0000334014147816 */ /* 0x000fe40000000016 */
[----:B------:R-:W-:Y:S01]  /*197a0*/  PRMT R8, R8, 0x3340, R9 ;  /* 0x0000334008087816 */ /* 0x000fe20000000009 */
[----:B------:R-:W-:Y:S04]  /*197b0*/  STL [R1+0x12e0], R24 ;  /* 0x0012e01801007387 */ /* 0x000fe80000100800 */
[----:B------:R-:W-:Y:S04]  /*197c0*/  STL [R1+0x1118], R20 ;  /* 0x0011181401007387 */ /* 0x000fe80000100800 */
[----:B------:R0:W-:Y:S04]  /*197d0*/  STL [R1+0x111c], R8 ;  /* 0x00111c0801007387 */ /* 0x0001e80000100800 */
[----:B------:R-:W2:Y:S01]  /*197e0*/  LDL.LU R51, [R1+0x630] ;  /* 0x0006300001337983 */ /* 0x000ea20000300800 */
[----:B---3--:R-:W-:-:S03]  /*197f0*/  LOP3.LUT R9, R49, 0xffff, RZ, 0xc0, !PT ;  /* 0x0000ffff31097812 */ /* 0x008fc600078ec0ff */
[----:B------:R-:W3:Y:S01]  /*19800*/  LDL.LU R49, [R1+0x494] ;  /* 0x0004940001317983 */ /* 0x000ee20000300800 */
[----:B------:R-:W-:Y:S02]  /*19810*/  LOP3.LUT R252, R252, 0xffff, RZ, 0xc0, !PT ;  /* 0x0000fffffcfc7812 */ /* 0x000fe400078ec0ff */
[----:B------:R-:W-:Y:S02]  /*19820*/  LOP3.LUT R72, R72, 0xffff, RZ, 0xc0, !PT ;  /* 0x0000ffff48487812 */ /* 0x000fe400078ec0ff */
[----:B------:R-:W-:Y:S02]  /*19830*/  LOP3.LUT R167, R167, 0xffff, RZ, 0xc0, !PT ;  /* 0x0000ffffa7a77812 */ /* 0x000fe400078ec0ff */
[----:B0-----:R-:W-:Y:S02]  /*19840*/  PRMT R8, R252, 0x3340, R72 ;  /* 0x00003340fc087816 */ /* 0x001fe40000000048 */
[----:B------:R-:W-:Y:S02]  /*19850*/  SHF.R.U32.HI R20, RZ, 0x8, R252 ;  /* 0x00000008ff147819 */ /* 0x000fe400000116fc */
        /* <DEDUP_REMOVED lines=17> */
[----:B------:R-:W-:Y:S02]  /*19970*/  LOP3.LUT R22, R10, 0xffff, RZ, 0xc0, !PT ;  /* 0x0000ffff0a167812 */ /* 0x000fe400078ec0ff */
[----:B------:R-:W-:Y:S02]  /*19980*/  SHF.R.U32.HI R10, RZ, 0x8, R8 ;  /* 0x00000008ff0a7819 */ /* 0x000fe40000011608 */
[--C-:B------:R-:W-:Y:S02]  /*19990*/  PRMT R8, R8, 0x3340, R20.reuse ;  /* 0x0000334008087816 */ /* 0x100fe40000000014 */
[----:B--2---:R-:W-:Y:S02]  /*199a0*/  LOP3.LUT R9, R51, 0xffff, RZ, 0xc0, !PT ;  /* 0x0000ffff33097812 */ /* 0x004fe400078ec0ff */
[----:B------:R-:W2:Y:S01]  /*199b0*/  LDL.LU R51, [R1+0x210] ;  /* 0x0002100001337983 */ /* 0x000ea20000300800 */
[----:B------:R-:W-:-:S02]  /*199c0*/  SHF.R.U32.HI R20, RZ, 0x8, R20 ;  /* 0x00000008ff147819 */ /* 0x000fc40000011614 */
[--C-:B------:R-:W-:Y:S01]  /*199d0*/  PRMT R24, R9, 0x3340, R22.reuse ;  /* 0x0000334009187816 */ /* 0x100fe20000000016 */
[----:B------:R0:W-:Y:S01]  /*199e0*/  STL [R1+0x12b4], R8 ;  /* 0x0012b40801007387 */ /* 0x0001e20000100800 */
[----:B------:R-:W-:Y:S02]  /*199f0*/  LOP3.LUT R10, R10, 0xffff, RZ, 0xc0, !PT ;  /* 0x0000ffff0a0a7812 */ /* 0x000fe400078ec0ff */
[----:B------:R-:W-:Y:S02]  /*19a00*/  LOP3.LUT R20, R20, 0xffff, RZ, 0xc0, !PT ;  /* 0x0000ffff14147812 */ /* 0x000fe400078ec0ff */
[----:B0-----:R-:W-:Y:S02]  /*19a10*/  SHF.R.U32.HI R8, RZ, 0x8, R9 ;  /* 0x00000008ff087819 */ /* 0x001fe40000011609 */
[----:B------:R-:W-:Y:S02]  /*19a20*/  SHF.R.U32.HI R9, RZ, 0x8, R22 ;  /* 0x00000008ff097819 */ /* 0x000fe40000011616 */
[----:B------:R-:W-:-:S02]  /*19a30*/  LOP3.LUT R8, R8, 0xffff, RZ, 0xc0, !PT ;  /* 0x0000ffff08087812 */ /* 0x000fc400078ec0ff */
[----:B------:R-:W-:Y:S02]  /*19a40*/  LOP3.LUT R9, R9, 0xffff, RZ, 0xc0, !PT ;  /* 0x0000ffff09097812 */ /* 0x000fe400078ec0ff */
        /* <DEDUP_REMOVED lines=10> */
[----:B------:R-:W-:Y:S02]  /*19af0*/  LOP3.LUT R48, R48, 0xffff, RZ, 0xc0, !PT ;  /* 0x0000ffff30307812 */ /* 0x000fe400078ec0ff */
[----:B--2---:R-:W-:Y:S01]  /*19b00*/  LOP3.LUT R9, R51, 0xffff, RZ, 0xc0, !PT ;  /* 0x0000ffff33097812 */ /* 0x004fe200078ec0ff */
[----:B------:R0:W-:Y:S01]  /*19b10*/  STL [R1+0x1264], R8 ;  /* 0x0012640801007387 */ /* 0x0001e20000100800 */
[----:B------:R-:W-:-:S02]  /*19b20*/  SHF.R.U32.HI R20, RZ, 0x8, R21 ;  /* 0x00000008ff147819 */ /* 0x000fc40000011615 */
[--C-:B------:R-:W-:Y:S02]  /*19b30*/  PRMT R21, R9, 0x3340, R48.reuse ;  /* 0x0000334009157816 */ /* 0x100fe40000000030 */
        /* <DEDUP_REMOVED lines=16> */
[----:B------:R-:W-:Y:S02]  /*19c40*/  LOP3.LUT R9, R3, 0xffff, RZ, 0xc0, !PT ;  /* 0x0000ffff03097812 */ /* 0x000fe400078ec0ff */
[----:B------:R-:W-:Y:S01]  /*19c50*/  LOP3.LUT R68, R68, 0xffff, RZ, 0xc0, !PT ;  /* 0x0000ffff44447812 */ /* 0x000fe200078ec0ff */
[----:B------:R-:W3:Y:S01]  /*19c60*/  LDL.LU R3, [R1+0x1598] ;  /* 0x0015980001037983 */ /* 0x000ee20000300800 */
        /* <DEDUP_REMOVED lines=14> */
[----:B0-----:R-:W-:-:S02]  /*19d50*/  LOP3.LUT R8, R2, 0xffff, RZ, 0xc0, !PT ;  /* 0x0000ffff02087812 */ /* 0x001fc400078ec0ff */
[----:B------:R-:W4:Y:S04]  /*19d60*/  LDL.LU R2, [R1+0x1594] ;  /* 0x0015940001027983 */ /* 0x000f280000300800 */
[----:B------:R-:W3:Y:S01]  /*19d70*/  LDL.LU R51, [R1+0x63c] ;  /* 0x00063c0001337983 */ /* 0x000ee20000300800 */
[----:B--2---:R-:W-:-:S03]  /*19d80*/  LOP3.LUT R9, R49, 0xffff, RZ, 0xc0, !PT ;  /* 0x0000ffff31097812 */ /* 0x004fc600078ec0ff */
[----:B------:R-:W2:Y:S01]  /*19d90*/  LDL.LU R49, [R1+0x638] ;  /* 0x0006380001317983 */ /* 0x000ea20000300800 */
[----:B------:R-:W-:Y:S02]  /*19da0*/  LOP3.LUT R70, R70, 0xffff, RZ, 0xc0, !PT ;  /* 0x0000ffff46467812 */ /* 0x000fe400078ec0ff */
        /* <DEDUP_REMOVED lines=17> */
[----:B--2---:R-:W-:-:S02]  /*19ec0*/  LOP3.LUT R8, R49, 0xffff, RZ, 0xc0, !PT ;  /* 0x0000ffff31087812 */ /* 0x004fc400078ec0ff */
[----:B------:R-:W2:Y:S01]  /*19ed0*/  LDL.LU R49, [R1+0x220] ;  /* 0x0002200001317983 */ /* 0x000ea20000300800 */
[----:B---3--:R-:W-:Y:S02]  /*19ee0*/  LOP3.LUT R9, R51, 0xffff, RZ, 0xc0, !PT ;  /* 0x0000ffff33097812 */ /* 0x008fe400078ec0ff */
[----:B------:R-:W-:Y:S01]  /*19ef0*/  LOP3.LUT R23, R23, 0xffff, RZ, 0xc0, !PT ;  /* 0x0000ffff17177812 */ /* 0x000fe200078ec0ff */
[----:B------:R-:W3:Y:S01]  /*19f00*/  LDL.LU R51, [R1+0x21c] ;  /* 0x00021c0001337983 */ /* 0x000ee20000300800 */
[----:B------:R-:W-:Y:S02]  /*19f10*/  SHF.R.U32.HI R10, RZ, 0x8, R9 ;  /* 0x00000008ff0a7819 */ /* 0x000fe40000011609 */
[----:B------:R-:W-:Y:S02]  /*19f20*/  LOP3.LUT R153, R153, 0xffff, RZ, 0xc0, !PT ;  /* 0x0000ffff99997812 */ /* 0x000fe400078ec0ff */
[----:B------:R-:W-:Y:S02]  /*19f30*/  PRMT R9, R9, 0x3340, R23 ;  /* 0x0000334009097816 */ /* 0x000fe40000000017 */
[----:B------:R-:W-:-:S02]  /*19f40*/  SHF.R.U32.HI R21, RZ, 0x8, R8 ;  /* 0x00000008ff157819 */ /* 0x000fc40000011608 */
[----:B------:R-:W-:Y:S01]  /*19f50*/  PRMT R8, R8, 0x3340, R153 ;  /* 0x0000334008087816 */ /* 0x000fe20000000099 */
[----:B------:R0:W-:Y:S01]  /*19f60*/  STL [R1+0x124c], R9 ;  /* 0x00124c0901007387 */ /* 0x0001e20000100800 */
[----:B------:R-:W-:Y:S02]  /*19f70*/  SHF.R.U32.HI R20, RZ, 0x8, R23 ;  /* 0x00000008ff147819 */ /* 0x000fe40000011617 */
[----:B------:R-:W-:Y:S01]  /*19f80*/  LOP3.LUT R10, R10, 0xffff, RZ, 0xc0, !PT ;  /* 0x0000ffff0a0a7812 */ /* 0x000fe200078ec0ff */
[----:B------:R1:W-:Y:S01]  /*19f90*/  STL [R1+0x1248], R8 ;  /* 0x0012480801007387 */ /* 0x0003e20000100800 */
[----:B------:R-:W-:Y:S02]  /*19fa0*/  LOP3.LUT R20, R20, 0xffff, RZ, 0xc0, !PT ;  /* 0x0000ffff14147812 */ /* 0x000fe400078ec0ff */
[----:B0-----:R-:W-:Y:S02]  /*19fb0*/  SHF.R.U32.HI R9, RZ, 0x8, R153 ;  /* 0x00000008ff097819 */ /* 0x001fe40000011699 */
[----:B-1----:R-:W-:-:S02]  /*19fc0*/  LOP3.LUT R8, R21, 0xffff, RZ, 0xc0, !PT ;  /* 0x0000ffff15087812 */ /* 0x002fc400078ec0ff */
[----:B------:R-:W-:Y:S02]  /*19fd0*/  LOP3.LUT R9, R9, 0xffff, RZ, 0xc0, !PT ;  /* 0x0000ffff09097812 */ /* 0x000fe400078ec0ff */
[----:B------:R-:W-:Y:S02]  /*19fe0*/  PRMT R10, R10, 0x3340, R20 ;  /* 0x000033400a0a7816 */ /* 0x000fe40000000014 */
[----:B------:R-:W-:-:S03]  /*19ff0*/  PRMT R8, R8, 0x3340, R9 ;  /* 0x0000334008087816 */ /* 0x000fc60000000009 */
[----:B------:R2:W-:Y:S04]  /*1a000*/  STL [R1+0x1068], R10 ;  /* 0x0010680a01007387 */ /* 0x0005e80000100800 */
[----:B------:R-:W-:Y:S01]  /*1a010*/  STL [R1+0x106c], R8 ;  /* 0x00106c0801007387 */ /* 0x000fe20000100800 */
[----:B--2---:R-:W-:-:S03]  /*1a020*/  LOP3.LUT R10, R49, 0xffff, RZ, 0xc0, !PT ;  /* 0x0000ffff310a7812 */ /* 0x004fc600078ec0ff */
[----:B------:R-:W2:Y:S01]  /*1a030*/  LDL.LU R49, [R1+0x49c] ;  /* 0x00049c0001317983 */ /* 0x000ea20000300800 */
[----:B------:R-:W-:Y:S02]  /*1a040*/  LOP3.LUT R52, R52, 0xffff, RZ, 0xc0, !PT ;  /* 0x0000ffff34347812 */ /* 0x000fe400078ec0ff */
[----:B---3--:R-:W-:Y:S02]  /*1a050*/  LOP3.LUT R9, R51, 0xffff, RZ, 0xc0, !PT ;  /* 0x0000ffff33097812 */ /* 0x008fe400078ec0ff */
        /* <DEDUP_REMOVED lines=15> */
[----:B------:R-:W-:Y:S04]  /*1a150*/  STL [R1+0x105c], R20 ;  /* 0x00105c1401007387 */ /* 0x000fe80000100800 */
[----:B------:R0:W-:Y:S02]  /*1a160*/  STL [R1+0x1060], R9 ;  /* 0x0010600901007387 */ /* 0x0001e40000100800 */
[----:B0-----:R-:W-:Y:S02]  /*1a170*/  LOP3.LUT R9, R5, 0xffff, RZ, 0xc0, !PT ;  /* 0x0000ffff05097812 */ /* 0x001fe400078ec0ff */
[----:B------:R-:W3:Y:S04]  /*1a180*/  LDL.LU R5, [R1+0x1590] ;  /* 0x0015900001057983 */ /* 0x000ee80000300800 */
[----:B------:R-:W4:Y:S01]  /*1a190*/  LDL.LU R51, [R1+0x644] ;  /* 0x0006440001337983 */ /* 0x000f220000300800 */
[----:B------:R-:W-:Y:S01]  /*1a1a0*/  IMAD R45, R4, UR5, RZ ;  /* 0x00000005042d7c24 */ /* 0x000fe2000f8e02ff */
[----:B------:R-:W-:-:S03]  /*1a1b0*/  ULDC UR5, c[0x0][0x248] ;  /* 0x0000920000057ab9 */ /* 0x000fc60000000800 */
[----:B------:R-:W-:Y:S01]  /*1a1c0*/  VIADD R47, R45, UR6 ;  /* 0x000000062d2f7c36 */ /* 0x000fe20008000000 */
[----:B------:R-:W-:-:S03]  /*1a1d0*/  ULDC UR6, c[0x0][0x248] ;  /* 0x0000920000067ab9 */ /* 0x000fc60000000800 */
[----:B------:R-:W-:Y:S01]  /*1a1e0*/  VIADD R131, R47, UR7 ;  /* 0x000000072f837c36 */ /* 0x000fe20008000000 */
[----:B------:R-:W-:Y:S01]  /*1a1f0*/  ULDC UR7, c[0x0][0x248] ;  /* 0x0000920000077ab9 */ /* 0x000fe20000000800 */
[----:B--2---:R-:W-:Y:S02]  /*1a200*/  LOP3.LUT R10, R49, 0xffff, RZ, 0xc0, !PT ;  /* 0x0000ffff310a7812 */ /* 0x004fe400078ec0ff */
[----:B------:R-:W2:Y:S01]  /*1a210*/  LDL.LU R49, [R1+0x640] ;  /* 0x0006400001317983 */ /* 0x000ea20000300800 */
[----:B------:R-:W-:Y:S01]  /*1a220*/  VIADD R132, R131, UR8 ;  /* 0x0000000883847c36 */ /* 0x000fe20008000000 */
[----:B------:R-:W-:-:S03]  /*1a230*/  ULDC UR8, c[0x0][0x248] ;  /* 0x0000920000087ab9 */ /* 0x000fc60000000800 */
        /* <DEDUP_REMOVED lines=9> */
[----:B------:R-:W-:Y:S01]  /*1a2d0*/  LOP3.LUT R165, R165, 0xffff, RZ, 0xc0, !PT ;  /* 0x0000ffffa5a57812 */ /* 0x000fe200078ec0ff */
[----:B------:R-:W-:Y:S02]  /*1a2e0*/  ULDC UR5, c[0x0][0x248] ;  /* 0x0000920000057ab9 */ /* 0x000fe40000000800 */
[----:B------:R-:W-:Y:S01]  /*1a2f0*/  VIADD R138, R137, UR7 ;  /* 0x00000007898a7c36 */ /* 0x000fe20008000000 */
[----:B------:R-:W-:Y:S01]  /*1a300*/  SHF.R.U32.HI R20, RZ, 0x8, R10 ;  /* 0x00000008ff147819 */ /* 0x000fe2000001160a */
[----:B------:R-:W-:Y:S02]  /*1a310*/  ULDC UR7, c[0x0][0x248] ;  /* 0x0000920000077ab9 */ /* 0x000fe40000000800 */
[----:B------:R-:W-:Y:S01]  /*1a320*/  VIADD R139, R138, UR8 ;  /* 0x000000088a8b7c36 */ /* 0x000fe20008000000 */
[----:B------:R-:W-:Y:S01]  /*1a330*/  LOP3.LUT R64, R64, 0xffff, RZ, 0xc0, !PT ;  /* 0x0000ffff40407812 */ /* 0x000fe200078ec0ff */
[----:B------:R-:W-:-:S02]  /*1a340*/  ULDC UR8, c[0x0][0x248] ;  /* 0x0000920000087ab9 */ /* 0x000fc40000000800 */
[----:B------:R-:W-:Y:S01]  /*1a350*/  VIADD R140, R139, UR6 ;  /* 0x000000068b8c7c36 */ /* 0x000fe20008000000 */
[----:B------:R-:W-:Y:S01]  /*1a360*/  PRMT R10, R10, 0x3340, R165 ;  /* 0x000033400a0a7816 */ /* 0x000fe200000000a5 */
[----:B------:R-:W-:Y:S02]  /*1a370*/  ULDC UR6, c[0x0][0x248] ;  /* 0x0000920000067ab9 */ /* 0x000fe40000000800 */
[----:B------:R-:W-:Y:S01]  /*1a380*/  VIADD R141, R140, UR9 ;  /* 0x000000098c8d7c36 */ /* 0x000fe20008000000 */
[----:B------:R-:W-:Y:S01]  /*1a390*/  SHF.R.U32.HI R28, RZ, 0x8, R9 ;  /* 0x00000008ff1c7819 */ /* 0x000fe20000011609 */
[----:B------:R0:W-:Y:S01]  /*1a3a0*/  STL [R1+0x1240], R10 ;  /* 0x0012400a01007387 */ /* 0x0001e20000100800 */
[----:B------:R-:W-:Y:S01]  /*1a3b0*/  SHF.R.U32.HI R24, RZ, 0x8, R165 ;  /* 0x00000008ff187819 */ /* 0x000fe200000116a5 */
[----:B------:R-:W-:Y:S01]  /*1a3c0*/  VIADD R142, R141, UR5 ;  /* 0x000000058d8e7c36 */ /* 0x000fe20008000000 */
[----:B------:R-:W-:Y:S01]  /*1a3d0*/  ULDC UR5, c[0x0][0x248] ;  /* 0x0000920000057ab9 */ /* 0x000fe20000000800 */
[--C-:B------:R-:W-:Y:S01]  /*1a3e0*/  PRMT R9, R9, 0x3340, R64.reuse ;  /* 0x0000334009097816 */ /* 0x100fe20000000040 */
[----:B------:R-:W-:Y:S01]  /*1a3f0*/  ULDC UR9, c[0x0][0x248] ;  /* 0x0000920000097ab9 */ /* 0x000fe20000000800 */
[----:B------:R-:W-:Y:S01]  /*1a400*/  VIADD R143, R142, UR5 ;  /* 0x000000058e8f7c36 */ /* 0x000fe20008000000 */
[----:B------:R-:W-:Y:S01]  /*1a410*/  ULDC UR5, c[0x0][0x248] ;  /* 0x0000920000057ab9 */ /* 0x000fe20000000800 */
[----:B0-----:R-:W-:-:S02]  /*1a420*/  SHF.R.U32.HI R10, RZ, 0x8, R64 ;  /* 0x00000008ff0a7819 */ /* 0x001fc40000011640 */
[----:B------:R-:W-:Y:S01]  /*1a430*/  VIADD R144, R143, UR6 ;  /* 0x000000068f907c36 */ /* 0x000fe20008000000 */
[----:B------:R0:W-:Y:S01]  /*1a440*/  STL [R1+0x1238], R9 ;  /* 0x0012380901007387 */ /* 0x0001e20000100800 */
[----:B------:R-:W-:Y:S01]  /*1a450*/  LOP3.LUT R20, R20, 0xffff, RZ, 0xc0, !PT ;  /* 0x0000ffff14147812 */ /* 0x000fe200078ec0ff */
[----:B------:R-:W-:Y:S01]  /*1a460*/  ULDC UR6, c[0x0][0x248] ;  /* 0x0000920000067ab9 */ /* 0x000fe20000000800 */
[----:B------:R-:W-:Y:S01]  /*1a470*/  LOP3.LUT R24, R24, 0xffff, RZ, 0xc0, !PT ;  /* 0x0000ffff18187812 */ /* 0x000fe200078ec0ff */
[----:B------:R-:W-:Y:S01]  /*1a480*/  VIADD R145, R144, UR5 ;  /* 0x0000000590917c36 */ /* 0x000fe20008000000 */
[----:B------:R-:W-:Y:S01]  /*1a490*/  LOP3.LUT R10, R10, 0xffff, RZ, 0xc0, !PT ;  /* 0x0000ffff0a0a7812 */ /* 0x000fe200078ec0ff */
[----:B------:R-:W-:Y:S01]  /*1a4a0*/  ULDC UR5, c[0x0][0x248] ;  /* 0x0000920000057ab9 */ /* 0x000fe20000000800 */
[----:B------:R-:W-:Y:S02]  /*1a4b0*/  PRMT R20, R20, 0x3340, R24 ;  /* 0x0000334014147816 */ /* 0x000fe40000000018 */
[----:B0-----:R-:W-:Y:S01]  /*1a4c0*/  LOP3.LUT R9, R28, 0xffff, RZ, 0xc0, !PT ;  /* 0x0000ffff1c097812 */ /* 0x001fe200078ec0ff */
[----:B------:R-:W-:-:S02]  /*1a4d0*/  VIADD R146, R145, UR7 ;  /* 0x0000000791927c36 */ /* 0x000fc40008000000 */
[----:B------:R-:W-:Y:S01]  /*1a4e0*/  STL [R1+0x1084], R20 ;  /* 0x0010841401007387 */ /* 0x000fe20000100800 */
[----:B------:R-:W-:Y:S01]  /*1a4f0*/  ULDC UR7, c[0x0][0x248] ;  /* 0x0000920000077ab9 */ /* 0x000fe20000000800 */
[----:B------:R-:W-:Y:S01]  /*1a500*/  PRMT R9, R9, 0x3340, R10 ;  /* 0x0000334009097816 */ /* 0x000fe2000000000a */
[----:B------:R-:W-:Y:S01]  /*1a510*/  VIADD R147, R146, UR8 ;  /* 0x0000000892937c36 */ /* 0x000fe20008000000 */
[----:B------:R-:W-:-:S03]  /*1a520*/  ULDC UR8, c[0x0][0x248] ;  /* 0x0000920000087ab9 */ /* 0x000fc60000000800 */
[----:B------:R4:W-:Y:S01]  /*1a530*/  STL [R1+0x1088], R9 ;  /* 0x0010880901007387 */ /* 0x0009e20000100800 */
[----:B------:R-:W-:Y:S01]  /*1a540*/  VIADD R148, R147, UR6 ;  /* 0x0000000693947c36 */ /* 0x000fe20008000000 */
[----:B------:R-:W-:Y:S01]  /*1a550*/  ULDC UR6, c[0x0][0x248] ;  /* 0x0000920000067ab9 */ /* 0x000fe20000000800 */
[----:B----4-:R-:W-:Y:S02]  /*1a560*/  LOP3.LUT R9, R51, 0xffff, RZ, 0xc0, !PT ;  /* 0x0000ffff33097812 */ /* 0x010fe400078ec0ff */
[----:B------:R-:W4:Y:S01]  /*1a570*/  LDL.LU R51, [R1+0x64c] ;  /* 0x00064c0001337983 */ /* 0x000f220000300800 */
        /* <DEDUP_REMOVED lines=130> */
[----:B------:R-:W-:-:S03]  /*1ada0*/  ULDC UR6, c[0x0][0x248] ;  /* 0x0000920000067ab9 */ /* 0x000fc60000000800 */
[----:B------:R-:W-:Y:S01]  /*1adb0*/  VIADD R167, R219, UR9 ;  /* 0x00000009dba77c36 */ /* 0x000fe20008000000 */
[----:B------:R-:W-:Y:S01]  /*1adc0*/  SHF.R.U32.HI R20, RZ, 0x8, R9 ;  /* 0x00000008ff147819 */ /* 0x000fe20000011609 */
[----:B------:R-:W-:Y:S02]  /*1add0*/  ULDC UR9, c[0x0][0x248] ;  /* 0x0000920000097ab9 */ /* 0x000fe40000000800 */
[----:B------:R-:W-:Y:S01]  /*1ade0*/  VIADD R186, R167, UR5 ;  /* 0x00000005a7ba7c36 */ /* 0x000fe20008000000 */
[----:B------:R-:W-:-:S03]  /*1adf0*/  ULDC UR5, c[0x0][0x248] ;  /* 0x0000920000057ab9 */ /* 0x000fc60000000800 */
[----:B------:R-:W-:Y:S01]  /*1ae00*/  VIADD R182, R186, UR5 ;  /* 0x00000005bab67c36 */ /* 0x000fe20008000000 */
[----:B------:R-:W-:-:S03]  /*1ae10*/  ULDC UR5, c[0x0][0x248] ;  /* 0x0000920000057ab9 */ /* 0x000fc60000000800 */
[----:B------:R-:W-:Y:S01]  /*1ae20*/  VIADD R178, R182, UR6 ;  /* 0x00000006b6b27c36 */ /* 0x000fe20008000000 */
[--C-:B------:R-:W-:Y:S01]  /*1ae30*/  SHF.R.U32.HI R48, RZ, 0x8, R159.reuse ;  /* 0x00000008ff307819 */ /* 0x100fe2000001169f */
[----:B------:R-:W-:Y:S02]  /*1ae40*/  ULDC UR6, c[0x0][0x248] ;  /* 0x0000920000067ab9 */ /* 0x000fe40000000800 */
[----:B------:R-:W-:Y:S01]  /*1ae50*/  VIADD R46, R178, UR5 ;  /* 0x00000005b22e7c36 */ /* 0x000fe20008000000 */
[----:B------:R-:W-:Y:S01]  /*1ae60*/  PRMT R9, R9, 0x3340, R159 ;  /* 0x0000334009097816 */ /* 0x000fe2000000009f */
[----:B------:R-:W-:Y:S02]  /*1ae70*/  ULDC UR5, c[0x0][0x248] ;  /* 0x0000920000057ab9 */ /* 0x000fe40000000800 */
[----:B------:R-:W-:Y:S01]  /*1ae80*/  VIADD R43, R46, UR7 ;  /* 0x000000072e2b7c36 */ /* 0x000fe20008000000 */
[----:B------:R-:W-:Y:S02]  /*1ae90*/  LOP3.LUT R161, R161, 0xffff, RZ, 0xc0, !PT ;  /* 0x0000ffffa1a17812 */ /* 0x000fe400078ec0ff */
[----:B------:R-:W-:Y:S01]  /*1aea0*/  LOP3.LUT R20, R20, 0xffff, RZ, 0xc0, !PT ;  /* 0x0000ffff14147812 */ /* 0x000fe200078ec0ff */
[----:B------:R-:W-:Y:S01]  /*1aeb0*/  VIADD R42, R43, UR8 ;  /* 0x000000082b2a7c36 */ /* 0x000fe20008000000 */
[----:B------:R-:W-:Y:S01]  /*1aec0*/  LOP3.LUT R48, R48, 0xffff, RZ, 0xc0, !PT ;  /* 0x0000ffff30307812 */ /* 0x000fe200078ec0ff */
[----:B------:R0:W-:Y:S01]  /*1aed0*/  STL [R1+0x1230], R9 ;  /* 0x0012300901007387 */ /* 0x0001e20000100800 */
[--C-:B------:R-:W-:Y:S01]  /*1aee0*/  PRMT R24, R10, 0x3340, R161.reuse ;  /* 0x000033400a187816 */ /* 0x100fe200000000a1 */
[----:B------:R-:W-:Y:S01]  /*1aef0*/  VIADD R41, R42, UR6 ;  /* 0x000000062a297c36 */ /* 0x000fe20008000000 */
[----:B------:R-:W-:Y:S01]  /*1af00*/  PRMT R48, R20, 0x3340, R48 ;  /* 0x0000334014307816 */ /* 0x000fe20000000030 */
[----:B------:R-:W-:Y:S01]  /*1af10*/  ULDC UR6, c[0x0][0x248] ;  /* 0x0000920000067ab9 */ /* 0x000fe20000000800 */
[----:B------:R-:W-:Y:S01]  /*1af20*/  LOP3.LUT R155, R155, 0xffff, RZ, 0xc0, !PT ;  /* 0x0000ffff9b9b7812 */ /* 0x000fe200078ec0ff */
[----:B------:R-:W-:Y:S01]  /*1af30*/  VIADD R39, R41, UR9 ;  /* 0x0000000929277c36 */ /* 0x000fe20008000000 */
[----:B------:R-:W-:Y:S01]  /*1af40*/  LOP3.LUT R157, R157, 0xffff, RZ, 0xc0, !PT ;  /* 0x0000ffff9d9d7812 */ /* 0x000fe200078ec0ff */
[----:B------:R-:W-:Y:S01]  /*1af50*/  ULDC UR7, c[0x0][0x248] ;  /* 0x0000920000077ab9 */ /* 0x000fe20000000800 */
[----:B------:R-:W-:Y:S01]  /*1af60*/  ULDC UR8, c[0x0][0x248] ;  /* 0x0000920000087ab9 */ /* 0x000fe20000000800 */
[----:B0-----:R-:W-:Y:S01]  /*1af70*/  SHF.R.U32.HI R9, RZ, 0x8, R10 ;  /* 0x00000008ff097819 */ /* 0x001fe2000001160a */
[----:B------:R-:W-:Y:S01]  /*1af80*/  STL [R1+0x122c], R24 ;  /* 0x00122c1801007387 */ /* 0x000fe20000100800 */
[----:B------:R-:W-:Y:S01]  /*1af90*/  SHF.R.U32.HI R10, RZ, 0x8, R161 ;  /* 0x00000008ff0a7819 */ /* 0x000fe200000116a1 */
[----:B------:R-:W-:Y:S01]  /*1afa0*/  VIADD R38, R39, UR5 ;  /* 0x0000000527267c36 */ /* 0x000fe20008000000 */
[----:B------:R-:W-:Y:S01]  /*1afb0*/  LOP3.LUT R9, R9, 0xffff, RZ, 0xc0, !PT ;  /* 0x0000ffff09097812 */ /* 0x000fe200078ec0ff */
[----:B------:R4:W-:Y:S01]  /*1afc0*/  STL [R1+0x107c], R48 ;  /* 0x00107c3001007387 */ /* 0x0009e20000100800 */
[----:B------:R-:W-:Y:S01]  /*1afd0*/  LOP3.LUT R10, R10, 0xffff, RZ, 0xc0, !PT ;  /* 0x0000ffff0a0a7812 */ /* 0x000fe200078ec0ff */
[----:B------:R-:W-:Y:S01]  /*1afe0*/  ULDC UR5, c[0x0][0x248] ;  /* 0x0000920000057ab9 */ /* 0x000fe20000000800 */
[----:B------:R-:W-:Y:S01]  /*1aff0*/  SHF.R.U32.HI R50, RZ, 0x8, R155 ;  /* 0x00000008ff327819 */ /* 0x000fe2000001169b */
[----:B------:R-:W-:Y:S01]  /*1b000*/  VIADD R37, R38, UR5 ;  /* 0x0000000526257c36 */ /* 0x000fe20008000000 */
[----:B------:R-:W-:Y:S01]  /*1b010*/  PRMT R9, R9, 0x3340, R10 ;  /* 0x0000334009097816 */ /* 0x000fe2000000000a */
[----:B------:R-:W-:Y:S01]  /*1b020*/  ULDC UR5, c[0x0][0x248] ;  /* 0x0000920000057ab9 */ /* 0x000fe20000000800 */
[----:B------:R-:W-:Y:S01]  /*1b030*/  ULDC UR9, c[0x0][0x248] ;  /* 0x0000920000097ab9 */ /* 0x000fe20000000800 */
[----:B----4-:R-:W-:Y:S01]  /*1b040*/  LOP3.LUT R48, R51, 0xffff, RZ, 0xc0, !PT ;  /* 0x0000ffff33307812 */ /* 0x010fe200078ec0ff */
[----:B------:R-:W-:Y:S01]  /*1b050*/  VIADD R35, R37, UR6 ;  /* 0x0000000625237c36 */ /* 0x000fe20008000000 */
[----:B------:R-:W-:Y:S01]  /*1b060*/  STL [R1+0x1080], R9 ;  /* 0x0010800901007387 */ /* 0x000fe20000100800 */
[----:B------:R-:W-:Y:S01]  /*1b070*/  LOP3.LUT R50, R50, 0xffff, RZ, 0xc0, !PT ;  /* 0x0000ffff32327812 */ /* 0x000fe200078ec0ff */
[----:B------:R-:W-:Y:S01]  /*1b080*/  ULDC UR6, c[0x0][0x248] ;  /* 0x0000920000067ab9 */ /* 0x000fe20000000800 */
        /* <DEDUP_REMOVED lines=25> */
[----:B------:R-:W-:Y:S02]  /*1b220*/  SHF.R.U32.HI R49, RZ, 0x8, R48 ;  /* 0x00000008ff317819 */ /* 0x000fe40000011630 */
[----:B------:R-:W-:Y:S02]  /*1b230*/  PRMT R48, R48, 0x3340, R155 ;  /* 0x0000334030307816 */ /* 0x000fe4000000009b */
[----:B------:R-:W-:Y:S02]  /*1b240*/  SHF.R.U32.HI R51, RZ, 0x8, R10 ;  /* 0x00000008ff337819 */ /* 0x000fe4000001160a */
[----:B------:R-:W-:Y:S01]  /*1b250*/  PRMT R10, R10, 0x3340, R157 ;  /* 0x000033400a0a7816 */ /* 0x000fe2000000009d */
[----:B------:R0:W-:Y:S01]  /*1b260*/  STL [R1+0x121c], R48 ;  /* 0x00121c3001007387 */ /* 0x0001e20000100800 */
[----:B------:R-:W-:-:S03]  /*1b270*/  LOP3.LUT R49, R49, 0xffff, RZ, 0xc0, !PT ;  /* 0x0000ffff31317812 */ /* 0x000fc600078ec0ff */
[----:B------:R1:W-:Y:S01]  /*1b280*/  STL [R1+0x1218], R10 ;  /* 0x0012180a01007387 */ /* 0x0003e20000100800 */
[----:B0-----:R-:W-:Y:S02]  /*1b290*/  SHF.R.U32.HI R48, RZ, 0x8, R157 ;  /* 0x00000008ff307819 */ /* 0x001fe4000001169d */
[----:B-1----:R-:W-:Y:S02]  /*1b2a0*/  LOP3.LUT R10, R51, 0xffff, RZ, 0xc0, !PT ;  /* 0x0000ffff330a7812 */ /* 0x002fe400078ec0ff */
[----:B------:R-:W-:Y:S02]  /*1b2b0*/  LOP3.LUT R48, R48, 0xffff, RZ, 0xc0, !PT ;  /* 0x0000ffff30307812 */ /* 0x000fe400078ec0ff */
[----:B------:R-:W-:Y:S02]  /*1b2c0*/  PRMT R49, R49, 0x3340, R50 ;  /* 0x0000334031317816 */ /* 0x000fe40000000032 */
[----:B------:R-:W-:Y:S02]  /*1b2d0*/  PRMT R10, R10, 0x3340, R48 ;  /* 0x000033400a0a7816 */ /* 0x000fe40000000030 */
[----:B---3--:R-:W-:Y:S01]  /*1b2e0*/  LOP3.LUT R48, R5, 0xffff, RZ, 0xc0, !PT ;  /* 0x0000ffff05307812 */ /* 0x008fe200078ec0ff */
[----:B------:R-:W-:Y:S04]  /*1b2f0*/  STL [R1+0x1038], R49 ;  /* 0x0010383101007387 */ /* 0x000fe80000100800 */
[----:B------:R0:W-:Y:S04]  /*1b300*/  STL [R1+0x1040], R10 ;  /* 0x0010400a01007387 */ /* 0x0001e80000100800 */
        /* <DEDUP_REMOVED lines=67> */
[----:B0-----:R-:W-:Y:S01]  /*1b740*/  LOP3.LUT R10, R2, 0xffff, RZ, 0xc0, !PT ;  /* 0x0000ffff020a7812 */ /* 0x001fe200078ec0ff */
[----:B------:R-:W-:Y:S01]  /*1b750*/  ULDC UR9, c[0x0][0x248] ;  /* 0x0000920000097ab9 */ /* 0x000fe20000000800 */
[----:B------:R-:W-:Y:S01]  /*1b760*/  SHF.R.U32.HI R49, RZ, 0x8, R48 ;  /* 0x00000008ff317819 */ /* 0x000fe20000011630 */
[----:B------:R-:W-:Y:S01]  /*1b770*/  VIADD R116, R117, UR5 ;  /* 0x0000000575747c36 */ /* 0x000fe20008000000 */
[----:B------:R-:W-:Y:S01]  /*1b780*/  ULDC UR5, c[0x0][0x248] ;  /* 0x0000920000057ab9 */ /* 0x000fe20000000800 */
[----:B------:R-:W-:Y:S01]  /*1b790*/  LOP3.LUT R58, R58, 0xffff, RZ, 0xc0, !PT ;  /* 0x0000ffff3a3a7812 */ /* 0x000fe200078ec0ff */
[----:B------:R-:W3:Y:S01]  /*1b7a0*/  LDL.LU R2, [R1+0x1588] ;  /* 0x0015880001027983 */ /* 0x000ee20000300800 */
[----:B------:R-:W-:Y:S01]  /*1b7b0*/  VIADD R115, R116, UR5 ;  /* 0x0000000574737c36 */ /* 0x000fe20008000000 */
[----:B------:R-:W-:-:S03]  /*1b7c0*/  ULDC UR5, c[0x0][0x248] ;  /* 0x0000920000057ab9 */ /* 0x000fc60000000800 */
        /* <DEDUP_REMOVED lines=8> */
[----:B------:R-:W-:Y:S01]  /*1b850*/  PRMT R10, R10, 0x3340, R58 ;  /* 0x000033400a0a7816 */ /* 0x000fe2000000003a */
[----:B------:R-:W-:Y:S01]  /*1b860*/  ULDC UR5, c[0x0][0x248] ;  /* 0x0000920000057ab9 */ /* 0x000fe20000000800 */
[----:B------:R-:W-:Y:S01]  /*1b870*/  LOP3.LUT R49, R49, 0xffff, RZ, 0xc0, !PT ;  /* 0x0000ffff31317812 */ /* 0x000fe200078ec0ff */
[----:B------:R-:W-:Y:S01]  /*1b880*/  VIADD R111, R112, UR8 ;  /* 0x00000008706f7c36 */ /* 0x000fe20008000000 */
[----:B------:R-:W-:-:S02]  /*1b890*/  LOP3.LUT R50, R50, 0xffff, RZ, 0xc0, !PT ;  /* 0x0000ffff32327812 */ /* 0x000fc400078ec0ff */
[----:B0-----:R-:W-:Y:S01]  /*1b8a0*/  SHF.R.U32.HI R48, RZ, 0x8, R58 ;  /* 0x00000008ff307819 */ /* 0x001fe2000001163a */
[----:B------:R-:W-:Y:S01]  /*1b8b0*/  VIADD R110, R111, UR6 ;  /* 0x000000066f6e7c36 */ /* 0x000fe20008000000 */
[----:B------:R0:W-:Y:S01]  /*1b8c0*/  STL [R1+0x11fc], R10 ;  /* 0x0011fc0a01007387 */ /* 0x0001e20000100800 */
[----:B------:R-:W-:Y:S01]  /*1b8d0*/  F2FP.SATFINITE.E4M3.F32.PACK_AB_MERGE_C R27, R107, R106, RZ ;  /* 0x0000006a6b1b723e */ /* 0x000fe200048070ff */
[----:B------:R-:W-:Y:S01]  /*1b8e0*/  ULDC UR6, c[0x0][0x248] ;  /* 0x0000920000067ab9 */ /* 0x000fe20000000800 */
[----:B------:R-:W-:Y:S01]  /*1b8f0*/  VIADD R109, R110, UR9 ;  /* 0x000000096e6d7c36 */ /* 0x000fe20008000000 */
[----:B------:R-:W-:Y:S01]  /*1b900*/  LOP3.LUT R48, R48, 0xffff, RZ, 0xc0, !PT ;  /* 0x0000ffff30307812 */ /* 0x000fe200078ec0ff */
[----:B------:R-:W-:Y:S01]  /*1b910*/  ULDC UR7, c[0x0][0x248] ;  /* 0x0000920000077ab9 */ /* 0x000fe20000000800 */
[----:B------:R-:W-:Y:S01]  /*1b920*/  PRMT R49, R49, 0x3340, R50 ;  /* 0x0000334031317816 */ /* 0x000fe20000000032 */
[----:B------:R-:W-:Y:S01]  /*1b930*/  VIADD R108, R109, UR5 ;  /* 0x000000056d6c7c36 */ /* 0x000fe20008000000 */
[----:B------:R-:W-:Y:S01]  /*1b940*/  ULDC UR5, c[0x0][0x248] ;  /* 0x0000920000057ab9 */ /* 0x000fe20000000800 */
[----:B------:R-:W-:Y:S01]  /*1b950*/  LOP3.LUT R60, R60, 0xffff, RZ, 0xc0, !PT ;  /* 0x0000ffff3c3c7812 */ /* 0x000fe200078ec0ff */
[----:B------:R-:W-:Y:S01]  /*1b960*/  ULDC UR8, c[0x0][0x248] ;  /* 0x0000920000087ab9 */ /* 0x000fe20000000800 */
[----:B0-----:R-:W-:Y:S01]  /*1b970*/  LOP3.LUT R10, R51, 0xffff, RZ, 0xc0, !PT ;  /* 0x0000ffff330a7812 */ /* 0x001fe200078ec0ff */
[----:B------:R-:W-:Y:S01]  /*1b980*/  VIADD R107, R108, UR5 ;  /* 0x000000056c6b7c36 */ /* 0x000fe20008000000 */
[----:B------:R0:W-:Y:S01]  /*1b990*/  STL [R1+0x1030], R49 ;  /* 0x0010303101007387 */ /* 0x0001e20000100800 */
[----:B------:R-:W-:Y:S01]  /*1b9a0*/  ULDC UR5, c[0x0][0x248] ;  /* 0x0000920000057ab9 */ /* 0x000fe20000000800 */
[----:B------:R-:W-:Y:S01]  /*1b9b0*/  PRMT R10, R10, 0x3340, R48 ;  /* 0x000033400a0a7816 */ /* 0x000fe20000000030 */
[----:B------:R-:W-:Y:S01]  /*1b9c0*/  ULDC UR9, c[0x0][0x248] ;  /* 0x0000920000097ab9 */ /* 0x000fe20000000800 */
[----:B------:R-:W-:Y:S01]  /*1b9d0*/  LOP3.LUT R48, R3, 0xffff, RZ, 0xc0, !PT ;  /* 0x0000ffff03307812 */ /* 0x000fe200078ec0ff */
[----:B------:R-:W-:Y:S01]  /*1b9e0*/  VIADD R106, R107, UR6 ;  /* 0x000000066b6a7c36 */ /* 0x000fe20008000000 */
[----:B------:R-:W-:Y:S01]  /*1b9f0*/  LOP3.LUT R62, R62, 0xffff, RZ, 0xc0, !PT ;  /* 0x0000ffff3e3e7812 */ /* 0x000fe200078ec0ff */
[----:B------:R1:W-:Y:S01]  /*1ba00*/  STL [R1+0x1034], R10 ;  /* 0x0010340a01007387 */ /* 0x0003e20000100800 */
[----:B------:R-:W-:-:S02]  /*1ba10*/  SHF.R.U32.HI R50, RZ, 0x8, R60 ;  /* 0x00000008ff327819 */ /* 0x000fc4000001163c */
[----:B0-----:R-:W-:Y:S01]  /*1ba20*/  SHF.R.U32.HI R49, RZ, 0x8, R48 ;  /* 0x00000008ff317819 */ /* 0x001fe20000011630 */
[----:B------:R-:W-:Y:S01]  /*1ba30*/  VIADD R105, R106, UR5 ;  /* 0x000000056a697c36 */ /* 0x000fe20008000000 */
[----:B------:R-:W-:Y:S01]  /*1ba40*/  PRMT R48, R48, 0x3340, R60 ;  /* 0x0000334030307816 */ /* 0x000fe2000000003c */
[----:B------:R-:W4:Y:S01]  /*1ba50*/  LDL.LU R3, [R1+0x1584] ;  /* 0x0015840001037983 */ /* 0x000f220000300800 */
[----:B------:R-:W-:Y:S01]  /*1ba60*/  ULDC UR6, c[0x0][0x248] ;  /* 0x0000920000067ab9 */ /* 0x000fe20000000800 */
[----:B-1----:R-:W-:Y:S01]  /*1ba70*/  LOP3.LUT R10, R6, 0xffff, RZ, 0xc0, !PT ;  /* 0x0000ffff060a7812 */ /* 0x002fe200078ec0ff */
[----:B------:R-:W-:Y:S01]  /*1ba80*/  VIADD R104, R105, UR7 ;  /* 0x0000000769687c36 */ /* 0x000fe20008000000 */
[----:B------:R-:W3:Y:S01]  /*1ba90*/  LDL.LU R6, [R1+0x1580] ;  /* 0x0015800001067983 */ /* 0x000ee20000300800 */
[----:B------:R-:W-:Y:S01]  /*1baa0*/  LOP3.LUT R49, R49, 0xffff, RZ, 0xc0, !PT ;  /* 0x0000ffff31317812 */ /* 0x000fe200078ec0ff */
[----:B------:R-:W-:Y:S01]  /*1bab0*/  ULDC UR5, c[0x0][0x248] ;  /* 0x0000920000057ab9 */ /* 0x000fe20000000800 */
[----:B------:R-:W-:Y:S01]  /*1bac0*/  SHF.R.U32.HI R51, RZ, 0x8, R10 ;  /* 0x00000008ff337819 */ /* 0x000fe2000001160a */
[----:B------:R0:W-:Y:S01]  /*1bad0*/  STL [R1+0x1200], R48 ;  /* 0x0012003001007387 */ /* 0x0001e20000100800 */
[--C-:B------:R-:W-:Y:S01]  /*1bae0*/  PRMT R10, R10, 0x3340, R62.reuse ;  /* 0x000033400a0a7816 */ /* 0x100fe2000000003e */
[----:B------:R-:W-:Y:S01]  /*1baf0*/  VIADD R103, R104, UR8 ;  /* 0x0000000868677c36 */ /* 0x000fe20008000000 */
[----:B------:R-:W-:Y:S01]  /*1bb00*/  LOP3.LUT R50, R50, 0xffff, RZ, 0xc0, !PT ;  /* 0x0000ffff32327812 */ /* 0x000fe200078ec0ff */
[----:B------:R-:W-:Y:S01]  /*1bb10*/  ULDC UR7, c[0x0][0x248] ;  /* 0x0000920000077ab9 */ /* 0x000fe20000000800 */
[----:B------:R-:W-:Y:S01]  /*1bb20*/  LOP3.LUT R66, R66, 0xffff, RZ, 0xc0, !PT ;  /* 0x0000ffff42427812 */ /* 0x000fe200078ec0ff */
[----:B------:R1:W-:Y:S01]  /*1bb30*/  STL [R1+0x11f4], R10 ;  /* 0x0011f40a01007387 */ /* 0x0003e20000100800 */
[----:B0-----:R-:W-:Y:S01]  /*1bb40*/  SHF.R.U32.HI R48, RZ, 0x8, R62 ;  /* 0x00000008ff307819 */ /* 0x001fe2000001163e */
[----:B------:R-:W-:Y:S01]  /*1bb50*/  VIADD R102, R103, UR6 ;  /* 0x0000000667667c36 */ /* 0x000fe20008000000 */
[----:B------:R-:W-:Y:S01]  /*1bb60*/  PRMT R49, R49, 0x3340, R50 ;  /* 0x0000334031317816 */ /* 0x000fe20000000032 */
[----:B------:R-:W-:Y:S01]  /*1bb70*/  ULDC UR6, c[0x0][0x248] ;  /* 0x0000920000067ab9 */ /* 0x000fe20000000800 */
[----:B------:R-:W-:Y:S01]  /*1bb80*/  LOP3.LUT R48, R48, 0xffff, RZ, 0xc0, !PT ;  /* 0x0000ffff30307812 */ /* 0x000fe200078ec0ff */
[----:B------:R-:W-:Y:S01]  /*1bb90*/  ULDC UR8, c[0x0][0x248] ;  /* 0x0000920000087ab9 */ /* 0x000fe20000000800 */
[----:B-1----:R-:W-:Y:S01]  /*1bba0*/  LOP3.LUT R10, R51, 0xffff, RZ, 0xc0, !PT ;  /* 0x0000ffff330a7812 */ /* 0x002fe200078ec0ff */
[----:B------:R-:W-:Y:S01]  /*1bbb0*/  VIADD R101, R102, UR9 ;  /* 0x0000000966657c36 */ /* 0x000fe20008000000 */
[----:B------:R-:W-:Y:S01]  /*1bbc0*/  STL [R1+0x1054], R49 ;  /* 0x0010543101007387 */ /* 0x000fe20000100800 */
[----:B------:R-:W-:Y:S01]  /*1bbd0*/  F2FP.SATFINITE.E4M3.F32.PACK_AB_MERGE_C R25, R99, R98, RZ ;  /* 0x000000626319723e */ /* 0x000fe200048070ff */
[----:B------:R-:W-:Y:S01]  /*1bbe0*/  ULDC UR9, c[0x0][0x248] ;  /* 0x0000920000097ab9 */ /* 0x000fe20000000800 */
[----:B------:R-:W-:Y:S01]  /*1bbf0*/  PRMT R10, R10, 0x3340, R48 ;  /* 0x000033400a0a7816 */ /* 0x000fe20000000030 */
[----:B------:R-:W-:Y:S01]  /*1bc00*/  VIADD R100, R101, UR5 ;  /* 0x0000000565647c36 */ /* 0x000fe20008000000 */
[----:B------:R-:W-:-:S03]  /*1bc10*/  ULDC UR5, c[0x0][0x248] ;  /* 0x0000920000057ab9 */ /* 0x000fc60000000800 */
[----:B------:R0:W-:Y:S01]  /*1bc20*/  STL [R1+0x1058], R10 ;  /* 0x0010580a01007387 */ /* 0x0001e20000100800 */
[----:B------:R-:W-:Y:S01]  /*1bc30*/  VIADD R99, R100, UR5 ;  /* 0x0000000564637c36 */ /* 0x000fe20008000000 */
[----:B------:R-:W-:Y:S01]  /*1bc40*/  LOP3.LUT R48, R7, 0xffff, RZ, 0xc0, !PT ;  /* 0x0000ffff07307812 */ /* 0x000fe200078ec0ff */
[----:B------:R-:W-:Y:S01]  /*1bc50*/  ULDC UR5, c[0x0][0x248] ;  /* 0x0000920000057ab9 */ /* 0x000fe20000000800 */
[----:B0-----:R-:W-:Y:S02]  /*1bc60*/  LOP3.LUT R10, R0, 0xffff, RZ, 0xc0, !PT ;  /* 0x0000ffff000a7812 */ /* 0x001fe400078ec0ff */
[----:B------:R-:W-:Y:S01]  /*1bc70*/  LOP3.LUT R74, R74, 0xffff, RZ, 0xc0, !PT ;  /* 0x0000ffff4a4a7812 */ /* 0x000fe200078ec0ff */
[----:B------:R-:W3:Y:S01]  /*1bc80*/  LDL.LU R0, [R1+0x157c] ;  /* 0x00157c0001007983 */ /* 0x000ee20000300800 */
[----:B------:R-:W-:Y:S02]  /*1bc90*/  SHF.R.U32.HI R49, RZ, 0x8, R10 ;  /* 0x00000008ff317819 */ /* 0x000fe4000001160a */
[--C-:B------:R-:W-:Y:S01]  /*1bca0*/  PRMT R10, R10, 0x3340, R66.reuse ;  /* 0x000033400a0a7816 */ /* 0x100fe20000000042 */
[----:B------:R-:W3:Y:S01]  /*1bcb0*/  LDL.LU R7, [R1+0x1578] ;  /* 0x0015780001077983 */ /* 0x000ee20000300800 */
[----:B------:R-:W-:Y:S01]  /*1bcc0*/  VIADD R98, R99, UR6 ;  /* 0x0000000663627c36 */ /* 0x000fe20008000000 */
[----:B------:R-:W-:Y:S01]  /*1bcd0*/  SHF.R.U32.HI R50, RZ, 0x8, R66 ;  /* 0x00000008ff327819 */ /* 0x000fe20000011642 */
[----:B------:R-:W-:Y:S01]  /*1bce0*/  ULDC UR6, c[0x0][0x248] ;  /* 0x0000920000067ab9 */ /* 0x000fe20000000800 */
[----:B------:R0:W-:Y:S01]  /*1bcf0*/  STL [R1+0x11f0], R10 ;  /* 0x0011f00a01007387 */ /* 0x0001e20000100800 */
[----:B------:R-:W-:Y:S01]  /*1bd00*/  PRMT R51, R48, 0x3340, R74 ;  /* 0x0000334030337816 */ /* 0x000fe2000000004a */
[----:B------:R-:W-:Y:S01]  /*1bd10*/  VIADD R97, R98, UR5 ;  /* 0x0000000562617c36 */ /* 0x000fe20008000000 */
[----:B------:R-:W-:Y:S01]  /*1bd20*/  LOP3.LUT R49, R49, 0xffff, RZ, 0xc0, !PT ;  /* 0x0000ffff31317812 */ /* 0x000fe200078ec0ff */
[----:B------:R-:W-:Y:S01]  /*1bd30*/  ULDC UR5, c[0x0][0x248] ;  /* 0x0000920000057ab9 */ /* 0x000fe20000000800 */
[----:B------:R-:W-:-:S02]  /*1bd40*/  LOP3.LUT R50, R50, 0xffff, RZ, 0xc0, !PT ;  /* 0x0000ffff32327812 */ /* 0x000fc400078ec0ff */
[----:B0-----:R-:W-:Y:S02]  /*1bd50*/  SHF.R.U32.HI R10, RZ, 0x8, R48 ;  /* 0x00000008ff0a7819 */ /* 0x001fe40000011630 */
[----:B------:R-:W-:Y:S01]  /*1bd60*/  SHF.R.U32.HI R48, RZ, 0x8, R74 ;  /* 0x00000008ff307819 */ /* 0x000fe2000001164a */
[----:B------:R-:W-:Y:S01]  /*1bd70*/  VIADD R96, R97, UR7 ;  /* 0x0000000761607c36 */ /* 0x000fe20008000000 */
[----:B------:R-:W-:Y:S01]  /*1bd80*/  LOP3.LUT R10, R10, 0xffff, RZ, 0xc0, !PT ;  /* 0x0000ffff0a0a7812 */ /* 0x000fe200078ec0ff */
[----:B------:R-:W-:Y:S01]  /*1bd90*/  STL [R1+0x1204], R51 ;  /* 0x0012043301007387 */ /* 0x000fe20000100800 */
[----:B------:R-:W-:Y:S02]  /*1bda0*/  LOP3.LUT R48, R48, 0xffff, RZ, 0xc0, !PT ;  /* 0x0000ffff30307812 */ /* 0x000fe400078ec0ff */
[----:B------:R-:W-:Y:S01]  /*1bdb0*/  PRMT R49, R49, 0x3340, R50 ;  /* 0x0000334031317816 */ /* 0x000fe20000000032 */
[----:B------:R-:W-:Y:S01]  /*1bdc0*/  VIADD R95, R96, UR8 ;  /* 0x00000008605f7c36 */ /* 0x000fe20008000000 */
[----:B------:R-:W-:Y:S01]  /*1bdd0*/  PRMT R10, R10, 0x3340, R48 ;  /* 0x000033400a0a7816 */ /* 0x000fe20000000030 */
[----:B------:R-:W-:Y:S01]  /*1bde0*/  ULDC UR7, c[0x0][0x248] ;  /* 0x0000920000077ab9 */ /* 0x000fe20000000800 */
[----:B------:R-:W-:Y:S01]  /*1bdf0*/  LOP3.LUT R82, R82, 0xffff, RZ, 0xc0, !PT ;  /* 0x0000ffff52527812 */ /* 0x000fe200078ec0ff */
[----:B------:R-:W-:Y:S01]  /*1be00*/  STL [R1+0x104c], R49 ;  /* 0x00104c3101007387 */ /* 0x000fe20000100800 */
[----:B------:R-:W-:Y:S01]  /*1be10*/  VIADD R94, R95, UR6 ;  /* 0x000000065f5e7c36 */ /* 0x000fe20008000000 */
[----:B------:R-:W-:Y:S01]  /*1be20*/  LOP3.LUT R48, R18, 0xffff, RZ, 0xc0, !PT ;  /* 0x0000ffff12307812 */ /* 0x000fe200078ec0ff */
[----:B------:R-:W-:Y:S01]  /*1be30*/  ULDC UR6, c[0x0][0x248] ;  /* 0x0000920000067ab9 */ /* 0x000fe20000000800 */
[----:B------:R0:W-:Y:S01]  /*1be40*/  STL [R1+0x108c], R10 ;  /* 0x00108c0a01007387 */ /* 0x0001e20000100800 */
[----:B------:R-:W-:Y:S01]  /*1be50*/  VIADD R93, R94, UR9 ;  /* 0x000000095e5d7c36 */ /* 0x000fe20008000000 */
[----:B------:R-:W-:Y:S01]  /*1be60*/  LOP3.LUT R90, R90, 0xffff, RZ, 0xc0, !PT ;  /* 0x0000ffff5a5a7812 */ /* 0x000fe200078ec0ff */
[----:B------:R-:W-:Y:S01]  /*1be70*/  ULDC UR8, c[0x0][0x248] ;  /* 0x0000920000087ab9 */ /* 0x000fe20000000800 */
[----:B------:R-:W-:-:S02]  /*1be80*/  SHF.R.U32.HI R50, RZ, 0x8, R82 ;  /* 0x00000008ff327819 */ /* 0x000fc40000011652 */
[----:B0-----:R-:W-:Y:S01]  /*1be90*/  LOP3.LUT R10, R17, 0xffff, RZ, 0xc0, !PT ;  /* 0x0000ffff110a7812 */ /* 0x001fe200078ec0ff */
[----:B------:R-:W-:Y:S01]  /*1bea0*/  VIADD R92, R93, UR5 ;  /* 0x000000055d5c7c36 */ /* 0x000fe20008000000 */
[----:B------:R-:W3:Y:S01]  /*1beb0*/  LDL.LU R17, [R1+0x1574] ;  /* 0x0015740001117983 */ /* 0x000ee20000300800 */
[----:B------:R-:W-:Y:S01]  /*1bec0*/  ULDC UR5, c[0x0][0x248] ;  /* 0x0000920000057ab9 */ /* 0x000fe20000000800 */
[----:B------:R-:W-:Y:S01]  /*1bed0*/  SHF.R.U32.HI R49, RZ, 0x8, R10 ;  /* 0x00000008ff317819 */ /* 0x000fe2000001160a */
[----:B------:R-:W-:Y:S01]  /*1bee0*/  ULDC UR9, c[0x0][0x248] ;  /* 0x0000920000097ab9 */ /* 0x000fe20000000800 */
[----:B------:R-:W-:Y:S01]  /*1bef0*/  PRMT R10, R10, 0x3340, R82 ;  /* 0x000033400a0a7816 */ /* 0x000fe20000000052 */
[----:B------:R-:W3:Y:S01]  /*1bf00*/  LDL.LU R18, [R1+0x1570] ;  /* 0x0015700001127983 */ /* 0x000ee20000300800 */
[----:B------:R-:W-:Y:S01]  /*1bf10*/  PRMT R51, R48, 0x3340, R90 ;  /* 0x0000334030337816 */ /* 0x000fe2000000005a */
[----:B------:R-:W-:Y:S01]  /*1bf20*/  VIADD R91, R92, UR5 ;  /* 0x000000055c5b7c36 */ /* 0x000fe20008000000 */
[----:B------:R-:W-:Y:S01]  /*1bf30*/  ULDC UR5, c[0x0][0x248] ;  /* 0x0000920000057ab9 */ /* 0x000fe20000000800 */
[----:B------:R0:W-:Y:S01]  /*1bf40*/  STL [R1+0x120c], R10 ;  /* 0x00120c0a01007387 */ /* 0x0001e20000100800 */
[----:B------:R-:W-:-:S02]  /*1bf50*/  LOP3.LUT R49, R49, 0xffff, RZ, 0xc0, !PT ;  /* 0x0000ffff31317812 */ /* 0x000fc400078ec0ff */
[----:B------:R-:W-:Y:S02]  /*1bf60*/  LOP3.LUT R50, R50, 0xffff, RZ, 0xc0, !PT ;  /* 0x0000ffff32327812 */ /* 0x000fe400078ec0ff */
[----:B0-----:R-:W-:Y:S02]  /*1bf70*/  SHF.R.U32.HI R10, RZ, 0x8, R48 ;  /* 0x00000008ff0a7819 */ /* 0x001fe40000011630 */
[----:B------:R-:W-:Y:S01]  /*1bf80*/  SHF.R.U32.HI R48, RZ, 0x8, R90 ;  /* 0x00000008ff307819 */ /* 0x000fe2000001165a */
[----:B------:R-:W-:Y:S01]  /*1bf90*/  VIADD R90, R91, UR5 ;  /* 0x000000055b5a7c36 */ /* 0x000fe20008000000 */
[----:B------:R-:W-:Y:S01]  /*1bfa0*/  LOP3.LUT R10, R10, 0xffff, RZ, 0xc0, !PT ;  /* 0x0000ffff0a0a7812 */ /* 0x000fe200078ec0ff */
[----:B------:R0:W-:Y:S01]  /*1bfb0*/  STL [R1+0x1220], R51 ;  /* 0x0012203301007387 */ /* 0x0001e20000100800 */
[----:B------:R-:W-:Y:S01]  /*1bfc0*/  LOP3.LUT R48, R48, 0xffff, RZ, 0xc0, !PT ;  /* 0x0000ffff30307812 */ /* 0x000fe200078ec0ff */
[----:B------:R-:W-:Y:S01]  /*1bfd0*/  VIADD R89, R90, UR6 ;  /* 0x000000065a597c36 */ /* 0x000fe20008000000 */
[----:B------:R-:W-:Y:S01]  /*1bfe0*/  PRMT R49, R49, 0x3340, R50 ;  /* 0x0000334031317816 */ /* 0x000fe20000000032 */
[----:B------:R-:W-:Y:S01]  /*1bff0*/  ULDC UR5, c[0x0][0x248] ;  /* 0x0000920000057ab9 */ /* 0x000fe20000000800 */
[----:B------:R-:W-:Y:S01]  /*1c000*/  PRMT R10, R10, 0x3340, R48 ;  /* 0x000033400a0a7816 */ /* 0x000fe20000000030 */
[----:B------:R-:W-:Y:S01]  /*1c010*/  VIADD R88, R89, UR7 ;  /* 0x0000000759587c36 */ /* 0x000fe20008000000 */
[----:B------:R-:W-:Y:S01]  /*1c020*/  LOP3.LUT R48, R190, 0xffff, RZ, 0xc0, !PT ;  /* 0x0000ffffbe307812 */ /* 0x000fe200078ec0ff */
[----:B------:R-:W-:Y:S01]  /*1c030*/  STL [R1+0x10b4], R49 ;  /* 0x0010b43101007387 */ /* 0x000fe20000100800 */
[----:B------:R-:W-:Y:S01]  /*1c040*/  LOP3.LUT R25, R25, 0xffff, RZ, 0xc0, !PT ;  /* 0x0000ffff19197812 */ /* 0x000fe200078ec0ff */
[----:B0-----:R-:W0:Y:S01]  /*1c050*/  LDC R51, c[0x0][0x244] ;  /* 0x00009100ff337b82 */ /* 0x001e220000000800 */
[----:B------:R-:W-:Y:S01]  /*1c060*/  ULDC UR6, c[0x0][0x248] ;  /* 0x0000920000067ab9 */ /* 0x000fe20000000800 */
[----:B------:R1:W-:Y:S01]  /*1c070*/  STL [R1+0x10e8], R10 ;  /* 0x0010e80a01007387 */ /* 0x0003e20000100800 */
[----:B------:R-:W-:Y:S01]  /*1c080*/  VIADD R87, R88, UR5 ;  /* 0x0000000558577c36 */ /* 0x000fe20008000000 */
[----:B------:R-:W-:Y:S01]  /*1c090*/  LOP3.LUT R50, R27, 0xffff, RZ, 0xc0, !PT ;  /* 0x0000ffff1b327812 */ /* 0x000fe200078ec0ff */
[----:B------:R-:W-:-:S02]  /*1c0a0*/  ULDC UR5, c[0x0][0x248] ;  /* 0x0000920000057ab9 */ /* 0x000fc40000000800 */
[----:B------:R-:W-:Y:S01]  /*1c0b0*/  VIADD R86, R87, UR8 ;  /* 0x0000000857567c36 */ /* 0x000fe20008000000 */
[----:B-1----:R-:W-:Y:S02]  /*1c0c0*/  LOP3.LUT R10, R19, 0xffff, RZ, 0xc0, !PT ;  /* 0x0000ffff130a7812 */ /* 0x002fe400078ec0ff */
[--C-:B------:R-:W-:Y:S02]  /*1c0d0*/  PRMT R19, R48, 0x3340, R25.reuse ;  /* 0x0000334030137816 */ /* 0x100fe40000000019 */
[----:B------:R-:W-:Y:S02]  /*1c0e0*/  SHF.R.U32.HI R49, RZ, 0x8, R48 ;  /* 0x00000008ff317819 */ /* 0x000fe40000011630 */
[----:B------:R-:W-:Y:S01]  /*1c0f0*/  SHF.R.U32.HI R25, RZ, 0x8, R25 ;  /* 0x00000008ff197819 */ /* 0x000fe20000011619 */
[----:B------:R1:W-:Y:S01]  /*1c100*/  STL [R1+0x1224], R19 ;  /* 0x0012241301007387 */ /* 0x0003e20000100800 */
[----:B------:R-:W-:Y:S02]  /*1c110*/  SHF.R.U32.HI R27, RZ, 0x8, R10 ;  /* 0x00000008ff1b7819 */ /* 0x000fe4000001160a */
[----:B------:R-:W-:Y:S01]  /*1c120*/  SHF.R.U32.HI R48, RZ, 0x8, R50 ;  /* 0x00000008ff307819 */ /* 0x000fe20000011632 */
[----:B------:R-:W-:Y:S01]  /*1c130*/  VIADD R85, R86, UR9 ;  /* 0x0000000956557c36 */ /* 0x000fe20008000000 */
[----:B------:R-:W-:Y:S01]  /*1c140*/  LOP3.LUT R25, R25, 0xffff, RZ, 0xc0, !PT ;  /* 0x0000ffff19197812 */ /* 0x000fe200078ec0ff */
[----:B------:R-:W-:Y:S01]  /*1c150*/  ULDC.64 UR8, c[0x0][0x220] ;  /* 0x0000880000087ab9 */ /* 0x000fe20000000a00 */
[----:B------:R-:W-:-:S02]  /*1c160*/  LOP3.LUT R27, R27, 0xffff, RZ, 0xc0, !PT ;  /* 0x0000ffff1b1b7812 */ /* 0x000fc400078ec0ff */
[----:B-1----:R-:W-:Y:S02]  /*1c170*/  PRMT R19, R10, 0x3340, R50 ;  /* 0x000033400a137816 */ /* 0x002fe40000000032 */
[----:B------:R-:W-:Y:S02]  /*1c180*/  LOP3.LUT R10, R49, 0xffff, RZ, 0xc0, !PT ;  /* 0x0000ffff310a7812 */ /* 0x000fe400078ec0ff */
[----:B------:R-:W-:Y:S01]  /*1c190*/  LOP3.LUT R48, R48, 0xffff, RZ, 0xc0, !PT ;  /* 0x0000ffff30307812 */ /* 0x000fe200078ec0ff */
[----:B------:R1:W-:Y:S01]  /*1c1a0*/  STL [R1+0x1228], R19 ;  /* 0x0012281301007387 */ /* 0x0003e20000100800 */
[----:B------:R-:W-:Y:S01]  /*1c1b0*/  VIADD R84, R85, UR6 ;  /* 0x0000000655547c36 */ /* 0x000fe20008000000 */
[----:B------:R-:W-:-:S03]  /*1c1c0*/  ULDC UR6, c[0x0][0x248] ;  /* 0x0000920000067ab9 */ /* 0x000fc60000000800 */
[----:B------:R-:W-:Y:S01]  /*1c1d0*/  VIADD R83, R84, UR5 ;  /* 0x0000000554537c36 */ /* 0x000fe20008000000 */
[----:B------:R-:W-:Y:S01]  /*1c1e0*/  ULDC UR5, c[0x0][0x244] ;  /* 0x0000910000057ab9 */ /* 0x000fe20000000800 */
[----:B-1----:R-:W-:Y:S02]  /*1c1f0*/  PRMT R19, R10, 0x3340, R25 ;  /* 0x000033400a137816 */ /* 0x002fe40000000019 */
[----:B------:R-:W-:-:S03]  /*1c200*/  PRMT R10, R27, 0x3340, R48 ;  /* 0x000033401b0a7816 */ /* 0x000fc60000000030 */
[----:B------:R-:W-:Y:S01]  /*1c210*/  STL [R1+0x10ec], R19 ;  /* 0x0010ec1301007387 */ /* 0x000fe20000100800 */
[----:B------:R-:W-:Y:S01]  /*1c220*/  VIADD R82, R83, UR6 ;  /* 0x0000000653527c36 */ /* 0x000fe20008000000 */
[----:B------:R-:W-:Y:S02]  /*1c230*/  ULDC.64 UR6, c[0x0][0x220] ;  /* 0x0000880000067ab9 */ /* 0x000fe40000000a00 */
[----:B------:R2:W-:Y:S02]  /*1c240*/  STL [R1+0x1100], R10 ;  /* 0x0011000a01007387 */ /* 0x0005e40000100800 */
[----:B--2---:R-:W-:Y:S01]  /*1c250*/  IMAD R10, R5, UR5, RZ ;  /* 0x00000005050a7c24 */ /* 0x004fe2000f8e02ff */
[----:B------:R-:W-:Y:S01]  /*1c260*/  SHF.R.S32.HI R155, RZ, 0x1f, R45 ;  /* 0x0000001fff9b7819 */ /* 0x000fe2000001142d */
[----:B------:R-:W-:Y:S02]  /*1c270*/  ULDC UR5, c[0x0][0x248] ;  /* 0x0000920000057ab9 */ /* 0x000fe40000000800 */
[----:B0-----:R-:W-:Y:S01]  /*1c280*/  IMAD R48, R51, 0x80, R10 ;  /* 0x0000008033307824 */ /* 0x001fe200078e020a */
[----:B------:R-:W-:-:S02]  /*1c290*/  IADD3 R52, P3, R10, UR6, RZ ;  /* 0x000000060a347c10 */ /* 0x000fc4000ff7e0ff */
[----:B------:R-:W-:Y:S02]  /*1c2a0*/  SHF.R.S32.HI R25, RZ, 0x1f, R47 ;  /* 0x0000001fff197819 */ /* 0x000fe4000001142f */
[----:B------:R-:W-:Y:S02]  /*1c2b0*/  SHF.R.S32.HI R153, RZ, 0x1f, R131 ;  /* 0x0000001fff997819 */ /* 0x000fe40000011483 */
[----:B------:R-:W-:Y:S01]  /*1c2c0*/  SHF.R.S32.HI R27, RZ, 0x1f, R132 ;  /* 0x0000001fff1b7819 */ /* 0x000fe20000011484 */
[----:B------:R-:W-:Y:S01]  /*1c2d0*/  VIADD R81, R82, UR5 ;  /* 0x0000000552517c36 */ /* 0x000fe20008000000 */
[----:B------:R-:W-:Y:S01]  /*1c2e0*/  LEA.HI.X.SX32 R10, R10, UR7, 0x1, P3 ;  /* 0x000000070a0a7c11 */ /* 0x000fe200098f0eff */
[----:B------:R-:W-:Y:S01]  /*1c2f0*/  ULDC UR5, c[0x0][0x248] ;  /* 0x0000920000057ab9 */ /* 0x000fe20000000800 */
[----:B------:R-:W-:Y:S01]  /*1c300*/  IADD3 R51, P4, R48, UR8, RZ ;  /* 0x0000000830337c10 */ /* 0x000fe2000ff9e0ff */
[----:B------:R-:W-:Y:S01]  /*1c310*/  ULDC UR6, c[0x0][0x248] ;  /* 0x0000920000067ab9 */ /* 0x000fe20000000800 */
[----:B------:R-:W-:-:S02]  /*1c320*/  IADD3 R240, P3, R45, R52, RZ ;  /* 0x000000342df07210 */ /* 0x000fc40007f7e0ff */
[-C--:B------:R-:W-:Y:S01]  /*1c330*/  IADD3 R248, P6, R131, R52.reuse, RZ ;  /* 0x0000003483f87210 */ /* 0x080fe20007fde0ff */
[----:B------:R-:W-:Y:S01]  /*1c340*/  VIADD R80, R81, UR10 ;  /* 0x0000000a51507c36 */ /* 0x000fe20008000000 */
[----:B------:R-:W-:Y:S01]  /*1c350*/  LEA.HI.X.SX32 R48, R48, UR9, 0x1, P4 ;  /* 0x0000000930307c11 */ /* 0x000fe2000a0f0eff */
[--C-:B------:R-:W-:Y:S01]  /*1c360*/  IMAD.X R241, R155, 0x1, R10.reuse, P3 ;  /* 0x000000019bf17824 */ /* 0x100fe200018e060a */
[----:B------:R-:W-:Y:S01]  /*1c370*/  IADD3 R236, P4, R47, R52, RZ ;  /* 0x000000342fec7210 */ /* 0x000fe20007f9e0ff */
[----:B------:R-:W-:Y:S01]  /*1c380*/  ULDC UR7, c[0x0][0x248] ;  /* 0x0000920000077ab9 */ /* 0x000fe20000000800 */
[-C--:B------:R-:W-:Y:S01]  /*1c390*/  IADD3 R244, P5, R45, R51.reuse, RZ ;  /* 0x000000332df47210 */ /* 0x080fe20007fbe0ff */
[--C-:B------:R-:W-:Y:S01]  /*1c3a0*/  IMAD.X R249, R153, 0x1, R10.reuse, P6 ;  /* 0x0000000199f97824 */ /* 0x100fe200030e060a */
[----:B------:R0:W-:Y:S01]  /*1c3b0*/  STL.64 [R1+0xe60], R240 ;  /* 0x000e60f001007387 */ /* 0x0001e20000100a00 */
[----:B------:R-:W-:Y:S01]  /*1c3c0*/  IMAD.X R237, R25, 0x1, R10, P4 ;  /* 0x0000000119ed7824 */ /* 0x000fe200020e060a */
[----:B------:R-:W-:Y:S01]  /*1c3d0*/  ULDC UR8, c[0x0][0x248] ;  /* 0x0000920000087ab9 */ /* 0x000fe20000000800 */
[----:B------:R-:W-:Y:S01]  /*1c3e0*/  IMAD.X R245, R155, 0x1, R48, P5 ;  /* 0x000000019bf57824 */ /* 0x000fe200028e0630 */
[----:B------:R-:W-:Y:S01]  /*1c3f0*/  ULDC UR9, c[0x0][0x248] ;  /* 0x0000920000097ab9 */ /* 0x000fe20000000800 */
[----:B------:R-:W-:Y:S01]  /*1c400*/  ULDC UR10, c[0x0][0x248] ;  /* 0x00009200000a7ab9 */ /* 0x000fe20000000800 */
[----:B------:R1:W-:Y:S01]  /*1c410*/  STL.64 [R1+0xe58], R236 ;  /* 0x000e58ec01007387 */ /* 0x0003e20000100a00 */
[----:B0-----:R-:W-:-:S03]  /*1c420*/  IADD3 R240, P3, R47, R51, RZ ;  /* 0x000000332ff07210 */ /* 0x001fc60007f7e0ff */
[----:B------:R0:W-:Y:S02]  /*1c430*/  STL.64 [R1+0xe48], R244 ;  /* 0x000e48f401007387 */ /* 0x0001e40000100a00 */
[--C-:B------:R-:W-:Y:S01]  /*1c440*/  IMAD.X R241, R25, 0x1, R48.reuse, P3 ;  /* 0x0000000119f17824 */ /* 0x100fe200018e0630 */
[----:B-1----:R-:W-:Y:S01]  /*1c450*/  IADD3 R236, P4, R131, R51, RZ ;  /* 0x0000003383ec7210 */ /* 0x002fe20007f9e0ff */
[----:B------:R-:W-:Y:S04]  /*1c460*/  STL.64 [R1+0xe50], R248 ;  /* 0x000e50f801007387 */ /* 0x000fe80000100a00 */
[----:B------:R-:W-:Y:S01]  /*1c470*/  IMAD.X R237, R153, 0x1, R48, P4 ;  /* 0x0000000199ed7824 */ /* 0x000fe200020e0630 */
[----:B------:R1:W-:Y:S01]  /*1c480*/  STL.64 [R1+0xe40], R240 ;  /* 0x000e40f001007387 */ /* 0x0003e20000100a00 */
[----:B0-----:R-:W-:-:S02]  /*1c490*/  IADD3 R244, P5, R132, R52, RZ ;  /* 0x0000003484f47210 */ /* 0x001fc40007fbe0ff */
[----:B------:R-:W-:Y:S01]  /*1c4a0*/  SHF.R.S32.HI R25, RZ, 0x1f, R133 ;  /* 0x0000001fff197819 */ /* 0x000fe20000011485 */
[----:B------:R0:W-:Y:S01]  /*1c4b0*/  STL.64 [R1+0xe38], R236 ;  /* 0x000e38ec01007387 */ /* 0x0001e20000100a00 */
[----:B-1----:R-:W-:Y:S01]  /*1c4c0*/  IADD3 R240, P3, R132, R51, RZ ;  /* 0x0000003384f07210 */ /* 0x002fe20007f7e0ff */
[----:B------:R-:W-:Y:S01]  /*1c4d0*/  IMAD.X R245, R27, 0x1, R10, P5 ;  /* 0x000000011bf57824 */ /* 0x000fe200028e060a */
[----:B0-----:R-:W-:-:S03]  /*1c4e0*/  IADD3 R236, P4, R133, R52, RZ ;  /* 0x0000003485ec7210 */ /* 0x001fc60007f9e0ff */
[----:B------:R-:W-:Y:S01]  /*1c4f0*/  IMAD.X R241, R27, 0x1, R48, P3 ;  /* 0x000000011bf17824 */ /* 0x000fe200018e0630 */
[----:B------:R-:W-:Y:S01]  /*1c500*/  IADD3 R132, P3, R133, R51, RZ ;  /* 0x0000003385847210 */ /* 0x000fe20007f7e0ff */
[----:B------:R-:W-:-:S04]  /*1c510*/  IMAD.X R237, R25, 0x1, R10, P4 ;  /* 0x0000000119ed7824 */ /* 0x000fc800020e060a */
[----:B------:R-:W-:Y:S01]  /*1c520*/  IMAD.X R133, R25, 0x1, R48, P3 ;  /* 0x0000000119857824 */ /* 0x000fe200018e0630 */
[----:B------:R-:W-:Y:S01]  /*1c530*/  STL.64 [R1+0xe30], R244 ;  /* 0x000e30f401007387 */ /* 0x000fe20000100a00 */
[----:B------:R-:W-:-:S03]  /*1c540*/  SHF.R.S32.HI R27, RZ, 0x1f, R134 ;  /* 0x0000001fff1b7819 */ /* 0x000fc60000011486 */
[----:B------:R-:W-:Y:S04]  /*1c550*/  STL.64 [R1+0xe28], R240 ;  /* 0x000e28f001007387 */ /* 0x000fe80000100a00 */
[----:B------:R-:W-:Y:S04]  /*1c560*/  STL.64 [R1+0xe20], R236 ;  /* 0x000e20ec01007387 */ /* 0x000fe80000100a00 */
[----:B------:R0:W-:Y:S01]  /*1c570*/  STL.64 [R1+0xe18], R132 ;  /* 0x000e188401007387 */ /* 0x0001e20000100a00 */
[----:B------:R-:W-:Y:S02]  /*1c580*/  SHF.R.S32.HI R25, RZ, 0x1f, R135 ;  /* 0x0000001fff197819 */ /* 0x000fe40000011487 */
[----:B0-----:R-:W-:-:S05]  /*1c590*/  IADD3 R132, P3, R134, R51, RZ ;  /* 0x0000003386847210 */ /* 0x001fca0007f7e0ff */
[----:B------:R-:W-:Y:S01]  /*1c5a0*/  IMAD.X R133, R27, 0x1, R48, P3 ;  /* 0x000000011b857824 */ /* 0x000fe200018e0630 */
[-C--:B------:R-:W-:Y:S02]  /*1c5b0*/  IADD3 R240, P4, R134, R52.reuse, RZ ;  /* 0x0000003486f07210 */ /* 0x080fe40007f9e0ff */
[----:B------:R-:W-:Y:S02]  /*1c5c0*/  IADD3 R236, P5, R135, R52, RZ ;  /* 0x0000003487ec7210 */ /* 0x000fe40007fbe0ff */
[----:B------:R0:W-:Y:S01]  /*1c5d0*/  STL.64 [R1+0xe08], R132 ;  /* 0x000e088401007387 */ /* 0x0001e20000100a00 */
[--C-:B------:R-:W-:Y:S02]  /*1c5e0*/  IMAD.X R241, R27, 0x1, R10.reuse, P4 ;  /* 0x000000011bf17824 */ /* 0x100fe400020e060a */
[----:B------:R-:W-:Y:S01]  /*1c5f0*/  IMAD.X R237, R25, 0x1, R10, P5 ;  /* 0x0000000119ed7824 */ /* 0x000fe200028e060a */
[----:B0-----:R-:W-:Y:S02]  /*1c600*/  IADD3 R132, P3, R135, R51, RZ ;  /* 0x0000003387847210 */ /* 0x001fe40007f7e0ff */
[----:B------:R-:W-:Y:S03]  /*1c610*/  STL.64 [R1+0xe10], R240 ;  /* 0x000e10f001007387 */ /* 0x000fe60000100a00 */
[----:B------:R-:W-:Y:S01]  /*1c620*/  IMAD.X R133, R25, 0x1, R48, P3 ;  /* 0x0000000119857824 */ /* 0x000fe200018e0630 */
[----:B------:R-:W-:Y:S01]  /*1c630*/  STL.64 [R1+0xe00], R236 ;  /* 0x000e00ec01007387 */ /* 0x000fe20000100a00 */
[----:B------:R-:W-:-:S03]  /*1c640*/  SHF.R.S32.HI R27, RZ, 0x1f, R136 ;  /* 0x0000001fff1b7819 */ /* 0x000fc60000011488 */
        /* <DEDUP_REMOVED lines=15> */
[C---:B------:R-:W-:Y:S02]  /*1c740*/  IADD3 R136, P4, R138.reuse, R52, RZ ;  /* 0x000000348a887210 */ /* 0x040fe40007f9e0ff */
[----:B0-----:R-:W-:-:S05]  /*1c750*/  IADD3 R132, P3, R138, R51, RZ ;  /* 0x000000338a847210 */ /* 0x001fca0007f7e0ff */
[----:B------:R-:W-:Y:S01]  /*1c760*/  IMAD.X R133, R27, 0x1, R48, P3 ;  /* 0x000000011b857824 */ /* 0x000fe200018e0630 */
[----:B------:R-:W-:Y:S02]  /*1c770*/  SHF.R.S32.HI R25, RZ, 0x1f, R139 ;  /* 0x0000001fff197819 */ /* 0x000fe4000001148b */
[----:B------:R-:W-:Y:S02]  /*1c780*/  IADD3 R134, P5, R139, R52, RZ ;  /* 0x000000348b867210 */ /* 0x000fe40007fbe0ff */
[----:B------:R0:W-:Y:S01]  /*1c790*/  STL.64 [R1+0xdc8], R132 ;  /* 0x000dc88401007387 */ /* 0x0001e20000100a00 */
[--C-:B------:R-:W-:Y:S02]  /*1c7a0*/  IMAD.X R137, R27, 0x1, R10.reuse, P4 ;  /* 0x000000011b897824 */ /* 0x100fe400020e060a */
[----:B------:R-:W-:Y:S01]  /*1c7b0*/  IMAD.X R135, R25, 0x1, R10, P5 ;  /* 0x0000000119877824 */ /* 0x000fe200028e060a */
[----:B0-----:R-:W-:Y:S02]  /*1c7c0*/  IADD3 R132, P3, R139, R51, RZ ;  /* 0x000000338b847210 */ /* 0x001fe40007f7e0ff */
[----:B------:R0:W-:Y:S03]  /*1c7d0*/  STL.64 [R1+0xdd0], R136 ;  /* 0x000dd08801007387 */ /* 0x0001e60000100a00 */
[----:B------:R-:W-:Y:S01]  /*1c7e0*/  IMAD.X R133, R25, 0x1, R48, P3 ;  /* 0x0000000119857824 */ /* 0x000fe200018e0630 */
[----:B------:R-:W-:Y:S01]  /*1c7f0*/  STL.64 [R1+0xdc0], R134 ;  /* 0x000dc08601007387 */ /* 0x000fe20000100a00 */
[----:B------:R-:W-:-:S03]  /*1c800*/  SHF.R.S32.HI R27, RZ, 0x1f, R140 ;  /* 0x0000001fff1b7819 */ /* 0x000fc6000001148c */
[----:B------:R1:W-:Y:S01]  /*1c810*/  STL.64 [R1+0xdb8], R132 ;  /* 0x000db88401007387 */ /* 0x0003e20000100a00 */
[----:B------:R-:W-:Y:S02]  /*1c820*/  SHF.R.S32.HI R25, RZ, 0x1f, R141 ;  /* 0x0000001fff197819 */ /* 0x000fe4000001148d */
[C---:B0-----:R-:W-:Y:S02]  /*1c830*/  IADD3 R136, P4, R140.reuse, R52, RZ ;  /* 0x000000348c887210 */ /* 0x041fe40007f9e0ff */
[----:B-1----:R-:W-:-:S05]  /*1c840*/  IADD3 R132, P3, R140, R51, RZ ;  /* 0x000000338c847210 */ /* 0x002fca0007f7e0ff */
[----:B------:R-:W-:Y:S01]  /*1c850*/  IMAD.X R133, R27, 0x1, R48, P3 ;  /* 0x000000011b857824 */ /* 0x000fe200018e0630 */
[----:B------:R-:W-:-:S04]  /*1c860*/  IADD3 R134, P5, R141, R52, RZ ;  /* 0x000000348d867210 */ /* 0x000fc80007fbe0ff */
        /* <DEDUP_REMOVED lines=86> */
[C---:B------:R-:W-:Y:S01]  /*1cdd0*/  IMAD.X R135, R25.reuse, 0x1, R10, P5 ;  /* 0x0000000119877824 */ /* 0x040fe200028e060a */
        /* <DEDUP_REMOVED lines=385> */
[CC--:B0-----:R-:W-:Y:S02]  /*1e5f0*/  IADD3 R136, P4, R227.reuse, R52.reuse, RZ ;  /* 0x00000034e3887210 */ /* 0x0c1fe40007f9e0ff */
[----:B-1----:R-:W-:Y:S02]  /*1e600*/  IADD3 R132, P3, R227, R51, RZ ;  /* 0x00000033e3847210 */ /* 0x002fe40007f7e0ff */
[----:B------:R-:W-:-:S03]  /*1e610*/  IADD3 R134, P5, R229, R52, RZ ;  /* 0x00000034e5867210 */ /* 0x000fc60007fbe0ff */
[C---:B------:R-:W-:Y:S02]  /*1e620*/  IMAD.X R133, R27.reuse, 0x1, R48, P3 ;  /* 0x000000011b857824 */ /* 0x040fe400018e0630 */
[--C-:B------:R-:W-:Y:S02]  /*1e630*/  IMAD.X R137, R27, 0x1, R10.reuse, P4 ;  /* 0x000000011b897824 */ /* 0x100fe400020e060a */
[----:B------:R-:W-:Y:S01]  /*1e640*/  IMAD.X R135, R25, 0x1, R10, P5 ;  /* 0x0000000119877824 */ /* 0x000fe200028e060a */
[----:B------:R0:W-:Y:S01]  /*1e650*/  STL.64 [R1+0x968], R132 ;  /* 0x0009688401007387 */ /* 0x0001e20000100a00 */
[----:B------:R-:W-:-:S03]  /*1e660*/  SHF.R.S32.HI R27, RZ, 0x1f, R232 ;  /* 0x0000001fff1b7819 */ /* 0x000fc600000114e8 */
[----:B------:R1:W-:Y:S01]  /*1e670*/  STL.64 [R1+0x970], R136 ;  /* 0x0009708801007387 */ /* 0x0003e20000100a00 */
[----:B0-----:R-:W-:-:S03]  /*1e680*/  IADD3 R132, P3, R229, R51, RZ ;  /* 0x00000033e5847210 */ /* 0x001fc60007f7e0ff */
[----:B------:R0:W-:Y:S02]  /*1e690*/  STL.64 [R1+0x960], R134 ;  /* 0x0009608601007387 */ /* 0x0001e40000100a00 */
[----:B------:R-:W-:Y:S01]  /*1e6a0*/  IMAD.X R133, R25, 0x1, R48, P3 ;  /* 0x0000000119857824 */ /* 0x000fe200018e0630 */
[C---:B-1----:R-:W-:Y:S02]  /*1e6b0*/  IADD3 R136, P4, R232.reuse, R52, RZ ;  /* 0x00000034e8887210 */ /* 0x042fe40007f9e0ff */
[----:B0-----:R-:W-:Y:S02]  /*1e6c0*/  IADD3 R134, P3, R232, R51, RZ ;  /* 0x00000033e8867210 */ /* 0x001fe40007f7e0ff */
[----:B------:R-:W-:-:S03]  /*1e6d0*/  SHF.R.S32.HI R25, RZ, 0x1f, R231 ;  /* 0x0000001fff197819 */ /* 0x000fc600000114e7 */
[----:B------:R-:W-:Y:S01]  /*1e6e0*/  IMAD.X R135, R27, 0x1, R48, P3 ;  /* 0x000000011b877824 */ /* 0x000fe200018e0630 */
[-C--:B------:R-:W-:Y:S01]  /*1e6f0*/  IADD3 R200, P3, R231, R51.reuse, RZ ;  /* 0x00000033e7c87210 */ /* 0x080fe20007f7e0ff */
[----:B------:R0:W-:Y:S01]  /*1e700*/  STL.64 [R1+0x958], R132 ;  /* 0x0009588401007387 */ /* 0x0001e20000100a00 */
[----:B------:R-:W-:Y:S01]  /*1e710*/  IMAD.X R137, R27, 0x1, R10, P4 ;  /* 0x000000011b897824 */ /* 0x000fe200020e060a */
[----:B------:R-:W-:Y:S02]  /*1e720*/  SHF.R.S32.HI R27, RZ, 0x1f, R219 ;  /* 0x0000001fff1b7819 */ /* 0x000fe400000114db */
[--C-:B------:R-:W-:Y:S01]  /*1e730*/  IMAD.X R201, R25, 0x1, R48.reuse, P3 ;  /* 0x0000000119c97824 */ /* 0x100fe200018e0630 */
[CC--:B------:R-:W-:Y:S02]  /*1e740*/  IADD3 R196, P3, R219.reuse, R51.reuse, RZ ;  /* 0x00000033dbc47210 */ /* 0x0c0fe40007f7e0ff */
[-C--:B------:R-:W-:Y:S02]  /*1e750*/  IADD3 R198, P4, R219, R52.reuse, RZ ;  /* 0x00000034dbc67210 */ /* 0x080fe40007f9e0ff */
[----:B0-----:R-:W-:Y:S01]  /*1e760*/  IADD3 R132, P5, R231, R52, RZ ;  /* 0x00000034e7847210 */ /* 0x001fe20007fbe0ff */
[----:B------:R-:W-:Y:S01]  /*1e770*/  IMAD.X R197, R27, 0x1, R48, P3 ;  /* 0x000000011bc57824 */ /* 0x000fe200018e0630 */
[----:B------:R-:W-:-:S03]  /*1e780*/  IADD3 R192, P3, R167, R51, RZ ;  /* 0x00000033a7c07210 */ /* 0x000fc60007f7e0ff */
[--C-:B------:R-:W-:Y:S01]  /*1e790*/  IMAD.X R133, R25, 0x1, R10.reuse, P5 ;  /* 0x0000000119857824 */ /* 0x100fe200028e060a */
[----:B------:R-:W-:Y:S01]  /*1e7a0*/  SHF.R.S32.HI R25, RZ, 0x1f, R167 ;  /* 0x0000001fff197819 */ /* 0x000fe200000114a7 */
[----:B------:R-:W-:Y:S01]  /*1e7b0*/  IMAD.X R199, R27, 0x1, R10, P4 ;  /* 0x000000011bc77824 */ /* 0x000fe200020e060a */
[-C--:B------:R-:W-:Y:S02]  /*1e7c0*/  IADD3 R194, P5, R167, R52.reuse, RZ ;  /* 0x00000034a7c27210 */ /* 0x080fe40007fbe0ff */
[----:B------:R-:W-:Y:S01]  /*1e7d0*/  SHF.R.S32.HI R27, RZ, 0x1f, R186 ;  /* 0x0000001fff1b7819 */ /* 0x000fe200000114ba */
[C---:B------:R-:W-:Y:S01]  /*1e7e0*/  IMAD.X R193, R25.reuse, 0x1, R48, P3 ;  /* 0x0000000119c17824 */ /* 0x040fe200018e0630 */
[C---:B------:R-:W-:Y:S01]  /*1e7f0*/  IADD3 R188, P4, R186.reuse, R52, RZ ;  /* 0x00000034babc7210 */ /* 0x040fe20007f9e0ff */
[----:B------:R-:W-:Y:S01]  /*1e800*/  STL.64 [R1+0x950], R136 ;  /* 0x0009508801007387 */ /* 0x000fe20000100a00 */
[----:B------:R-:W-:Y:S01]  /*1e810*/  IADD3 R186, P3, R186, R51, RZ ;  /* 0x00000033baba7210 */ /* 0x000fe20007f7e0ff */
[----:B------:R-:W-:-:S02]  /*1e820*/  IMAD.X R195, R25, 0x1, R10, P5 ;  /* 0x0000000119c37824 */ /* 0x000fc400028e060a */
[----:B------:R-:W-:Y:S01]  /*1e830*/  STL.64 [R1+0x948], R134 ;  /* 0x0009488601007387 */ /* 0x000fe20000100a00 */
[----:B------:R-:W-:Y:S01]  /*1e840*/  SHF.R.S32.HI R25, RZ, 0x1f, R182 ;  /* 0x0000001fff197819 */ /* 0x000fe200000114b6 */
[----:B------:R-:W-:Y:S02]  /*1e850*/  IMAD.X R187, R27, 0x1, R48, P3 ;  /* 0x000000011bbb7824 */ /* 0x000fe400018e0630 */
[----:B------:R0:W-:Y:S01]  /*1e860*/  STL.64 [R1+0x940], R132 ;  /* 0x0009408401007387 */ /* 0x0001e20000100a00 */
[----:B------:R-:W-:-:S03]  /*1e870*/  IADD3 R184, P5, R182, R52, RZ ;  /* 0x00000034b6b87210 */ /* 0x000fc60007fbe0ff */
[----:B------:R-:W-:Y:S01]  /*1e880*/  STL [R1+0x13fc], R200 ;  /* 0x0013fcc801007387 */ /* 0x000fe20000100800 */
[----:B------:R-:W-:-:S03]  /*1e890*/  IADD3 R182, P3, R182, R51, RZ ;  /* 0x00000033b6b67210 */ /* 0x000fc60007f7e0ff */
[----:B------:R-:W-:Y:S04]  /*1e8a0*/  STL [R1+0x13f8], R201 ;  /* 0x0013f8c901007387 */ /* 0x000fe80000100800 */
[----:B------:R-:W-:Y:S01]  /*1e8b0*/  STL [R1+0x1404], R198 ;  /* 0x001404c601007387 */ /* 0x000fe20000100800 */
[----:B------:R-:W-:-:S03]  /*1e8c0*/  IMAD.X R189, R27, 0x1, R10, P4 ;  /* 0x000000011bbd7824 */ /* 0x000fc600020e060a */
[----:B------:R-:W-:Y:S01]  /*1e8d0*/  STL [R1+0x1400], R199 ;  /* 0x001400c701007387 */ /* 0x000fe20000100800 */
[----:B------:R-:W-:-:S03]  /*1e8e0*/  SHF.R.S32.HI R27, RZ, 0x1f, R178 ;  /* 0x0000001fff1b7819 */ /* 0x000fc600000114b2 */
[----:B------:R-:W-:Y:S01]  /*1e8f0*/  STL [R1+0x140c], R196 ;  /* 0x00140cc401007387 */ /* 0x000fe20000100800 */
[C---:B------:R-:W-:Y:S01]  /*1e900*/  IADD3 R180, P4, R178.reuse, R52, RZ ;  /* 0x00000034b2b47210 */ /* 0x040fe20007f9e0ff */
[----:B------:R-:W-:Y:S02]  /*1e910*/  IMAD.X R183, R25, 0x1, R48, P3 ;  /* 0x0000000119b77824 */ /* 0x000fe400018e0630 */
[----:B------:R-:W-:Y:S01]  /*1e920*/  STL [R1+0x1408], R197 ;  /* 0x001408c501007387 */ /* 0x000fe20000100800 */
[----:B------:R-:W-:-:S03]  /*1e930*/  IADD3 R178, P3, R178, R51, RZ ;  /* 0x00000033b2b27210 */ /* 0x000fc60007f7e0ff */
[----:B------:R-:W-:Y:S01]  /*1e940*/  STL [R1+0x1414], R194 ;  /* 0x001414c201007387 */ /* 0x000fe20000100800 */
[----:B------:R-:W-:-:S03]  /*1e950*/  IMAD.X R185, R25, 0x1, R10, P5 ;  /* 0x0000000119b97824 */ /* 0x000fc600028e060a */
[----:B------:R-:W-:Y:S04]  /*1e960*/  STL [R1+0x1410], R195 ;  /* 0x001410c301007387 */ /* 0x000fe80000100800 */
[----:B------:R-:W-:Y:S04]  /*1e970*/  STL [R1+0x141c], R192 ;  /* 0x00141cc001007387 */ /* 0x000fe80000100800 */
[----:B------:R-:W-:Y:S01]  /*1e980*/  STL [R1+0x1418], R193 ;  /* 0x001418c101007387 */ /* 0x000fe20000100800 */
[----:B------:R-:W-:-:S03]  /*1e990*/  SHF.R.S32.HI R25, RZ, 0x1f, R46 ;  /* 0x0000001fff197819 */ /* 0x000fc6000001142e */
[----:B------:R-:W-:Y:S01]  /*1e9a0*/  STL [R1+0x1424], R188 ;  /* 0x001424bc01007387 */ /* 0x000fe20000100800 */
[C---:B------:R-:W-:Y:S01]  /*1e9b0*/  IADD3 R176, P5, R46.reuse, R52, RZ ;  /* 0x000000342eb07210 */ /* 0x040fe20007fbe0ff */
[C---:B------:R-:W-:Y:S02]  /*1e9c0*/  IMAD.X R179, R27.reuse, 0x1, R48, P3 ;  /* 0x000000011bb37824 */ /* 0x040fe400018e0630 */
[----:B------:R-:W-:Y:S01]  /*1e9d0*/  STL [R1+0x1420], R189 ;  /* 0x001420bd01007387 */ /* 0x000fe20000100800 */
[--C-:B------:R-:W-:Y:S01]  /*1e9e0*/  IMAD.X R181, R27, 0x1, R10.reuse, P4 ;  /* 0x000000011bb57824 */ /* 0x100fe200020e060a */
[----:B0-----:R-:W-:Y:S02]  /*1e9f0*/  IADD3 R132, P3, R46, R51, RZ ;  /* 0x000000332e847210 */ /* 0x001fe40007f7e0ff */
[----:B------:R-:W-:Y:S04]  /*1ea00*/  STL [R1+0x1438], R186 ;  /* 0x001438ba01007387 */ /* 0x000fe80000100800 */
[----:B------:R-:W-:Y:S04]  /*1ea10*/  STL [R1+0x1434], R187 ;  /* 0x001434bb01007387 */ /* 0x000fe80000100800 */
[----:B------:R-:W-:Y:S01]  /*1ea20*/  STL [R1+0x1444], R184 ;  /* 0x001444b801007387 */ /* 0x000fe20000100800 */
[----:B------:R-:W-:-:S03]  /*1ea30*/  IMAD.X R177, R25, 0x1, R10, P5 ;  /* 0x0000000119b17824 */ /* 0x000fc600028e060a */
[----:B------:R-:W-:Y:S01]  /*1ea40*/  STL [R1+0x1440], R185 ;  /* 0x001440b901007387 */ /* 0x000fe20000100800 */
[----:B------:R-:W-:-:S03]  /*1ea50*/  IMAD.X R133, R25, 0x1, R48, P3 ;  /* 0x0000000119857824 */ /* 0x000fc600018e0630 */
[----:B------:R-:W-:Y:S04]  /*1ea60*/  STL [R1+0x144c], R182 ;  /* 0x00144cb601007387 */ /* 0x000fe80000100800 */
[----:B------:R-:W-:Y:S04]  /*1ea70*/  STL [R1+0x1448], R183 ;  /* 0x001448b701007387 */ /* 0x000fe80000100800 */
[----:B------:R-:W-:Y:S04]  /*1ea80*/  STL [R1+0x1454], R180 ;  /* 0x001454b401007387 */ /* 0x000fe80000100800 */
[----:B------:R-:W-:Y:S04]  /*1ea90*/  STL [R1+0x1450], R181 ;  /* 0x001450b501007387 */ /* 0x000fe80000100800 */
[----:B------:R-:W-:Y:S04]  /*1eaa0*/  STL [R1+0x145c], R178 ;  /* 0x00145cb201007387 */ /* 0x000fe80000100800 */
[----:B------:R-:W-:Y:S01]  /*1eab0*/  STL [R1+0x1458], R179 ;  /* 0x001458b301007387 */ /* 0x000fe20000100800 */
[----:B------:R-:W-:-:S03]  /*1eac0*/  SHF.R.S32.HI R27, RZ, 0x1f, R43 ;  /* 0x0000001fff1b7819 */ /* 0x000fc6000001142b */
[----:B------:R-:W-:Y:S04]  /*1ead0*/  STL [R1+0x1464], R176 ;  /* 0x001464b001007387 */ /* 0x000fe80000100800 */
[----:B------:R-:W-:Y:S04]  /*1eae0*/  STL [R1+0x1460], R177 ;  /* 0x001460b101007387 */ /* 0x000fe80000100800 */
[----:B------:R0:W-:Y:S01]  /*1eaf0*/  STL.64 [R1+0x938], R132 ;  /* 0x0009388401007387 */ /* 0x0001e20000100a00 */
[----:B------:R-:W-:Y:S02]  /*1eb00*/  IADD3 R134, P4, R43, R52, RZ ;  /* 0x000000342b867210 */ /* 0x000fe40007f9e0ff */
[----:B------:R-:W-:-:S02]  /*1eb10*/  SHF.R.S32.HI R25, RZ, 0x1f, R42 ;  /* 0x0000001fff197819 */ /* 0x000fc4000001142a */
[----:B------:R-:W-:Y:S02]  /*1eb20*/  IADD3 R46, P5, R42, R52, RZ ;  /* 0x000000342a2e7210 */ /* 0x000fe40007fbe0ff */
[----:B0-----:R-:W-:Y:S01]  /*1eb30*/  IADD3 R132, P3, R43, R51, RZ ;  /* 0x000000332b847210 */ /* 0x001fe20007f7e0ff */
[----:B------:R-:W-:-:S04]  /*1eb40*/  IMAD.X R135, R27, 0x1, R10, P4 ;  /* 0x000000011b877824 */ /* 0x000fc800020e060a */
[----:B------:R-:W-:Y:S01]  /*1eb50*/  IMAD.X R133, R27, 0x1, R48, P3 ;  /* 0x000000011b857824 */ /* 0x000fe200018e0630 */
[----:B------:R-:W-:Y:S01]  /*1eb60*/  IADD3 R42, P3, R42, R51, RZ ;  /* 0x000000332a2a7210 */ /* 0x000fe20007f7e0ff */
[C---:B------:R-:W-:Y:S01]  /*1eb70*/  IMAD.X R47, R25.reuse, 0x1, R10, P5 ;  /* 0x00000001192f7824 */ /* 0x040fe200028e060a */
[----:B------:R-:W-:Y:S03]  /*1eb80*/  STL.64 [R1+0x930], R134 ;  /* 0x0009308601007387 */ /* 0x000fe60000100a00 */
[----:B------:R-:W-:Y:S01]  /*1eb90*/  IMAD.X R43, R25, 0x1, R48, P3 ;  /* 0x00000001192b7824 */ /* 0x000fe200018e0630 */
[----:B------:R0:W-:Y:S01]  /*1eba0*/  STL.64 [R1+0x928], R132 ;  /* 0x0009288401007387 */ /* 0x0001e20000100a00 */
[----:B------:R-:W-:-:S03]  /*1ebb0*/  SHF.R.S32.HI R27, RZ, 0x1f, R41 ;  /* 0x0000001fff1b7819 */ /* 0x000fc60000011429 */
[----:B------:R-:W-:Y:S04]  /*1ebc0*/  STL.64 [R1+0x920], R46 ;  /* 0x0009202e01007387 */ /* 0x000fe80000100a00 */
        /* <DEDUP_REMOVED lines=10> */
[----:B------:R-:W-:Y:S04]  /*1ec70*/  STL.64 [R1+0x910], R132 ;  /* 0x0009108401007387 */ /* 0x000fe80000100a00 */
[----:B------:R1:W-:Y:S01]  /*1ec80*/  STL.64 [R1+0x900], R46 ;  /* 0x0009002e01007387 */ /* 0x0003e20000100a00 */
[----:B0-----:R-:W-:-:S05]  /*1ec90*/  IADD3 R42, P3, R39, R51, RZ ;  /* 0x00000033272a7210 */ /* 0x001fca0007f7e0ff */
[--C-:B------:R-:W-:Y:S01]  /*1eca0*/  IMAD.X R43, R25, 0x1, R48.reuse, P3 ;  /* 0x00000001192b7824 */ /* 0x100fe200018e0630 */
[CC--:B-1----:R-:W-:Y:S02]  /*1ecb0*/  IADD3 R46, P4, R38.reuse, R52.reuse, RZ ;  /* 0x00000034262e7210 */ /* 0x0c2fe40007f9e0ff */
[----:B------:R-:W-:Y:S02]  /*1ecc0*/  IADD3 R38, P3, R38, R51, RZ ;  /* 0x0000003326267210 */ /* 0x000fe40007f7e0ff */
[----:B------:R0:W-:Y:S01]  /*1ecd0*/  STL.64 [R1+0x8f8], R42 ;  /* 0x0008f82a01007387 */ /* 0x0001e20000100a00 */
[----:B------:R-:W-:Y:S02]  /*1ece0*/  SHF.R.S32.HI R25, RZ, 0x1f, R37 ;  /* 0x0000001fff197819 */ /* 0x000fe40000011425 */
[C---:B------:R-:W-:Y:S02]  /*1ecf0*/  IMAD.X R39, R27.reuse, 0x1, R48, P3 ;  /* 0x000000011b277824 */ /* 0x040fe400018e0630 */
[----:B------:R-:W-:Y:S01]  /*1ed00*/  IMAD.X R47, R27, 0x1, R10, P4 ;  /* 0x000000011b2f7824 */ /* 0x000fe200020e060a */
[----:B0-----:R-:W-:-:S02]  /*1ed10*/  IADD3 R42, P5, R37, R52, RZ ;  /* 0x00000034252a7210 */ /* 0x001fc40007fbe0ff */
[----:B------:R0:W-:Y:S03]  /*1ed20*/  STL.64 [R1+0x8e8], R38 ;  /* 0x0008e82601007387 */ /* 0x0001e60000100a00 */
[----:B------:R-:W-:Y:S01]  /*1ed30*/  IMAD.X R43, R25, 0x1, R10, P5 ;  /* 0x00000001192b7824 */ /* 0x000fe200028e060a */
[----:B------:R1:W-:Y:S01]  /*1ed40*/  STL.64 [R1+0x8f0], R46 ;  /* 0x0008f02e01007387 */ /* 0x0003e20000100a00 */
[----:B------:R-:W-:Y:S02]  /*1ed50*/  SHF.R.S32.HI R27, RZ, 0x1f, R35 ;  /* 0x0000001fff1b7819 */ /* 0x000fe40000011423 */
[----:B0-----:R-:W-:Y:S01]  /*1ed60*/  IADD3 R38, P3, R37, R51, RZ ;  /* 0x0000003325267210 */ /* 0x001fe20007f7e0ff */
[----:B------:R0:W-:Y:S04]  /*1ed70*/  STL.64 [R1+0x8e0], R42 ;  /* 0x0008e02a01007387 */ /* 0x0001e80000100a00 */
[----:B------:R-:W-:Y:S01]  /*1ed80*/  IMAD.X R39, R25, 0x1, R48, P3 ;  /* 0x0000000119277824 */ /* 0x000fe200018e0630 */
[----:B-1----:R-:W-:-:S02]  /*1ed90*/  IADD3 R46, P4, R35, R52, RZ ;  /* 0x00000034232e7210 */ /* 0x002fc40007f9e0ff */
[----:B------:R-:W-:Y:S02]  /*1eda0*/  SHF.R.S32.HI R25, RZ, 0x1f, R34 ;  /* 0x0000001fff197819 */ /* 0x000fe40000011422 */
[----:B0-----:R-:W-:Y:S01]  /*1edb0*/  IADD3 R42, P3, R35, R51, RZ ;  /* 0x00000033232a7210 */ /* 0x001fe20007f7e0ff */
[----:B------:R0:W-:Y:S01]  /*1edc0*/  STL.64 [R1+0x8d8], R38 ;  /* 0x0008d82601007387 */ /* 0x0001e20000100a00 */
[----:B------:R-:W-:-:S03]  /*1edd0*/  IMAD.X R47, R27, 0x1, R10, P4 ;  /* 0x000000011b2f7824 */ /* 0x000fc600020e060a */
[----:B------:R-:W-:Y:S01]  /*1ede0*/  IMAD.X R43, R27, 0x1, R48, P3 ;  /* 0x000000011b2b7824 */ /* 0x000fe200018e0630 */
[C---:B0-----:R-:W-:Y:S02]  /*1edf0*/  IADD3 R38, P5, R34.reuse, R52, RZ ;  /* 0x0000003422267210 */ /* 0x041fe40007fbe0ff */
[----:B------:R-:W-:-:S03]  /*1ee00*/  IADD3 R34, P3, R34, R51, RZ ;  /* 0x0000003322227210 */ /* 0x000fc60007f7e0ff */
[C---:B------:R-:W-:Y:S02]  /*1ee10*/  IMAD.X R39, R25.reuse, 0x1, R10, P5 ;  /* 0x0000000119277824 */ /* 0x040fe400028e060a */
[----:B------:R-:W-:Y:S01]  /*1ee20*/  IMAD.X R35, R25, 0x1, R48, P3 ;  /* 0x0000000119237824 */ /* 0x000fe200018e0630 */
[----:B------:R-:W-:Y:S01]  /*1ee30*/  STL.64 [R1+0x8d0], R46 ;  /* 0x0008d02e01007387 */ /* 0x000fe20000100a00 */
[----:B------:R-:W-:-:S03]  /*1ee40*/  SHF.R.S32.HI R27, RZ, 0x1f, R33 ;  /* 0x0000001fff1b7819 */ /* 0x000fc60000011421 */
[----:B------:R0:W-:Y:S04]  /*1ee50*/  STL.64 [R1+0x8c8], R42 ;  /* 0x0008c82a01007387 */ /* 0x0001e80000100a00 */
[----:B------:R-:W-:Y:S04]  /*1ee60*/  STL.64 [R1+0x8c0], R38 ;  /* 0x0008c02601007387 */ /* 0x000fe80000100a00 */
[----:B------:R1:W-:Y:S01]  /*1ee70*/  STL.64 [R1+0x98], R34 ;  /* 0x0000982201007387 */ /* 0x0003e20000100a00 */
[----:B------:R-:W-:Y:S02]  /*1ee80*/  SHF.R.S32.HI R25, RZ, 0x1f, R31 ;  /* 0x0000001fff197819 */ /* 0x000fe4000001141f */
[----:B0-----:R-:W-:-:S02]  /*1ee90*/  IADD3 R42, P4, R33, R52, RZ ;  /* 0x00000034212a7210 */ /* 0x001fc40007f9e0ff */
        /* <DEDUP_REMOVED lines=11> */
[C---:B-1----:R-:W-:Y:S02]  /*1ef50*/  IADD3 R38, P4, R30.reuse, R52, RZ ;  /* 0x000000341e267210 */ /* 0x042fe40007f9e0ff */
[----:B------:R-:W-:Y:S02]  /*1ef60*/  IADD3 R30, P3, R30, R51, RZ ;  /* 0x000000331e1e7210 */ /* 0x000fe40007f7e0ff */
[----:B------:R0:W-:Y:S03]  /*1ef70*/  STL.64 [R1+0x78], R34 ;  /* 0x0000782201007387 */ /* 0x0001e60000100a00 */
[----:B------:R-:W-:Y:S01]  /*1ef80*/  IMAD.X R31, R27, 0x1, R48, P3 ;  /* 0x000000011b1f7824 */ /* 0x000fe200018e0630 */
[----:B------:R-:W-:-:S04]  /*1ef90*/  SHF.R.S32.HI R25, RZ, 0x1f, R29 ;  /* 0x0000001fff197819 */ /* 0x000fc8000001141d */
[----:B------:R1:W-:Y:S01]  /*1efa0*/  STL.64 [R1+0x68], R30 ;  /* 0x0000681e01007387 */ /* 0x0003e20000100a00 */
[----:B0-----:R-:W-:Y:S01]  /*1efb0*/  IADD3 R34, P5, R29, R52, RZ ;  /* 0x000000341d227210 */ /* 0x001fe20007fbe0ff */
[----:B------:R-:W-:-:S04]  /*1efc0*/  IMAD.X R39, R27, 0x1, R10, P4 ;  /* 0x000000011b277824 */ /* 0x000fc800020e060a */
[----:B------:R-:W-:Y:S01]  /*1efd0*/  IMAD.X R35, R25, 0x1, R10, P5 ;  /* 0x0000000119237824 */ /* 0x000fe200028e060a */
[----:B-1----:R-:W-:Y:S01]  /*1efe0*/  IADD3 R30, P3, R29, R51, RZ ;  /* 0x000000331d1e7210 */ /* 0x002fe20007f7e0ff */
[----:B------:R-:W-:Y:S04]  /*1eff0*/  STL.64 [R1+0x70], R38 ;  /* 0x0000702601007387 */ /* 0x000fe80000100a00 */
        /* <DEDUP_REMOVED lines=13> */
[----:B------:R-:W-:-:S03]  /*1f0d0*/  SHF.R.S32.HI R23, RZ, 0x1f, R22 ;  /* 0x0000001fff177819 */ /* 0x000fc60000011416 */
[--C-:B------:R-:W-:Y:S01]  /*1f0e0*/  IMAD.X R31, R25, 0x1, R48.reuse, P3 ;  /* 0x00000001191f7824 */ /* 0x100fe200018e0630 */
[----:B------:R-:W-:Y:S01]  /*1f0f0*/  IADD3 R26, P3, R22, R51, RZ ;  /* 0x00000033161a7210 */ /* 0x000fe20007f7e0ff */
[----:B------:R-:W-:Y:S04]  /*1f100*/  STL.64 [R1+0x50], R38 ;  /* 0x0000502601007387 */ /* 0x000fe80000100a00 */
[----:B------:R0:W-:Y:S01]  /*1f110*/  STL.64 [R1+0x40], R34 ;  /* 0x0000402201007387 */ /* 0x0001e20000100a00 */
[----:B------:R-:W-:-:S03]  /*1f120*/  IMAD.X R27, R23, 0x1, R48, P3 ;  /* 0x00000001171b7824 */ /* 0x000fc600018e0630 */
[----:B------:R1:W-:Y:S01]  /*1f130*/  STL.64 [R1+0x38], R30 ;  /* 0x0000381e01007387 */ /* 0x0003e20000100a00 */
[-C--:B0-----:R-:W-:Y:S02]  /*1f140*/  IADD3 R34, P4, R22, R52.reuse, RZ ;  /* 0x0000003416227210 */ /* 0x081fe40007f9e0ff */
[----:B------:R-:W-:Y:S02]  /*1f150*/  SHF.R.S32.HI R22, RZ, 0x1f, R21 ;  /* 0x0000001fff167819 */ /* 0x000fe40000011415 */
[----:B-1----:R-:W-:Y:S01]  /*1f160*/  IADD3 R30, P5, R21, R52, RZ ;  /* 0x00000034151e7210 */ /* 0x002fe20007fbe0ff */
[--C-:B------:R-:W-:Y:S01]  /*1f170*/  IMAD.X R35, R23, 0x1, R10.reuse, P4 ;  /* 0x0000000117237824 */ /* 0x100fe200020e060a */
[----:B------:R0:W-:Y:S03]  /*1f180*/  STL.64 [R1+0x28], R26 ;  /* 0x0000281a01007387 */ /* 0x0001e60000100a00 */
[----:B------:R-:W-:Y:S01]  /*1f190*/  IMAD.X R31, R22, 0x1, R10, P5 ;  /* 0x00000001161f7824 */ /* 0x000fe200028e060a */
[----:B------:R1:W-:Y:S01]  /*1f1a0*/  STL.64 [R1+0x30], R34 ;  /* 0x0000302201007387 */ /* 0x0003e20000100a00 */
[----:B0-----:R-:W-:-:S03]  /*1f1b0*/  IADD3 R26, P3, R21, R51, RZ ;  /* 0x00000033151a7210 */ /* 0x001fc60007f7e0ff */
[----:B------:R0:W-:Y:S01]  /*1f1c0*/  STL.64 [R1+0x20], R30 ;  /* 0x0000201e01007387 */ /* 0x0001e20000100a00 */
[----:B------:R-:W-:Y:S01]  /*1f1d0*/  SHF.R.S32.HI R21, RZ, 0x1f, R8 ;  /* 0x0000001fff157819 */ /* 0x000fe20000011408 */
[----:B------:R-:W-:Y:S01]  /*1f1e0*/  IMAD.X R27, R22, 0x1, R48, P3 ;  /* 0x00000001161b7824 */ /* 0x000fe200018e0630 */
[C---:B-1----:R-:W-:Y:S02]  /*1f1f0*/  IADD3 R34, P4, R8.reuse, R52, RZ ;  /* 0x0000003408227210 */ /* 0x042fe40007f9e0ff */
[----:B0-----:R-:W-:Y:S02]  /*1f200*/  IADD3 R30, P3, R8, R51, RZ ;  /* 0x00000033081e7210 */ /* 0x001fe40007f7e0ff */
[----:B------:R0:W-:Y:S01]  /*1f210*/  STL.64 [R1+0x18], R26 ;  /* 0x0000181a01007387 */ /* 0x0001e20000100a00 */
[----:B------:R-:W-:Y:S02]  /*1f220*/  SHF.R.S32.HI R8, RZ, 0x1f, R250 ;  /* 0x0000001fff087819 */ /* 0x000fe400000114fa */
[----:B------:R-:W-:-:S02]  /*1f230*/  IMAD.X R31, R21, 0x1, R48, P3 ;  /* 0x00000001151f7824 */ /* 0x000fc400018e0630 */
[----:B------:R-:W-:Y:S01]  /*1f240*/  IMAD.X R35, R21, 0x1, R10, P4 ;  /* 0x0000000115237824 */ /* 0x000fe200020e060a */
[CC--:B0-----:R-:W-:Y:S02]  /*1f250*/  IADD3 R26, P5, R250.reuse, R52.reuse, RZ ;  /* 0x00000034fa1a7210 */ /* 0x0c1fe40007fbe0ff */
[-C--:B------:R-:W-:Y:S02]  /*1f260*/  IADD3 R250, P3, R250, R51.reuse, RZ ;  /* 0x00000033fafa7210 */ /* 0x080fe40007f7e0ff */
[----:B------:R-:W-:Y:S02]  /*1f270*/  SHF.R.S32.HI R21, RZ, 0x1f, R246 ;  /* 0x0000001fff157819 */ /* 0x000fe400000114f6 */
[----:B------:R-:W-:Y:S01]  /*1f280*/  IADD3 R248, P4, R246, R52, RZ ;  /* 0x00000034f6f87210 */ /* 0x000fe20007f9e0ff */
[----:B------:R-:W-:Y:S01]  /*1f290*/  IMAD.X R251, R8, 0x1, R48, P3 ;  /* 0x0000000108fb7824 */ /* 0x000fe200018e0630 */
[----:B------:R-:W-:Y:S01]  /*1f2a0*/  IADD3 R246, P3, R246, R51, RZ ;  /* 0x00000033f6f67210 */ /* 0x000fe20007f7e0ff */
[----:B------:R-:W-:Y:S01]  /*1f2b0*/  IMAD.X R27, R8, 0x1, R10, P5 ;  /* 0x00000001081b7824 */ /* 0x000fe200028e060a */
[----:B------:R-:W-:-:S02]  /*1f2c0*/  SHF.R.S32.HI R8, RZ, 0x1f, R242 ;  /* 0x0000001fff087819 */ /* 0x000fc400000114f2 */
[CC--:B------:R-:W-:Y:S01]  /*1f2d0*/  IADD3 R244, P5, R242.reuse, R52.reuse, RZ ;  /* 0x00000034f2f47210 */ /* 0x0c0fe20007fbe0ff */
[C---:B------:R-:W-:Y:S01]  /*1f2e0*/  IMAD.X R247, R21.reuse, 0x1, R48, P3 ;  /* 0x0000000115f77824 */ /* 0x040fe200018e0630 */
[-C--:B------:R-:W-:Y:S01]  /*1f2f0*/  IADD3 R242, P3, R242, R51.reuse, RZ ;  /* 0x00000033f2f27210 */ /* 0x080fe20007f7e0ff */
[----:B------:R-:W-:Y:S01]  /*1f300*/  IMAD.X R249, R21, 0x1, R10, P4 ;  /* 0x0000000115f97824 */ /* 0x000fe200020e060a */
        /* <DEDUP_REMOVED lines=39> */
[----:B------:R0:W-:Y:S01]  /*1f580*/  STL.64 [R1+0x10], R34 ;  /* 0x0000102201007387 */ /* 0x0001e20000100a00 */
[----:B------:R-:W-:Y:S01]  /*1f590*/  IMAD.X R217, R21, 0x1, R10, P4 ;  /* 0x0000000115d97824 */ /* 0x000fe200020e060a */
[----:B------:R-:W-:Y:S02]  /*1f5a0*/  SHF.R.S32.HI R21, RZ, 0x1f, R206 ;  /* 0x0000001fff157819 */ /* 0x000fe400000114ce */
[----:B------:R1:W-:Y:S01]  /*1f5b0*/  STL.64 [R1+0x8], R30 ;  /* 0x0000081e01007387 */ /* 0x0003e20000100a00 */
[----:B------:R-:W-:Y:S01]  /*1f5c0*/  IADD3 R208, P4, R206, R52, RZ ;  /* 0x00000034ced07210 */ /* 0x000fe20007f9e0ff */
[----:B------:R-:W-:Y:S02]  /*1f5d0*/  IMAD.X R211, R8, 0x1, R48, P3 ;  /* 0x0000000108d37824 */ /* 0x000fe400018e0630 */
[----:B------:R2:W-:Y:S01]  /*1f5e0*/  STL.64 [R1], R26 ;  /* 0x0000001a01007387 */ /* 0x0005e20000100a00 */
        /* <DEDUP_REMOVED lines=11> */
[----:B------:R-:W-:Y:S04]  /*1f6a0*/  STL [R1+0x1478], R247 ;  /* 0x001478f701007387 */ /* 0x000fe80000100800 */
[----:B------:R-:W-:Y:S04]  /*1f6b0*/  STL [R1+0x1488], R244 ;  /* 0x001488f401007387 */ /* 0x000fe80000100800 */
[----:B------:R-:W-:Y:S01]  /*1f6c0*/  STL [R1+0x1484], R245 ;  /* 0x001484f501007387 */ /* 0x000fe20000100800 */
[----:B------:R-:W-:-:S03]  /*1f6d0*/  IMAD.X R209, R21, 0x1, R10, P4 ;  /* 0x0000000115d17824 */ /* 0x000fc600020e060a */
[----:B------:R-:W-:Y:S01]  /*1f6e0*/  STL [R1+0x1490], R242 ;  /* 0x001490f201007387 */ /* 0x000fe20000100800 */
[----:B------:R-:W-:-:S03]  /*1f6f0*/  SHF.R.S32.HI R21, RZ, 0x1f, R44 ;  /* 0x0000001fff157819 */ /* 0x000fc6000001142c */
[----:B------:R-:W-:Y:S01]  /*1f700*/  STL [R1+0x148c], R243 ;  /* 0x00148cf301007387 */ /* 0x000fe20000100800 */
[----:B------:R-:W-:Y:S01]  /*1f710*/  IADD3 R46, P4, R44, R52, RZ ;  /* 0x000000342c2e7210 */ /* 0x000fe20007f9e0ff */
        /* <DEDUP_REMOVED lines=32> */
[C---:B0-----:R-:W-:Y:S01]  /*1f920*/  IADD3 R34, P5, R32.reuse, R52, RZ ;  /* 0x0000003420227210 */ /* 0x041fe20007fbe0ff */
        /* <DEDUP_REMOVED lines=10> */
[----:B-1----:R-:W-:Y:S01]  /*1f9d0*/  IADD3 R30, P4, R28, R52, RZ ;  /* 0x000000341c1e7210 */ /* 0x002fe20007f9e0ff */
        /* <DEDUP_REMOVED lines=10> */
[C---:B--2---:R-:W-:Y:S01]  /*1fa80*/  IADD3 R26, P5, R24.reuse, R52, RZ ;  /* 0x00000034181a7210 */ /* 0x044fe20007fbe0ff */
        /* <DEDUP_REMOVED lines=19> */
[----:B------:R-:W-:-:S03]  /*1fbc0*/  IMAD.X R21, R21, 0x1, R48, P3 ;  /* 0x0000000115157824 */ /* 0x000fc600018e0630 */
[----:B------:R-:W-:Y:S01]  /*1fbd0*/  STL [R1+0x1540], R47 ;  /* 0x0015402f01007387 */ /* 0x000fe20000100800 */
[----:B------:R-:W-:-:S03]  /*1fbe0*/  SHF.R.S32.HI R132, RZ, 0x1f, R9 ;  /* 0x0000001fff847819 */ /* 0x000fc60000011409 */
[----:B------:R-:W-:Y:S01]  /*1fbf0*/  STL [R1+0x154c], R44 ;  /* 0x00154c2c01007387 */ /* 0x000fe20000100800 */
[----:B------:R-:W-:-:S03]  /*1fc00*/  IADD3 R136, P3, R9, R51, RZ ;  /* 0x0000003309887210 */ /* 0x000fc60007f7e0ff */
[----:B------:R-:W-:Y:S04]  /*1fc10*/  STL [R1+0x1548], R45 ;  /* 0x0015482d01007387 */ /* 0x000fe80000100800 */
[----:B------:R-:W-:Y:S04]  /*1fc20*/  STL [R1+0x1554], R42 ;  /* 0x0015542a01007387 */ /* 0x000fe80000100800 */
[----:B------:R-:W-:Y:S04]  /*1fc30*/  STL [R1+0x1550], R43 ;  /* 0x0015502b01007387 */ /* 0x000fe80000100800 */
[----:B------:R-:W-:Y:S01]  /*1fc40*/  STL [R1+0x155c], R40 ;  /* 0x00155c2801007387 */ /* 0x000fe20000100800 */
[----:B------:R-:W-:-:S03]  /*1fc50*/  IMAD.X R137, R132, 0x1, R48, P3 ;  /* 0x0000000184897824 */ /* 0x000fc600018e0630 */
[----:B------:R-:W-:Y:S01]  /*1fc60*/  STL [R1+0x1558], R41 ;  /* 0x0015582901007387 */ /* 0x000fe20000100800 */
[----:B------:R-:W-:-:S03]  /*1fc70*/  SHF.R.S32.HI R131, RZ, 0x1f, R130 ;  /* 0x0000001fff837819 */ /* 0x000fc60000011482 */
[----:B------:R-:W-:Y:S04]  /*1fc80*/  STL [R1+0x1564], R38 ;  /* 0x0015642601007387 */ /* 0x000fe80000100800 */
[----:B------:R-:W-:Y:S04]  /*1fc90*/  STL [R1+0x1560], R39 ;  /* 0x0015602701007387 */ /* 0x000fe80000100800 */
[----:B------:R0:W-:Y:S01]  /*1fca0*/  STL [R1+0x156c], R36 ;  /* 0x00156c2401007387 */ /* 0x0001e20000100800 */
[----:B------:R-:W-:Y:S01]  /*1fcb0*/  IMAD.X R27, R8, 0x1, R10, P5 ;  /* 0x00000001081b7824 */ /* 0x000fe200028e060a */
[----:B------:R-:W-:-:S02]  /*1fcc0*/  IADD3 R8, P5, R9, R52, RZ ;  /* 0x0000003409087210 */ /* 0x000fc40007fbe0ff */
[----:B------:R1:W-:Y:S01]  /*1fcd0*/  STL [R1+0x1568], R37 ;  /* 0x0015682501007387 */ /* 0x0003e20000100800 */
[----:B0-----:R-:W-:Y:S02]  /*1fce0*/  IADD3 R36, P3, R130, R51, RZ ;  /* 0x0000003382247210 */ /* 0x001fe40007f7e0ff */
[----:B------:R-:W-:-:S03]  /*1fcf0*/  IMAD.X R9, R132, 0x1, R10, P5 ;  /* 0x0000000184097824 */ /* 0x000fc600028e060a */
[----:B-1----:R-:W-:Y:S01]  /*1fd00*/  IMAD.X R37, R131, 0x1, R48, P3 ;  /* 0x0000000183257824 */ /* 0x002fe200018e0630 */
[-C--:B------:R-:W-:Y:S01]  /*1fd10*/  IADD3 R134, P4, R130, R52.reuse, RZ ;  /* 0x0000003482867210 */ /* 0x080fe20007f9e0ff */
[----:B------:R-:W-:Y:S01]  /*1fd20*/  STL.64 [R1+0x8b8], R136 ;  /* 0x0008b88801007387 */ /* 0x000fe20000100a00 */
[----:B------:R-:W-:Y:S02]  /*1fd30*/  SHF.R.S32.HI R130, RZ, 0x1f, R129 ;  /* 0x0000001fff827819 */ /* 0x000fe40000011481 */
[----:B------:R-:W-:Y:S01]  /*1fd40*/  IADD3 R38, P5, R129, R52, RZ ;  /* 0x0000003481267210 */ /* 0x000fe20007fbe0ff */
[----:B------:R0:W-:Y:S01]  /*1fd50*/  STL.64 [R1+0x8a8], R36 ;  /* 0x0008a82401007387 */ /* 0x0001e20000100a00 */
[----:B------:R-:W-:-:S03]  /*1fd60*/  IMAD.X R135, R131, 0x1, R10, P4 ;  /* 0x0000000183877824 */ /* 0x000fc600020e060a */
[C---:B------:R-:W-:Y:S01]  /*1fd70*/  IMAD.X R39, R130.reuse, 0x1, R10, P5 ;  /* 0x0000000182277824 */ /* 0x040fe200028e060a */
[----:B0-----:R-:W-:Y:S01]  /*1fd80*/  IADD3 R36, P3, R129, R51, RZ ;  /* 0x0000003381247210 */ /* 0x001fe20007f7e0ff */
[----:B------:R-:W-:Y:S04]  /*1fd90*/  STL.64 [R1+0x8b0], R134 ;  /* 0x0008b08601007387 */ /* 0x000fe80000100a00 */
        /* <DEDUP_REMOVED lines=18> */
[C---:B0-----:R-:W-:Y:S02]  /*1fec0*/  IADD3 R40, P4, R126.reuse, R52, RZ ;  /* 0x000000347e287210 */ /* 0x041fe40007f9e0ff */
[----:B-1----:R-:W-:-:S05]  /*1fed0*/  IADD3 R36, P3, R126, R51, RZ ;  /* 0x000000337e247210 */ /* 0x002fca0007f7e0ff */
        /* <DEDUP_REMOVED lines=320> */
[C---:B------:R-:W-:Y:S01]  /*212e0*/  VIADD R79, R80.reuse, UR5 ;  /* 0x00000005504f7c36 */ /* 0x040fe20008000000 */
[----:B------:R-:W-:Y:S01]  /*212f0*/  ULDC UR5, c[0x0][0x248] ;  /* 0x0000920000057ab9 */ /* 0x000fe20000000800 */
[C---:B0-----:R-:W-:Y:S02]  /*21300*/  IADD3 R40, P4, R80.reuse, R52, RZ ;  /* 0x0000003450287210 */ /* 0x041fe40007f9e0ff */
[----:B-1----:R-:W-:-:S05]  /*21310*/  IADD3 R36, P3, R80, R51, RZ ;  /* 0x0000003350247210 */ /* 0x002fca0007f7e0ff */
[----:B------:R-:W-:Y:S01]  /*21320*/  IMAD.X R37, R81, 0x1, R48, P3 ;  /* 0x0000000151257824 */ /* 0x000fe200018e0630 */
[----:B------:R-:W-:Y:S02]  /*21330*/  SHF.R.S32.HI R80, RZ, 0x1f, R79 ;  /* 0x0000001fff507819 */ /* 0x000fe4000001144f */
[----:B------:R-:W-:Y:S02]  /*21340*/  IADD3 R38, P5, R79, R52, RZ ;  /* 0x000000344f267210 */ /* 0x000fe40007fbe0ff */
[----:B------:R0:W-:Y:S01]  /*21350*/  STL.64 [R1+0x4b0], R36 ;  /* 0x0004b02401007387 */ /* 0x0001e20000100a00 */
[--C-:B------:R-:W-:Y:S02]  /*21360*/  IMAD.X R41, R81, 0x1, R10.reuse, P4 ;  /* 0x0000000151297824 */ /* 0x100fe400020e060a */
[----:B------:R-:W-:Y:S02]  /*21370*/  IMAD.X R39, R80, 0x1, R10, P5 ;  /* 0x0000000150277824 */ /* 0x000fe400028e060a */
[C---:B------:R-:W-:Y:S01]  /*21380*/  VIADD R78, R79.reuse, UR5 ;  /* 0x000000054f4e7c36 */ /* 0x040fe20008000000 */
[----:B0-----:R-:W-:Y:S01]  /*21390*/  IADD3 R36, P3, R79, R51, RZ ;  /* 0x000000334f247210 */ /* 0x001fe20007f7e0ff */
[----:B------:R0:W-:Y:S01]  /*213a0*/  STL.64 [R1+0x680], R40 ;  /* 0x0006802801007387 */ /* 0x0001e20000100a00 */
[----:B------:R-:W-:-:S03]  /*213b0*/  ULDC UR5, c[0x0][0x248] ;  /* 0x0000920000057ab9 */ /* 0x000fc60000000800 */
        /* <DEDUP_REMOVED lines=208> */
[-C--:B------:R-:W-:Y:S02]  /*220c0*/  IADD3 R38, P5, R55, R52.reuse, RZ ;  /* 0x0000003437267210 */ /* 0x080fe40007fbe0ff */
[----:B------:R0:W-:Y:S01]  /*220d0*/  STL.64 [R1+0x518], R36 ;  /* 0x0005182401007387 */ /* 0x0001e20000100a00 */
[--C-:B------:R-:W-:Y:S02]  /*220e0*/  IMAD.X R41, R57, 0x1, R10.reuse, P4 ;  /* 0x0000000139297824 */ /* 0x100fe400020e060a */
[C---:B------:R-:W-:Y:S02]  /*220f0*/  IMAD.X R39, R56.reuse, 0x1, R10, P5 ;  /* 0x0000000138277824 */ /* 0x040fe400028e060a */
[C---:B------:R-:W-:Y:S01]  /*22100*/  VIADD R50, R55.reuse, UR47 ;  /* 0x0000002f37327c36 */ /* 0x040fe20008000000 */
[----:B0-----:R-:W-:Y:S01]  /*22110*/  IADD3 R36, P3, R55, R51, RZ ;  /* 0x0000003337247210 */ /* 0x001fe20007f7e0ff */
[----:B------:R0:W-:Y:S04]  /*22120*/  STL.64 [R1+0x530], R40 ;  /* 0x0005302801007387 */ /* 0x0001e80000100a00 */
[----:B------:R-:W-:Y:S01]  /*22130*/  IMAD.X R37, R56, 0x1, R48, P3 ;  /* 0x0000000138257824 */ /* 0x000fe200018e0630 */
[----:B------:R1:W-:Y:S01]  /*22140*/  STL.64 [R1+0x508], R38 ;  /* 0x0005082601007387 */ /* 0x0003e20000100a00 */
[C---:B------:R-:W-:Y:S01]  /*22150*/  VIADD R54, R50.reuse, UR46 ;  /* 0x0000002e32367c36 */ /* 0x040fe20008000000 */
[----:B------:R-:W-:Y:S01]  /*22160*/  SHF.R.S32.HI R55, RZ, 0x1f, R50 ;  /* 0x0000001fff377819 */ /* 0x000fe20000011432 */
[----:B------:R-:W-:Y:S01]  /*22170*/  ULDC.64 UR46, c[0x0][0x228] ;  /* 0x00008a00002e7ab9 */ /* 0x000fe20000000a00 */
[----:B------:R2:W-:Y:S01]  /*22180*/  STL.64 [R1+0x4f0], R36 ;  /* 0x0004f02401007387 */ /* 0x0005e20000100a00 */
[----:B0-----:R-:W-:-:S02]  /*22190*/  IADD3 R40, P4, R50, R52, RZ ;  /* 0x0000003432287210 */ /* 0x001fc40007f9e0ff */
[----:B-1----:R-:W-:Y:S02]  /*221a0*/  IADD3 R38, P5, R54, R52, RZ ;  /* 0x0000003436267210 */ /* 0x002fe40007fbe0ff */
[----:B--2---:R-:W-:Y:S02]  /*221b0*/  IADD3 R36, P3, R50, R51, RZ ;  /* 0x0000003332247210 */ /* 0x004fe40007f7e0ff */
[----:B------:R-:W-:-:S03]  /*221c0*/  SHF.R.S32.HI R50, RZ, 0x1f, R54 ;  /* 0x0000001fff327819 */ /* 0x000fc60000011436 */
[C---:B------:R-:W-:Y:S02]  /*221d0*/  IMAD.X R37, R55.reuse, 0x1, R48, P3 ;  /* 0x0000000137257824 */ /* 0x040fe400018e0630 */
[--C-:B------:R-:W-:Y:S02]  /*221e0*/  IMAD.X R41, R55, 0x1, R10.reuse, P4 ;  /* 0x0000000137297824 */ /* 0x100fe400020e060a */
[----:B------:R-:W-:Y:S01]  /*221f0*/  IMAD.X R39, R50, 0x1, R10, P5 ;  /* 0x0000000132277824 */ /* 0x000fe200028e060a */
[----:B------:R0:W-:Y:S01]  /*22200*/  STL.64 [R1+0x4c0], R36 ;  /* 0x0004c02401007387 */ /* 0x0001e20000100a00 */
[----:B------:R-:W-:-:S03]  /*22210*/  VIADD R49, R54, UR6 ;  /* 0x0000000636317c36 */ /* 0x000fc60008000000 */
[----:B------:R-:W-:Y:S04]  /*22220*/  STL.64 [R1+0x4d8], R40 ;  /* 0x0004d82801007387 */ /* 0x000fe80000100a00 */
[----:B------:R1:W-:Y:S01]  /*22230*/  STL.64 [R1+0x4a8], R38 ;  /* 0x0004a82601007387 */ /* 0x0003e20000100a00 */
[----:B0-----:R-:W-:Y:S02]  /*22240*/  IADD3 R36, P3, R54, R51, RZ ;  /* 0x0000003336247210 */ /* 0x001fe40007f7e0ff */
[----:B------:R-:W-:-:S03]  /*22250*/  SHF.R.S32.HI R54, RZ, 0x1f, R49 ;  /* 0x0000001fff367819 */ /* 0x000fc60000011431 */
[----:B------:R-:W-:Y:S01]  /*22260*/  IMAD.X R37, R50, 0x1, R48, P3 ;  /* 0x0000000132257824 */ /* 0x000fe200018e0630 */
[C---:B-1----:R-:W-:Y:S01]  /*22270*/  IADD3 R38, P4, R49.reuse, R52, RZ ;  /* 0x0000003431267210 */ /* 0x042fe20007f9e0ff */
[----:B------:R-:W-:-:S03]  /*22280*/  VIADD R53, R49, UR7 ;  /* 0x0000000731357c36 */ /* 0x000fc60008000000 */
[----:B------:R0:W-:Y:S01]  /*22290*/  STL.64 [R1+0x490], R36 ;  /* 0x0004902401007387 */ /* 0x0001e20000100a00 */
[----:B------:R-:W-:Y:S01]  /*222a0*/  ULDC.64 UR6, c[0x0][0x228] ;  /* 0x00008a0000067ab9 */ /* 0x000fe20000000a00 */
[----:B------:R-:W-:Y:S01]  /*222b0*/  IMAD.X R39, R54, 0x1, R10, P4 ;  /* 0x0000000136277824 */ /* 0x000fe200020e060a */
[----:B------:R-:W-:-:S04]  /*222c0*/  SHF.R.S32.HI R50, RZ, 0x1f, R53 ;  /* 0x0000001fff327819 */ /* 0x000fc80000011435 */
[----:B------:R1:W-:Y:S01]  /*222d0*/  STL.64 [R1+0x478], R38 ;  /* 0x0004782601007387 */ /* 0x0003e20000100a00 */
[----:B0-----:R-:W-:-:S05]  /*222e0*/  IADD3 R36, P3, R49, R51, RZ ;  /* 0x0000003331247210 */ /* 0x001fca0007f7e0ff */
[----:B------:R-:W-:Y:S01]  /*222f0*/  IMAD.X R37, R54, 0x1, R48, P3 ;  /* 0x0000000136257824 */ /* 0x000fe200018e0630 */
[C---:B-1----:R-:W-:Y:S01]  /*22300*/  IADD3 R38, P4, R53.reuse, R52, RZ ;  /* 0x0000003435267210 */ /* 0x042fe20007f9e0ff */
[----:B------:R-:W-:-:S03]  /*22310*/  VIADD R49, R53, UR5 ;  /* 0x0000000535317c36 */ /* 0x000fc60008000000 */
[----:B------:R0:W-:Y:S01]  /*22320*/  STL.64 [R1+0x3c0], R36 ;  /* 0x0003c02401007387 */ /* 0x0001e20000100a00 */
[----:B----4-:R-:W-:Y:S02]  /*22330*/  LOP3.LUT R3, R3, 0xfffff7ff, RZ, 0xc0, !PT ;  /* 0xfffff7ff03037812 */ /* 0x010fe400078ec0ff */
[----:B---3--:R-:W-:Y:S01]  /*22340*/  LOP3.LUT R2, R2, 0xffff7fff, RZ, 0xc0, !PT ;  /* 0xffff7fff02027812 */ /* 0x008fe200078ec0ff */
[----:B------:R-:W-:Y:S01]  /*22350*/  IMAD.X R39, R50, 0x1, R10, P4 ;  /* 0x0000000132277824 */ /* 0x000fe200020e060a */
[----:B------:R-:W-:Y:S01]  /*22360*/  SHF.R.S32.HI R54, RZ, 0x1f, R49 ;  /* 0x0000001fff367819 */ /* 0x000fe20000011431 */
[----:B------:R-:W-:Y:S01]  /*22370*/  VIADD R55, R4, 0x47 ;  /* 0x0000004704377836 */ /* 0x000fe20000000000 */
[----:B------:R-:W-:Y:S01]  /*22380*/  LOP3.LUT R0, R0, 0xfffffeff, RZ, 0xc0, !PT ;  /* 0xfffffeff00007812 */ /* 0x000fe200078ec0ff */
[C---:B------:R-:W-:Y:S01]  /*22390*/  VIADD R66, R4.reuse, 0x58 ;  /* 0x0000005804427836 */ /* 0x040fe20000000000 */
[----:B------:R1:W-:Y:S01]  /*223a0*/  STL.64 [R1+0x3b8], R38 ;  /* 0x0003b82601007387 */ /* 0x0003e20000100a00 */
[----:B------:R-:W-:-:S02]  /*223b0*/  VIADD R65, R4, 0x57 ;  /* 0x0000005704417836 */ /* 0x000fc40000000000 */
[C---:B------:R-:W-:Y:S01]  /*223c0*/  VIADD R163, R4.reuse, 0x4f ;  /* 0x0000004f04a37836 */ /* 0x040fe20000000000 */
[----:B0-----:R-:W-:Y:S01]  /*223d0*/  IADD3 R36, P3, R53, R51, RZ ;  /* 0x0000003335247210 */ /* 0x001fe20007f7e0ff */
[C---:B------:R-:W-:Y:S02]  /*223e0*/  VIADD R64, R4.reuse, 0x56 ;  /* 0x0000005604407836 */ /* 0x040fe40000000000 */
[C---:B------:R-:W-:Y:S02]  /*223f0*/  VIADD R165, R4.reuse, 0x4c ;  /* 0x0000004c04a57836 */ /* 0x040fe40000000000 */
[----:B------:R-:W-:Y:S01]  /*22400*/  VIADD R252, R4, 0x5 ;  /* 0x0000000504fc7836 */ /* 0x000fe20000000000 */
[----:B------:R-:W-:Y:S01]  /*22410*/  LOP3.LUT R7, R7, 0xfffdffff, RZ, 0xc0, !PT ;  /* 0xfffdffff07077812 */ /* 0x000fe200078ec0ff */
[----:B------:R-:W-:Y:S01]  /*22420*/  IMAD.X R37, R50, 0x1, R48, P3 ;  /* 0x0000000132257824 */ /* 0x000fe200018e0630 */
[C---:B-1----:R-:W-:Y:S01]  /*22430*/  IADD3 R38, P4, R49.reuse, R52, RZ ;  /* 0x0000003431267210 */ /* 0x042fe20007f9e0ff */
[----:B------:R-:W-:Y:S01]  /*22440*/  VIADD R53, R49, UR8 ;  /* 0x0000000831357c36 */ /* 0x000fe20008000000 */
[----:B------:R-:W-:Y:S01]  /*22450*/  ULDC UR8, c[0x0][0x22c] ;  /* 0x00008b0000087ab9 */ /* 0x000fe20000000800 */
[----:B------:R-:W-:Y:S01]  /*22460*/  VIADD R63, R4, 0x55 ;  /* 0x00000055043f7836 */ /* 0x000fe20000000000 */
[----:B------:R0:W-:Y:S01]  /*22470*/  STL.64 [R1+0x3b0], R36 ;  /* 0x0003b02401007387 */ /* 0x0001e20000100a00 */
[----:B------:R-:W-:Y:S01]  /*22480*/  IMAD.X R39, R54, 0x1, R10, P4 ;  /* 0x0000000136277824 */ /* 0x000fe200020e060a */
[----:B------:R-:W-:Y:S01]  /*22490*/  SHF.R.S32.HI R50, RZ, 0x1f, R53 ;  /* 0x0000001fff327819 */ /* 0x000fe20000011435 */
[----:B------:R-:W-:Y:S01]  /*224a0*/  VIADD R62, R4, 0x54 ;  /* 0x00000054043e7836 */ /* 0x000fe20000000000 */
[----:B------:R-:W-:-:S02]  /*224b0*/  ULDC UR5, c[0x0][0x22c] ;  /* 0x00008b0000057ab9 */ /* 0x000fc40000000800 */
[----:B------:R1:W-:Y:S01]  /*224c0*/  STL.64 [R1+0x3a8], R38 ;  /* 0x0003a82601007387 */ /* 0x0003e20000100a00 */
[----:B0-----:R-:W-:-:S05]  /*224d0*/  IADD3 R36, P3, R49, R51, RZ ;  /* 0x0000003331247210 */ /* 0x001fca0007f7e0ff */
[----:B------:R-:W-:Y:S01]  /*224e0*/  IMAD.X R37, R54, 0x1, R48, P3 ;  /* 0x0000000136257824 */ /* 0x000fe200018e0630 */
[C---:B-1----:R-:W-:Y:S01]  /*224f0*/  IADD3 R38, P4, R53.reuse, R52, RZ ;  /* 0x0000003435267210 */ /* 0x042fe20007f9e0ff */
[----:B------:R-:W-:-:S03]  /*22500*/  VIADD R49, R53, UR9 ;  /* 0x0000000935317c36 */ /* 0x000fc60008000000 */
[----:B------:R0:W-:Y:S01]  /*22510*/  STL.64 [R1+0x3a0], R36 ;  /* 0x0003a02401007387 */ /* 0x0001e20000100a00 */
        /* <DEDUP_REMOVED lines=14> */
[----:B------:R-:W-:Y:S01]  /*22600*/  VIADD R49, R53, UR11 ;  /* 0x0000000b35317c36 */ /* 0x000fe20008000000 */
[----:B------:R-:W-:Y:S02]  /*22610*/  ULDC.64 UR10, c[0x0][0x228] ;  /* 0x00008a00000a7ab9 */ /* 0x000fe40000000a00 */
        /* <DEDUP_REMOVED lines=93> */
[----:B------:R-:W-:Y:S02]  /*22bf0*/  ULDC UR24, c[0x0][0x228] ;  /* 0x00008a0000187ab9 */ /* 0x000fe40000000800 */
        /* <DEDUP_REMOVED lines=8> */
[----:B------:R-:W-:Y:S01]  /*22c80*/  LOP3.LUT R17, R17, 0x7fffffff, RZ, 0xc0, !PT ;  /* 0x7fffffff11117812 */ /* 0x000fe200078ec0ff */
[----:B------:R-:W-:Y:S01]  /*22c90*/  VIADD R60, R4, 0x52 ;  /* 0x00000052043c7836 */ /* 0x000fe20000000000 */
[----:B------:R0:W-:Y:S01]  /*22ca0*/  STL.64 [R1+0x2c0], R36 ;  /* 0x0002c02401007387 */ /* 0x0001e20000100a00 */
[----:B------:R-:W-:Y:S01]  /*22cb0*/  IMAD.X R39, R50, 0x1, R10, P4 ;  /* 0x0000000132277824 */ /* 0x000fe200020e060a */
[----:B------:R-:W-:Y:S01]  /*22cc0*/  SHF.R.S32.HI R54, RZ, 0x1f, R49 ;  /* 0x0000001fff367819 */ /* 0x000fe20000011431 */
[----:B------:R-:W-:Y:S01]  /*22cd0*/  VIADD R59, R4, 0x50 ;  /* 0x00000050043b7836 */ /* 0x000fe20000000000 */
[----:B------:R-:W-:Y:S02]  /*22ce0*/  ULDC UR25, c[0x0][0x228] ;  /* 0x00008a0000197ab9 */ /* 0x000fe40000000800 */
        /* <DEDUP_REMOVED lines=247> */
[----:B0-----:R-:W-:Y:S01]  /*23c60*/  IADD3 R36, P3, R49, R51, RZ ;  /* 0x0000003331247210 */ /* 0x001fe20007f7e0ff */
[----:B------:R-:W-:-:S04]  /*23c70*/  VIADD R49, R53, UR58 ;  /* 0x0000003a35317c36 */ /* 0x000fc80008000000 */
[----:B------:R-:W-:Y:S01]  /*23c80*/  IMAD.X R37, R54, 0x1, R48, P3 ;  /* 0x0000000136257824 */ /* 0x000fe200018e0630 */
[----:B-1----:R-:W-:-:S04]  /*23c90*/  IADD3 R38, P4, R53, R52, RZ ;  /* 0x0000003435267210 */ /* 0x002fc80007f9e0ff */
[----:B------:R0:W-:Y:S01]  /*23ca0*/  STL.64 [R1+0xe0], R36 ;  /* 0x0000e02401007387 */ /* 0x0001e20000100a00 */
[----:B------:R-:W-:Y:S01]  /*23cb0*/  IMAD.X R39, R50, 0x1, R10, P4 ;  /* 0x0000000132277824 */ /* 0x000fe200020e060a */
[----:B------:R-:W-:-:S04]  /*23cc0*/  SHF.R.S32.HI R54, RZ, 0x1f, R49 ;  /* 0x0000001fff367819 */ /* 0x000fc80000011431 */
[----:B------:R1:W-:Y:S01]  /*23cd0*/  STL.64 [R1+0xd8], R38 ;  /* 0x0000d82601007387 */ /* 0x0003e20000100a00 */
[----:B0-----:R-:W-:Y:S01]  /*23ce0*/  IADD3 R36, P3, R53, R51, RZ ;  /* 0x0000003335247210 */ /* 0x001fe20007f7e0ff */
[----:B------:R-:W-:Y:S01]  /*23cf0*/  VIADD R53, R49, UR59 ;  /* 0x0000003b31357c36 */ /* 0x000fe20008000000 */
[----:B------:R-:W-:-:S03]  /*23d00*/  ULDC.64 UR58, c[0x0][0x228] ;  /* 0x00008a00003a7ab9 */ /* 0x000fc60000000a00 */
[----:B------:R-:W-:Y:S01]  /*23d10*/  IMAD.X R37, R50, 0x1, R48, P3 ;  /* 0x0000000132257824 */ /* 0x000fe200018e0630 */
[-C--:B-1----:R-:W-:Y:S02]  /*23d20*/  IADD3 R38, P4, R49, R52.reuse, RZ ;  /* 0x0000003431267210 */ /* 0x082fe40007f9e0ff */
[----:B------:R-:W-:Y:S02]  /*23d30*/  SHF.R.S32.HI R50, RZ, 0x1f, R53 ;  /* 0x0000001fff327819 */ /* 0x000fe40000011435 */
[C---:B------:R-:W-:Y:S01]  /*23d40*/  IADD3 R42, P3, R53.reuse, R52, RZ ;  /* 0x00000034352a7210 */ /* 0x040fe20007f7e0ff */
[----:B------:R-:W-:Y:S01]  /*23d50*/  IMAD.X R39, R54, 0x1, R10, P4 ;  /* 0x0000000136277824 */ /* 0x000fe200020e060a */
[----:B------:R-:W-:-:S03]  /*23d60*/  IADD3 R40, P4, R53, R51, RZ ;  /* 0x0000003335287210 */ /* 0x000fc60007f9e0ff */
[C---:B------:R-:W-:Y:S01]  /*23d70*/  IMAD.X R43, R50.reuse, 0x1, R10, P3 ;  /* 0x00000001322b7824 */ /* 0x040fe200018e060a */
[----:B------:R-:W-:Y:S01]  /*23d80*/  ISETP.GE.AND P3, PT, R5, UR46, PT ;  /* 0x0000002e05007c0c */ /* 0x000fe2000bf66270 */
[----:B------:R-:W-:-:S03]  /*23d90*/  IMAD.X R41, R50, 0x1, R48, P4 ;  /* 0x0000000132297824 */ /* 0x000fc600020e0630 */
[C---:B------:R-:W-:Y:S01]  /*23da0*/  ISETP.LT.AND P4, PT, R4.reuse, UR7, !P3 ;  /* 0x0000000704007c0c */ /* 0x040fe2000df81270 */
[----:B------:R0:W-:Y:S01]  /*23db0*/  STL.64 [R1+0xd0], R36 ;  /* 0x0000d02401007387 */ /* 0x0001e20000100a00 */
[----:B------:R-:W-:Y:S01]  /*23dc0*/  ISETP.LT.AND P3, PT, R5, UR6, !P2 ;  /* 0x0000000605007c0c */ /* 0x000fe2000d761270 */
[----:B------:R-:W-:Y:S01]  /*23dd0*/  VIADD R58, R4, 0x4e ;  /* 0x0000004e043a7836 */ /* 0x000fe20000000000 */
[----:B------:R-:W-:Y:S01]  /*23de0*/  ISETP.LT.AND P2, PT, R6, UR18, !P2 ;  /* 0x0000001206007c0c */ /* 0x000fe2000d741270 */
[C---:B------:R-:W-:Y:S01]  /*23df0*/  VIADD R57, R4.reuse, 0x4b ;  /* 0x0000004b04397836 */ /* 0x040fe20000000000 */
[----:B------:R-:W-:Y:S01]  /*23e00*/  ULDC UR7, c[0x0][0x228] ;  /* 0x00008a0000077ab9 */ /* 0x000fe20000000800 */
[-C--:B0-----:R-:W-:Y:S01]  /*23e10*/  IADD3 R36, P5, R49, R51.reuse, RZ ;  /* 0x0000003331247210 */ /* 0x081fe20007fbe0ff */
[----:B------:R0:W-:Y:S07]  /*23e20*/  STL.64 [R1+0xc8], R38 ;  /* 0x0000c82601007387 */ /* 0x0001ee0000100a00 */
[----:B------:R-:W-:Y:S01]  /*23e30*/  @P3 LOP3.LUT R3, R3, 0x800, RZ, 0xfc, !PT ;  /* 0x0000080003033812 */ /* 0x000fe200078efcff */
[----:B------:R-:W-:Y:S01]  /*23e40*/  VIADD R56, R4, 0x49 ;  /* 0x0000004904387836 */ /* 0x000fe20000000000 */
[----:B------:R-:W-:Y:S01]  /*23e50*/  ISETP.LT.AND P3, PT, R5, UR26, !P1 ;  /* 0x0000001a05007c0c */ /* 0x000fe2000cf61270 */
[----:B------:R-:W-:Y:S01]  /*23e60*/  IMAD.X R37, R54, 0x1, R48, P5 ;  /* 0x0000000136257824 */ /* 0x000fe200028e0630 */
[----:B------:R-:W-:Y:S01]  /*23e70*/  LOP3.LUT R3, R3, 0xffffefff, RZ, 0xc0, !PT ;  /* 0xffffefff03037812 */ /* 0x000fe200078ec0ff */
[----:B------:R-:W-:Y:S01]  /*23e80*/  VIADD R49, R53, UR60 ;  /* 0x0000003c35317c36 */ /* 0x000fe20008000000 */
[----:B------:R-:W-:Y:S01]  /*23e90*/  @P4 LOP3.LUT R2, R2, 0x8000, RZ, 0xfc, !PT ;  /* 0x0000800002024812 */ /* 0x000fe200078efcff */
[----:B------:R-:W-:Y:S01]  /*23ea0*/  VIADD R61, R4, 0x53 ;  /* 0x00000053043d7836 */ /* 0x000fe20000000000 */
[----:B------:R-:W-:Y:S01]  /*23eb0*/  @P2 LOP3.LUT R3, R3, 0x1000, RZ, 0xfc, !PT ;  /* 0x0000100003032812 */ /* 0x000fe200078efcff */
[----:B------:R1:W-:Y:S01]  /*23ec0*/  STL.64 [R1+0xc0], R36 ;  /* 0x0000c02401007387 */ /* 0x0003e20000100a00 */
[----:B------:R-:W-:Y:S01]  /*23ed0*/  ISETP.LT.AND P2, PT, R6, UR22, !P1 ;  /* 0x0000001606007c0c */ /* 0x000fe2000cf41270 */
[C---:B------:R-:W-:Y:S01]  /*23ee0*/  VIADD R67, R4.reuse, 0x51 ;  /* 0x0000005104437836 */ /* 0x040fe20000000000 */
[----:B------:R-:W-:Y:S01]  /*23ef0*/  LOP3.LUT R3, R3, 0xffffbfff, RZ, 0xc0, !PT ;  /* 0xffffbfff03037812 */ /* 0x000fe200078ec0ff */
[----:B------:R-:W-:Y:S01]  /*23f00*/  VIADD R167, R4, 0x4a ;  /* 0x0000004a04a77836 */ /* 0x000fe20000000000 */
[----:B------:R-:W-:Y:S01]  /*23f10*/  ISETP.LT.AND P1, PT, R6, UR30, !P0 ;  /* 0x0000001e06007c0c */ /* 0x000fe2000c721270 */
[C---:B------:R-:W-:Y:S01]  /*23f20*/  VIADD R169, R4.reuse, 0x48 ;  /* 0x0000004804a97836 */ /* 0x040fe20000000000 */
[----:B------:R-:W-:Y:S01]  /*23f30*/  @P3 LOP3.LUT R3, R3, 0x4000, RZ, 0xfc, !PT ;  /* 0x0000400003033812 */ /* 0x000fe200078efcff */
[C---:B------:R-:W-:Y:S01]  /*23f40*/  VIADD R171, R4.reuse, 0x44 ;  /* 0x0000004404ab7836 */ /* 0x040fe20000000000 */
[----:B------:R-:W-:Y:S01]  /*23f50*/  ISETP.LT.AND P0, PT, R5, UR28, !P0 ;  /* 0x0000001c05007c0c */ /* 0x000fe2000c701270 */
[C---:B------:R-:W-:Y:S01]  /*23f60*/  VIADD R69, R4.reuse, 0x3a ;  /* 0x0000003a04457836 */ /* 0x040fe20000000000 */
[----:B------:R-:W-:Y:S01]  /*23f70*/  LOP3.LUT R3, R3, 0xffffdfff, RZ, 0xc0, !PT ;  /* 0xffffdfff03037812 */ /* 0x000fe200078ec0ff */
[C---:B------:R-:W-:Y:S01]  /*23f80*/  VIADD R50, R4.reuse, 0x41 ;  /* 0x0000004104327836 */ /* 0x040fe20000000000 */
[C---:B0-----:R-:W-:Y:S01]  /*23f90*/  IADD3 R38, P5, R49.reuse, R52, RZ ;  /* 0x0000003431267210 */ /* 0x041fe20007fbe0ff */
[C---:B------:R-:W-:Y:S01]  /*23fa0*/  VIADD R173, R4.reuse, 0x43 ;  /* 0x0000004304ad7836 */ /* 0x040fe20000000000 */
[----:B-1----:R-:W-:Y:S01]  /*23fb0*/  IADD3 R36, P6, R49, R51, RZ ;  /* 0x0000003331247210 */ /* 0x002fe20007fde0ff */
[----:B------:R-:W-:Y:S01]  /*23fc0*/  VIADD R175, R4, 0x42 ;  /* 0x0000004204af7836 */ /* 0x000fe20000000000 */
[----:B------:R-:W-:Y:S01]  /*23fd0*/  SHF.R.S32.HI R49, RZ, 0x1f, R49 ;  /* 0x0000001fff317819 */ /* 0x000fe20000011431 */
[----:B------:R-:W-:Y:S01]  /*23fe0*/  ULDC UR6, c[0x0][0x228] ;  /* 0x00008a0000067ab9 */ /* 0x000fe20000000800 */
[----:B------:R-:W-:Y:S01]  /*23ff0*/  @P2 LOP3.LUT R3, R3, 0x2000, RZ, 0xfc, !PT ;  /* 0x0000200003032812 */ /* 0x000fe200078efcff */
[----:B------:R-:W-:Y:S01]  /*24000*/  ULDC UR60, c[0x0][0x228] ;  /* 0x00008a00003c7ab9 */ /* 0x000fe20000000800 */
[----:B------:R-:W-:Y:S01]  /*24010*/  LOP3.LUT R2, R2, 0xffffefff, RZ, 0xc0, !PT ;  /* 0xffffefff02027812 */ /* 0x000fe200078ec0ff */
[----:B------:R-:W-:Y:S01]  /*24020*/  IMAD.X R39, R49, 0x1, R10, P5 ;  /* 0x0000000131277824 */ /* 0x000fe200028e060a */
[----:B------:R-:W-:Y:S01]  /*24030*/  LOP3.LUT R3, R3, 0xffff7fff, RZ, 0xc0, !PT ;  /* 0xffff7fff03037812 */ /* 0x000fe200078ec0ff */
[----:B------:R-:W-:Y:S01]  /*24040*/  VIADD R10, R4, 0x1 ;  /* 0x00000001040a7836 */ /* 0x000fe20000000000 */
[----:B------:R-:W-:Y:S01]  /*24050*/  PRMT R54, R13, 0x5410, R14 ;  /* 0x000054100d367816 */ /* 0x000fe2000000000e */
[----:B------:R-:W-:Y:S01]  /*24060*/  ULDC UR26, c[0x0][0x228] ;  /* 0x00008a00001a7ab9 */ /* 0x000fe20000000800 */
[----:B------:R-:W-:Y:S01]  /*24070*/  @P0 LOP3.LUT R3, R3, 0x8000, RZ, 0xfc, !PT ;  /* 0x0000800003030812 */ /* 0x000fe200078efcff */
[----:B------:R-:W-:Y:S01]  /*24080*/  ULDC UR18, c[0x0][0x228] ;  /* 0x00008a0000127ab9 */ /* 0x000fe20000000800 */
[----:B------:R-:W-:Y:S01]  /*24090*/  ISETP.GE.AND P0, PT, R10, UR43, PT ;  /* 0x0000002b0a007c0c */ /* 0x000fe2000bf06270 */
[----:B------:R-:W-:Y:S01]  /*240a0*/  ULDC UR28, c[0x0][0x228] ;  /* 0x00008a00001c7ab9 */ /* 0x000fe20000000800 */
[----:B------:R-:W-:Y:S01]  /*240b0*/  @P1 LOP3.LUT R2, R2, 0x1000, RZ, 0xfc, !PT ;  /* 0x0000100002021812 */ /* 0x000fe200078efcff */
[----:B------:R-:W-:Y:S01]  /*240c0*/  ULDC UR30, c[0x0][0x228] ;  /* 0x00008a00001e7ab9 */ /* 0x000fe20000000800 */
[----:B------:R-:W-:Y:S01]  /*240d0*/  ISETP.LT.AND P1, PT, R5, UR34, !P0 ;  /* 0x0000002205007c0c */ /* 0x000fe2000c721270 */
[----:B------:R-:W-:Y:S01]  /*240e0*/  IMAD.X R37, R49, 0x1, R48, P6 ;  /* 0x0000000131257824 */ /* 0x000fe200030e0630 */
[----:B------:R-:W-:Y:S01]  /*240f0*/  ISETP.LT.AND P0, PT, R6, UR32, !P0 ;  /* 0x0000002006007c0c */ /* 0x000fe2000c701270 */
[C---:B------:R-:W-:Y:S01]  /*24100*/  VIADD R49, R4.reuse, 0x40 ;  /* 0x0000004004317836 */ /* 0x040fe20000000000 */
[----:B------:R-:W-:Y:S01]  /*24110*/  LOP3.LUT R3, R3, 0xfffeffff, RZ, 0xc0, !PT ;  /* 0xfffeffff03037812 */ /* 0x000fe200078ec0ff */
[----:B------:R-:W-:Y:S01]  /*24120*/  VIADD R51, R4, 0x45 ;  /* 0x0000004504337836 */ /* 0x000fe20000000000 */
[----:B------:R-:W-:Y:S01]  /*24130*/  LOP3.LUT R2, R2, 0xffffbfff, RZ, 0xc0, !PT ;  /* 0xffffbfff02027812 */ /* 0x000fe200078ec0ff */
[C---:B------:R-:W-:Y:S01]  /*24140*/  VIADD R52, R4.reuse, 0x46 ;  /* 0x0000004604347836 */ /* 0x040fe20000000000 */
[----:B------:R-:W-:Y:S01]  /*24150*/  ISETP.GE.AND P2, PT, R163, UR57, PT ;  /* 0x00000039a3007c0c */ /* 0x000fe2000bf46270 */
[C---:B------:R-:W-:Y:S01]  /*24160*/  VIADD R13, R4.reuse, 0x38 ;  /* 0x00000038040d7836 */ /* 0x040fe20000000000 */
[----:B------:R-:W-:Y:S01]  /*24170*/  ULDC UR32, c[0x0][0x228] ;  /* 0x00008a0000207ab9 */ /* 0x000fe20000000800 */
[----:B------:R-:W-:Y:S01]  /*24180*/  ULDC UR34, c[0x0][0x228] ;  /* 0x00008a0000227ab9 */ /* 0x000fe20000000800 */
[----:B------:R-:W-:-:S02]  /*24190*/  VIADD R70, R4, 0x8 ;  /* 0x0000000804467836 */ /* 0x000fc40000000000 */
[C---:B------:R-:W-:Y:S01]  /*241a0*/  VIADD R71, R4.reuse, 0x3b ;  /* 0x0000003b04477836 */ /* 0x040fe20000000000 */
[----:B------:R-:W-:Y:S01]  /*241b0*/  @P0 LOP3.LUT R3, R3, 0x10000, RZ, 0xfc, !PT ;  /* 0x0001000003030812 */ /* 0x000fe200078efcff */
[----:B------:R-:W-:Y:S01]  /*241c0*/  VIADD R72, R4, 0x6 ;  /* 0x0000000604487836 */ /* 0x000fe20000000000 */
[----:B------:R-:W-:Y:S01]  /*241d0*/  ISETP.GE.AND P0, PT, R49, UR8, PT ;  /* 0x0000000831007c0c */ /* 0x000fe2000bf06270 */
[----:B------:R-:W-:Y:S01]  /*241e0*/  ULDC.64 UR8, c[0x0][0x228] ;  /* 0x00008a0000087ab9 */ /* 0x000fe20000000a00 */
[----:B------:R-:W-:Y:S01]  /*241f0*/  @P1 LOP3.LUT R2, R2, 0x4000, RZ, 0xfc, !PT ;  /* 0x0000400002021812 */ /* 0x000fe200078efcff */
[----:B------:R-:W-:Y:S01]  /*24200*/  VIADD R73, R4, 0x7 ;  /* 0x0000000704497836 */ /* 0x000fe20000000000 */
[----:B------:R-:W-:Y:S01]  /*24210*/  ISETP.LT.AND P1, PT, R6, UR38, !P0 ;  /* 0x0000002606007c0c */ /* 0x000fe2000c721270 */
[----:B------:R-:W-:Y:S01]  /*24220*/  VIADD R68, R4, 0x39 ;  /* 0x0000003904447836 */ /* 0x000fe20000000000 */
[----:B------:R-:W-:Y:S02]  /*24230*/  ISETP.LT.AND P0, PT, R5, UR36, !P0 ;  /* 0x0000002405007c0c */ /* 0x000fe4000c701270 */
[----:B------:R-:W-:Y:S01]  /*24240*/  LOP3.LUT R18, R18, 0x7fffffff, RZ, 0xc0, !PT ;  /* 0x7fffffff12127812 */ /* 0x000fe200078ec0ff */
[----:B------:R-:W-:Y:S01]  /*24250*/  STL.64 [R1+0xb8], R42 ;  /* 0x0000b82a01007387 */ /* 0x000fe20000100a00 */
[----:B------:R-:W-:Y:S01]  /*24260*/  LOP3.LUT R2, R2, 0xffffdfff, RZ, 0xc0, !PT ;  /* 0xffffdfff02027812 */ /* 0x000fe200078ec0ff */
[C---:B------:R-:W-:Y:S01]  /*24270*/  VIADD R44, R4.reuse, 0x33 ;  /* 0x00000033042c7836 */ /* 0x040fe20000000000 */
[----:B------:R-:W-:Y:S01]  /*24280*/  LOP3.LUT R3, R3, 0x7fffffff, RZ, 0xc0, !PT ;  /* 0x7fffffff03037812 */ /* 0x000fe200078ec0ff */
[----:B------:R-:W-:Y:S01]  /*24290*/  IMAD.MOV.U32 R49, RZ, RZ, R69 ;  /* 0x000000ffff317224 */ /* 0x000fe200078e0045 */
[----:B------:R-:W-:Y:S01]  /*242a0*/  ULDC UR36, c[0x0][0x228] ;  /* 0x00008a0000247ab9 */ /* 0x000fe20000000800 */
[----:B------:R-:W-:Y:S01]  /*242b0*/  ULDC UR38, c[0x0][0x228] ;  /* 0x00008a0000267ab9 */ /* 0x000fe20000000800 */
[----:B------:R-:W-:Y:S01]  /*242c0*/  PRMT R48, R11, 0x5410, R12 ;  /* 0x000054100b307816 */ /* 0x000fe2000000000c */
[----:B------:R-:W-:Y:S01]  /*242d0*/  VIADD R45, R4, 0xe ;  /* 0x0000000e042d7836 */ /* 0x000fe20000000000 */
[----:B------:R-:W-:Y:S01]  /*242e0*/  @P1 LOP3.LUT R2, R2, 0x2000, RZ, 0xfc, !PT ;  /* 0x0000200002021812 */ /* 0x000fe200078efcff */
[C---:B------:R-:W-:Y:S01]  /*242f0*/  VIADD R46, R4.reuse, 0x32 ;  /* 0x00000032042e7836 */ /* 0x040fe20000000000 */
[----:B------:R-:W-:Y:S01]  /*24300*/  ULDC UR22, c[0x0][0x22c] ;  /* 0x00008b0000167ab9 */ /* 0x000fe20000000800 */
[----:B------:R-:W-:Y:S01]  /*24310*/  VIADD R47, R4, 0xf ;  /* 0x0000000f042f7836 */ /* 0x000fe20000000000 */
[----:B------:R-:W-:Y:S01]  /*24320*/  LOP3.LUT R2, R2, 0xfffffbff, RZ, 0xc0, !PT ;  /* 0xfffffbff02027812 */ /* 0x000fe200078ec0ff */
[----:B------:R-:W-:-:S02]  /*24330*/  VIADD R19, R4, 0x31 ;  /* 0x0000003104137836 */ /* 0x000fc40000000000 */
[----:B------:R-:W-:Y:S01]  /*24340*/  VIADD R202, R4, 0x10 ;  /* 0x0000001004ca7836 */ /* 0x000fe20000000000 */
[----:B------:R-:W-:Y:S01]  /*24350*/  @P0 LOP3.LUT R2, R2, 0x400, RZ, 0xfc, !PT ;  /* 0x0000040002020812 */ /* 0x000fe200078efcff */
[C---:B------:R-:W-:Y:S01]  /*24360*/  VIADD R203, R4.reuse, 0x30 ;  /* 0x0000003004cb7836 */ /* 0x040fe20000000000 */
[----:B------:R-:W-:Y:S01]  /*24370*/  ISETP.GE.AND P0, PT, R55, UR17, PT ;  /* 0x0000001137007c0c */ /* 0x000fe2000bf06270 */
[C---:B------:R-:W-:Y:S02]  /*24380*/  VIADD R204, R4.reuse, 0x11 ;  /* 0x0000001104cc7836 */ /* 0x040fe40000000000 */
[----:B------:R-:W-:Y:S01]  /*24390*/  VIADD R205, R4, 0x2f ;  /* 0x0000002f04cd7836 */ /* 0x000fe20000000000 */
[----:B------:R-:W-:Y:S01]  /*243a0*/  ISETP.LT.AND P1, PT, R5, UR42, !P0 ;  /* 0x0000002a05007c0c */ /* 0x000fe2000c721270 */
[----:B------:R-:W-:Y:S01]  /*243b0*/  ULDC.64 UR42, c[0x0][0x228] ;  /* 0x00008a00002a7ab9 */ /* 0x000fe20000000a00 */
[----:B------:R-:W-:Y:S01]  /*243c0*/  ISETP.LT.AND P0, PT, R6, UR14, !P0 ;  /* 0x0000000e06007c0c */ /* 0x000fe2000c701270 */
[----:B------:R-:W-:Y:S01]  /*243d0*/  VIADD R206, R4, 0x12 ;  /* 0x0000001204ce7836 */ /* 0x000fe20000000000 */
[----:B------:R-:W-:Y:S01]  /*243e0*/  LOP3.LUT R2, R2, 0xfffff7ff, RZ, 0xc0, !PT ;  /* 0xfffff7ff02027812 */ /* 0x000fe200078ec0ff */
[----:B------:R-:W-:-:S02]  /*243f0*/  VIADD R207, R4, 0x2e ;  /* 0x0000002e04cf7836 */ /* 0x000fc40000000000 */
[C---:B------:R-:W-:Y:S02]  /*24400*/  VIADD R208, R4.reuse, 0x13 ;  /* 0x0000001304d07836 */ /* 0x040fe40000000000 */
[C---:B------:R-:W-:Y:S02]  /*24410*/  VIADD R209, R4.reuse, 0x2d ;  /* 0x0000002d04d17836 */ /* 0x040fe40000000000 */
[C---:B------:R-:W-:Y:S02]  /*24420*/  VIADD R210, R4.reuse, 0x14 ;  /* 0x0000001404d27836 */ /* 0x040fe40000000000 */
[----:B------:R-:W-:Y:S01]  /*24430*/  VIADD R211, R4, 0x2c ;  /* 0x0000002c04d37836 */ /* 0x000fe20000000000 */
[----:B------:R-:W-:Y:S01]  /*24440*/  @P1 LOP3.LUT R2, R2, 0x800, RZ, 0xfc, !PT ;  /* 0x0000080002021812 */ /* 0x000fe200078efcff */
[C---:B------:R-:W-:Y:S02]  /*24450*/  VIADD R212, R4.reuse, 0x15 ;  /* 0x0000001504d47836 */ /* 0x040fe40000000000 */
[----:B------:R-:W-:Y:S01]  /*24460*/  VIADD R213, R4, 0x2b ;  /* 0x0000002b04d57836 */ /* 0x000fe20000000000 */
[----:B------:R-:W-:Y:S01]  /*24470*/  LOP3.LUT R2, R2, 0xfffffeff, RZ, 0xc0, !PT ;  /* 0xfffffeff02027812 */ /* 0x000fe200078ec0ff */
[----:B------:R-:W-:-:S02]  /*24480*/  VIADD R214, R4, 0x16 ;  /* 0x0000001604d67836 */ /* 0x000fc40000000000 */
[----:B------:R-:W-:Y:S01]  /*24490*/  VIADD R215, R4, 0x2a ;  /* 0x0000002a04d77836 */ /* 0x000fe20000000000 */
[----:B------:R-:W-:Y:S01]  /*244a0*/  @P0 LOP3.LUT R2, R2, 0x100, RZ, 0xfc, !PT ;  /* 0x0000010002020812 */ /* 0x000fe200078efcff */
[----:B------:R-:W-:Y:S01]  /*244b0*/  VIADD R216, R4, 0x17 ;  /* 0x0000001704d87836 */ /* 0x000fe20000000000 */
        /* <DEDUP_REMOVED lines=20> */
[C---:B------:R-:W-:Y:S01]  /*24600*/  VIADD R228, R4.reuse, 0x23 ;  /* 0x0000002304e47836 */ /* 0x040fe20000000000 */
[----:B------:R-:W-:Y:S01]  /*24610*/  ISETP.GE.AND P0, PT, R65, UR47, PT ;  /* 0x0000002f41007c0c */ /* 0x000fe2000bf06270 */
[----:B------:R-:W-:Y:S01]  /*24620*/  ULDC.64 UR46, c[0x0][0x228] ;  /* 0x00008a00002e7ab9 */ /* 0x000fe20000000a00 */
[C---:B------:R-:W-:Y:S02]  /*24630*/  VIADD R229, R4.reuse, 0x1e ;  /* 0x0000001e04e57836 */ /* 0x040fe40000000000 */
[----:B------:R-:W-:Y:S01]  /*24640*/  VIADD R230, R4, 0x22 ;  /* 0x0000002204e67836 */ /* 0x000fe20000000000 */
[----:B------:R-:W-:Y:S01]  /*24650*/  ISETP.LT.AND P1, PT, R6, UR12, !P0 ;  /* 0x0000000c06007c0c */ /* 0x000fe2000c721270 */
[C---:B------:R-:W-:Y:S01]  /*24660*/  VIADD R231, R4.reuse, 0x1f ;  /* 0x0000001f04e77836 */ /* 0x040fe20000000000 */
[----:B------:R-:W-:Y:S01]  /*24670*/  ISETP.LT.AND P0, PT, R5, UR8, !P0 ;  /* 0x0000000805007c0c */ /* 0x000fe2000c701270 */
[----:B------:R-:W-:Y:S01]  /*24680*/  VIADD R232, R4, 0x20 ;  /* 0x0000002004e87836 */ /* 0x000fe20000000000 */
[----:B------:R-:W-:Y:S01]  /*24690*/  LOP3.LUT R2, R2, 0xffffffbf, RZ, 0xc0, !PT ;  /* 0xffffffbf02027812 */ /* 0x000fe200078ec0ff */
[C---:B------:R-:W-:Y:S01]  /*246a0*/  VIADD R233, R4.reuse, 0x59 ;  /* 0x0000005904e97836 */ /* 0x040fe20000000000 */
[----:B------:R-:W-:Y:S01]  /*246b0*/  PRMT R53, R15, 0x5410, R16 ;  /* 0x000054100f357816 */ /* 0x000fe20000000010 */
[----:B------:R-:W-:Y:S01]  /*246c0*/  VIADD R234, R4, 0x5a ;  /* 0x0000005a04ea7836 */ /* 0x000fe20000000000 */
[----:B------:R-:W-:-:S05]  /*246d0*/  ULDC UR57, c[0x0][0x22c] ;  /* 0x00008b0000397ab9 */ /* 0x000fca0000000800 */
[----:B------:R-:W-:-:S04]  /*246e0*/  @P1 LOP3.LUT R2, R2, 0x40, RZ, 0xfc, !PT ;  /* 0x0000004002021812 */ /* 0x000fc800078efcff */
[----:B------:R-:W-:-:S04]  /*246f0*/  LOP3.LUT R2, R2, 0xffffffdf, RZ, 0xc0, !PT ;  /* 0xffffffdf02027812 */ /* 0x000fc800078ec0ff */
[----:B------:R-:W-:Y:S02]  /*24700*/  @P0 LOP3.LUT R2, R2, 0x20, RZ, 0xfc, !PT ;  /* 0x0000002002020812 */ /* 0x000fe400078efcff */
[----:B------:R-:W-:Y:S01]  /*24710*/  ISETP.GE.AND P0, PT, R64, UR45, PT ;  /* 0x0000002d40007c0c */ /* 0x000fe2000bf06270 */
[----:B------:R-:W-:-:S03]  /*24720*/  ULDC.64 UR44, c[0x0][0x228] ;  /* 0x00008a00002c7ab9 */ /* 0x000fc60000000a00 */
[----:B------:R-:W-:Y:S01]  /*24730*/  ISETP.LT.AND P1, PT, R6, UR52, !P0 ;  /* 0x0000003406007c0c */ /* 0x000fe2000c721270 */
[----:B------:R-:W-:Y:S01]  /*24740*/  IMAD.MOV.U32 R65, RZ, RZ, R70 ;  /* 0x000000ffff417224 */ /* 0x000fe200078e0046 */
[----:B------:R-:W-:Y:S01]  /*24750*/  ISETP.LT.AND P0, PT, R5, UR42, !P0 ;  /* 0x0000002a05007c0c */ /* 0x000fe2000c701270 */
[----:B------:R-:W-:Y:S01]  /*24760*/  IMAD.MOV.U32 R55, RZ, RZ, R71 ;  /* 0x000000ffff377224 */ /* 0x000fe200078e0047 */
[----:B------:R-:W-:Y:S01]  /*24770*/  LOP3.LUT R2, R2, 0xffffffef, RZ, 0xc0, !PT ;  /* 0xffffffef02027812 */ /* 0x000fe200078ec0ff */
[----:B------:R-:W-:Y:S01]  /*24780*/  IMAD.MOV.U32 R10, RZ, RZ, R68 ;  /* 0x000000ffff0a7224 */ /* 0x000fe200078e0044 */
[----:B------:R-:W-:Y:S01]  /*24790*/  STL.64 [R1+0xb0], R40 ;  /* 0x0000b02801007387 */ /* 0x000fe20000100a00 */
[----:B------:R-:W-:Y:S01]  /*247a0*/  VIADD R12, R4, 0x9 ;  /* 0x00000009040c7836 */ /* 0x000fe20000000000 */
[----:B------:R-:W-:-:S05]  /*247b0*/  ULDC UR52, c[0x0][0x22c] ;  /* 0x00008b0000347ab9 */ /* 0x000fca0000000800 */
[----:B------:R-:W-:-:S04]  /*247c0*/  @P1 LOP3.LUT R2, R2, 0x10, RZ, 0xfc, !PT ;  /* 0x0000001002021812 */ /* 0x000fc800078efcff */
[----:B------:R-:W-:-:S04]  /*247d0*/  LOP3.LUT R2, R2, 0xfffffff7, RZ, 0xc0, !PT ;  /* 0xfffffff702027812 */ /* 0x000fc800078ec0ff */
[----:B------:R-:W-:Y:S02]  /*247e0*/  @P0 LOP3.LUT R2, R2, 0x8, RZ, 0xfc, !PT ;  /* 0x0000000802020812 */ /* 0x000fe400078efcff */
[----:B------:R-:W-:Y:S01]  /*247f0*/  ISETP.GE.AND P0, PT, R63, UR13, PT ;  /* 0x0000000d3f007c0c */ /* 0x000fe2000bf06270 */
[----:B------:R-:W-:-:S03]  /*24800*/  ULDC.64 UR12, c[0x0][0x228] ;  /* 0x00008a00000c7ab9 */ /* 0x000fc60000000a00 */
[----:B------:R-:W-:Y:S02]  /*24810*/  ISETP.LT.AND P1, PT, R6, UR54, !P0 ;  /* 0x0000003606007c0c */ /* 0x000fe4000c721270 */
[----:B------:R-:W-:Y:S01]  /*24820*/  LOP3.LUT R2, R2, 0xfffffffb, RZ, 0xc0, !PT ;  /* 0xfffffffb02027812 */ /* 0x000fe200078ec0ff */
[----:B------:R-:W-:Y:S01]  /*24830*/  IMAD.MOV.U32 R63, RZ, RZ, R13 ;  /* 0x000000ffff3f7224 */ /* 0x000fe200078e000d */
[----:B------:R-:W-:Y:S01]  /*24840*/  ISETP.LT.AND P0, PT, R5, UR10, !P0 ;  /* 0x0000000a05007c0c */ /* 0x000fe2000c701270 */
[----:B------:R-:W-:Y:S01]  /*24850*/  IMAD.MOV.U32 R163, RZ, RZ, R65 ;  /* 0x000000ffffa37224 */ /* 0x000fe200078e0041 */
[----:B------:R0:W-:Y:S01]  /*24860*/  STL.64 [R1+0xa8], R38 ;  /* 0x0000a82601007387 */ /* 0x0001e20000100a00 */
[----:B------:R-:W-:Y:S01]  /*24870*/  IMAD.MOV.U32 R64, RZ, RZ, R12 ;  /* 0x000000ffff407224 */ /* 0x000fe200078e000c */
        /* <DEDUP_REMOVED lines=12> */
[----:B0-----:R-:W-:Y:S01]  /*24940*/  VIADD R38, R4, 0x36 ;  /* 0x0000003604267836 */ /* 0x001fe20000000000 */
[----:B------:R-:W-:-:S05]  /*24950*/  ULDC UR56, c[0x0][0x22c] ;  /* 0x00008b0000387ab9 */ /* 0x000fca0000000800 */
[----:B------:R-:W-:-:S04]  /*24960*/  @P1 LOP3.LUT R2, R2, 0x1, RZ, 0xfc, !PT ;  /* 0x0000000102021812 */ /* 0x000fc800078efcff */
[----:B------:R-:W-:Y:S02]  /*24970*/  @P0 LOP3.LUT R3, R3, 0x80000000, RZ, 0xfc, !PT ;  /* 0x8000000003030812 */ /* 0x000fe400078efcff */
[----:B------:R-:W-:Y:S01]  /*24980*/  ISETP.GE.AND P0, PT, R60, UR43, PT ;  /* 0x0000002b3c007c0c */ /* 0x000fe2000bf06270 */
[----:B------:R-:W-:-:S03]  /*24990*/  ULDC.64 UR42, c[0x0][0x228] ;  /* 0x00008a00002a7ab9 */ /* 0x000fc60000000a00 */
[----:B------:R-:W-:Y:S02]  /*249a0*/  ISETP.LT.AND P1, PT, R6, UR58, !P0 ;  /* 0x0000003a06007c0c */ /* 0x000fe4000c721270 */
[----:B------:R-:W-:Y:S01]  /*249b0*/  LOP3.LUT R3, R3, 0xbfffffff, RZ, 0xc0, !PT ;  /* 0xbfffffff03037812 */ /* 0x000fe200078ec0ff */
[----:B------:R-:W-:Y:S01]  /*249c0*/  IMAD.MOV.U32 R60, RZ, RZ, R72 ;  /* 0x000000ffff3c7224 */ /* 0x000fe200078e0048 */
[----:B------:R-:W-:Y:S01]  /*249d0*/  ISETP.LT.AND P0, PT, R5, UR12, !P0 ;  /* 0x0000000c05007c0c */ /* 0x000fe2000c701270 */
[----:B-1----:R-:W-:Y:S01]  /*249e0*/  VIADD R36, R4, 0x37 ;  /* 0x0000003704247836 */ /* 0x002fe20000000000 */
[----:B------:R-:W-:-:S07]  /*249f0*/  ULDC UR58, c[0x0][0x22c] ;  /* 0x00008b00003a7ab9 */ /* 0x000fce0000000800 */
[----:B------:R-:W-:-:S04]  /*24a00*/  @P1 LOP3.LUT R3, R3, 0x40000000, RZ, 0xfc, !PT ;  /* 0x4000000003031812 */ /* 0x000fc800078efcff */
[----:B------:R-:W-:-:S04]  /*24a10*/  LOP3.LUT R3, R3, 0xdfffffff, RZ, 0xc0, !PT ;  /* 0xdfffffff03037812 */ /* 0x000fc800078ec0ff */
[----:B------:R-:W-:Y:S02]  /*24a20*/  @P0 LOP3.LUT R3, R3, 0x20000000, RZ, 0xfc, !PT ;  /* 0x2000000003030812 */ /* 0x000fe400078efcff */
[----:B------:R-:W-:Y:S01]  /*24a30*/  ISETP.GE.AND P0, PT, R59, UR11, PT ;  /* 0x0000000b3b007c0c */ /* 0x000fe2000bf06270 */
[----:B------:R-:W-:-:S03]  /*24a40*/  ULDC.64 UR10, c[0x0][0x228] ;  /* 0x00008a00000a7ab9 */ /* 0x000fc60000000a00 */
[----:B------:R-:W-:Y:S02]  /*24a50*/  ISETP.LT.AND P1, PT, R6, UR50, !P0 ;  /* 0x0000003206007c0c */ /* 0x000fe4000c721270 */
[----:B------:R-:W-:Y:S02]  /*24a60*/  ISETP.LT.AND P0, PT, R5, UR8, !P0 ;  /* 0x0000000805007c0c */ /* 0x000fe4000c701270 */
[----:B------:R-:W-:-:S09]  /*24a70*/  LOP3.LUT R3, R3, 0xefffffff, RZ, 0xc0, !PT ;  /* 0xefffffff03037812 */ /* 0x000fd200078ec0ff */
[----:B------:R-:W-:-:S04]  /*24a80*/  @P1 LOP3.LUT R3, R3, 0x10000000, RZ, 0xfc, !PT ;  /* 0x1000000003031812 */ /* 0x000fc800078efcff */
[----:B------:R-:W-:-:S04]  /*24a90*/  LOP3.LUT R3, R3, 0xf7ffffff, RZ, 0xc0, !PT ;  /* 0xf7ffffff03037812 */ /* 0x000fc800078ec0ff */
[----:B------:R-:W-:Y:S02]  /*24aa0*/  @P0 LOP3.LUT R3, R3, 0x8000000, RZ, 0xfc, !PT ;  /* 0x0800000003030812 */ /* 0x000fe400078efcff */
[----:B------:R-:W-:Y:S01]  /*24ab0*/  ISETP.GE.AND P0, PT, R58, UR45, PT ;  /* 0x0000002d3a007c0c */ /* 0x000fe2000bf06270 */
[----:B------:R-:W-:-:S03]  /*24ac0*/  ULDC.64 UR44, c[0x0][0x228] ;  /* 0x00008a00002c7ab9 */ /* 0x000fc60000000a00 */
[----:B------:R-:W-:Y:S01]  /*24ad0*/  ISETP.LT.AND P1, PT, R5, UR16, !P0 ;  /* 0x0000001005007c0c */ /* 0x000fe2000c721270 */
[----:B------:R-:W-:Y:S01]  /*24ae0*/  ULDC.64 UR16, c[0x0][0x228] ;  /* 0x00008a0000107ab9 */ /* 0x000fe20000000a00 */
[----:B------:R-:W-:Y:S02]  /*24af0*/  ISETP.LT.AND P0, PT, R6, UR42, !P0 ;  /* 0x0000002a06007c0c */ /* 0x000fe4000c701270 */
[----:B------:R-:W-:-:S09]  /*24b00*/  LOP3.LUT R3, R3, 0xfbffffff, RZ, 0xc0, !PT ;  /* 0xfbffffff03037812 */ /* 0x000fd200078ec0ff */
        /* <DEDUP_REMOVED lines=28> */
[C---:B------:R-:W-:Y:S01]  /*24cd0*/  VIADD R37, R4.reuse, 0xa ;  /* 0x0000000a04257836 */ /* 0x040fe20000000000 */
[----:B------:R-:W-:Y:S01]  /*24ce0*/  LOP3.LUT R3, R3, 0xfff7ffff, RZ, 0xc0, !PT ;  /* 0xfff7ffff03037812 */ /* 0x000fe200078ec0ff */
[----:B------:R-:W-:Y:S01]  /*24cf0*/  VIADD R39, R4, 0xb ;  /* 0x0000000b04277836 */ /* 0x000fe20000000000 */
[----:B------:R-:W-:Y:S01]  /*24d00*/  ISETP.LT.AND P1, PT, R6, UR40, !P0 ;  /* 0x0000002806007c0c */ /* 0x000fe2000c721270 */
[----:B------:R-:W-:Y:S01]  /*24d10*/  ULDC.64 UR40, c[0x0][0x228] ;  /* 0x00008a0000287ab9 */ /* 0x000fe20000000a00 */
[----:B------:R-:W-:Y:S01]  /*24d20*/  VIADD R40, R4, 0x35 ;  /* 0x0000003504287836 */ /* 0x000fe20000000000 */
[----:B------:R-:W-:-:S10]  /*24d30*/  ULDC UR13, c[0x0][0x22c] ;  /* 0x00008b00000d7ab9 */ /* 0x000fd40000000800 */
[----:B------:R-:W-:Y:S02]  /*24d40*/  @P1 LOP3.LUT R3, R3, 0x80000, RZ, 0xfc, !PT ;  /* 0x0008000003031812 */ /* 0x000fe400078efcff */
[----:B------:R-:W-:Y:S02]  /*24d50*/  ISETP.GE.AND P1, PT, R61, UR53, PT ;  /* 0x000000353d007c0c */ /* 0x000fe4000bf26270 */
[----:B------:R-:W-:Y:S01]  /*24d60*/  ISETP.LT.AND P0, PT, R5, UR10, !P0 ;  /* 0x0000000a05007c0c */ /* 0x000fe2000c701270 */
[----:B------:R-:W-:Y:S01]  /*24d70*/  ULDC UR10, c[0x0][0x22c] ;  /* 0x00008b00000a7ab9 */ /* 0x000fe20000000800 */
[----:B------:R-:W-:Y:S01]  /*24d80*/  LOP3.LUT R3, R3, 0xfffdffff, RZ, 0xc0, !PT ;  /* 0xfffdffff03037812 */ /* 0x000fe200078ec0ff */
[----:B------:R-:W-:Y:S01]  /*24d90*/  IMAD.MOV.U32 R61, RZ, RZ, R10 ;  /* 0x000000ffff3d7224 */ /* 0x000fe200078e000a */
[----:B------:R-:W-:-:S07]  /*24da0*/  ULDC UR53, c[0x0][0x22c] ;  /* 0x00008b0000357ab9 */ /* 0x000fce0000000800 */
[----:B------:R-:W-:Y:S02]  /*24db0*/  @P1 LOP3.LUT R0, R0, 0x100, RZ, 0xfc, !PT ;  /* 0x0000010000001812 */ /* 0x000fe400078efcff */
[----:B------:R-:W-:Y:S02]  /*24dc0*/  ISETP.GE.AND P1, PT, R67, UR55, PT ;  /* 0x0000003743007c0c */ /* 0x000fe4000bf26270 */
[----:B------:R-:W-:Y:S02]  /*24dd0*/  LOP3.LUT R0, R0, 0xffffff7f, RZ, 0xc0, !PT ;  /* 0xffffff7f00007812 */ /* 0x000fe400078ec0ff */
[----:B------:R-:W-:Y:S01]  /*24de0*/  @P0 LOP3.LUT R3, R3, 0x20000, RZ, 0xfc, !PT ;  /* 0x0002000003030812 */ /* 0x000fe200078efcff */
[----:B------:R-:W-:Y:S01]  /*24df0*/  IMAD.MOV.U32 R67, RZ, RZ, R49 ;  /* 0x000000ffff437224 */ /* 0x000fe200078e0031 */
[----:B------:R-:W-:-:S07]  /*24e00*/  ULDC UR55, c[0x0][0x22c] ;  /* 0x00008b0000377ab9 */ /* 0x000fce0000000800 */
[----:B------:R-:W-:Y:S02]  /*24e10*/  @P1 LOP3.LUT R0, R0, 0x80, RZ, 0xfc, !PT ;  /* 0x0000008000001812 */ /* 0x000fe400078efcff */
[----:B------:R-:W-:Y:S02]  /*24e20*/  ISETP.GE.AND P1, PT, R165, UR59, PT ;  /* 0x0000003ba5007c0c */ /* 0x000fe4000bf26270 */
[----:B------:R-:W-:Y:S01]  /*24e30*/  LOP3.LUT R0, R0, 0xffffffbf, RZ, 0xc0, !PT ;  /* 0xffffffbf00007812 */ /* 0x000fe200078ec0ff */
[C---:B------:R-:W-:Y:S01]  /*24e40*/  VIADD R165, R4.reuse, 0x4 ;  /* 0x0000000404a57836 */ /* 0x040fe20000000000 */
[----:B------:R-:W-:Y:S01]  /*24e50*/  LOP3.LUT R3, R3, 0xfffffdff, RZ, 0xc0, !PT ;  /* 0xfffffdff03037812 */ /* 0x000fe200078ec0ff */
[----:B------:R-:W-:Y:S01]  /*24e60*/  VIADD R41, R4, 0xc ;  /* 0x0000000c04297836 */ /* 0x000fe20000000000 */
[----:B------:R-:W-:Y:S01]  /*24e70*/  @P2 LOP3.LUT R0, R0, 0x40, RZ, 0xfc, !PT ;  /* 0x0000004000002812 */ /* 0x000fe200078efcff */
[----:B------:R-:W-:Y:S01]  /*24e80*/  VIADD R42, R4, 0x34 ;  /* 0x00000034042a7836 */ /* 0x000fe20000000000 */
[----:B------:R-:W-:Y:S01]  /*24e90*/  ISETP.GE.AND P2, PT, R167, UR51, PT ;  /* 0x00000033a7007c0c */ /* 0x000fe2000bf46270 */
[----:B------:R-:W-:Y:S01]  /*24ea0*/  ULDC.64 UR50, c[0x0][0x228] ;  /* 0x00008a0000327ab9 */ /* 0x000fe20000000a00 */
[----:B------:R-:W-:Y:S01]  /*24eb0*/  LOP3.LUT R0, R0, 0xffffffef, RZ, 0xc0, !PT ;  /* 0xffffffef00007812 */ /* 0x000fe200078ec0ff */
[----:B------:R-:W-:Y:S01]  /*24ec0*/  VIADD R43, R4, 0xd ;  /* 0x0000000d042b7836 */ /* 0x000fe20000000000 */
[----:B------:R-:W-:Y:S01]  /*24ed0*/  ISETP.GE.AND P0, PT, R50, UR5, PT ;  /* 0x0000000532007c0c */ /* 0x000fe2000bf06270 */
[----:B------:R-:W-:Y:S01]  /*24ee0*/  ULDC UR5, c[0x0][0x22c] ;  /* 0x00008b0000057ab9 */ /* 0x000fe20000000800 */
[----:B------:R-:W-:Y:S01]  /*24ef0*/  @P1 LOP3.LUT R0, R0, 0x10, RZ, 0xfc, !PT ;  /* 0x0000001000001812 */ /* 0x000fe200078efcff */
[----:B------:R-:W-:Y:S01]  /*24f00*/  ULDC UR59, c[0x0][0x22c] ;  /* 0x00008b00003b7ab9 */ /* 0x000fe20000000800 */
[----:B------:R-:W-:Y:S01]  /*24f10*/  ISETP.GE.AND P1, PT, R169, UR43, PT ;  /* 0x0000002ba9007c0c */ /* 0x000fe2000bf26270 */
[----:B------:R-:W-:Y:S01]  /*24f20*/  ULDC.64 UR42, c[0x0][0x228] ;  /* 0x00008a00002a7ab9 */ /* 0x000fe20000000a00 */
[----:B------:R-:W-:-:S04]  /*24f30*/  LOP3.LUT R0, R0, 0xfffffff7, RZ, 0xc0, !PT ;  /* 0xfffffff700007812 */ /* 0x000fc800078ec0ff */
[----:B------:R-:W-:Y:S02]  /*24f40*/  @P2 LOP3.LUT R0, R0, 0x8, RZ, 0xfc, !PT ;  /* 0x0000000800002812 */ /* 0x000fe400078efcff */
[----:B------:R-:W-:Y:S02]  /*24f50*/  ISETP.GE.AND P2, PT, R171, UR45, PT ;  /* 0x0000002dab007c0c */ /* 0x000fe4000bf46270 */
[----:B------:R-:W-:Y:S01]  /*24f60*/  LOP3.LUT R0, R0, 0xfffffffb, RZ, 0xc0, !PT ;  /* 0xfffffffb00007812 */ /* 0x000fe200078ec0ff */
[----:B------:R-:W-:Y:S01]  /*24f70*/  IMAD.MOV.U32 R171, RZ, RZ, R67 ;  /* 0x000000ffffab7224 */ /* 0x000fe200078e0043 */
[----:B------:R-:W-:Y:S01]  /*24f80*/  ISETP.GE.AND P3, PT, R165, UR9, PT ;  /* 0x00000009a5007c0c */ /* 0x000fe2000bf66270 */
[----:B------:R-:W-:Y:S01]  /*24f90*/  ULDC.64 UR44, c[0x0][0x228] ;  /* 0x00008a00002c7ab9 */ /* 0x000fe20000000a00 */
[----:B------:R-:W-:Y:S01]  /*24fa0*/  @P1 LOP3.LUT R0, R0, 0x4, RZ, 0xfc, !PT ;  /* 0x0000000400001812 */ /* 0x000fe200078efcff */
[----:B------:R-:W-:Y:S01]  /*24fb0*/  IMAD.MOV.U32 R67, RZ, RZ, R63 ;  /* 0x000000ffff437224 */ /* 0x000fe200078e003f */
[----:B------:R-:W-:-:S02]  /*24fc0*/  ULDC.64 UR8, c[0x0][0x228] ;  /* 0x00008a0000087ab9 */ /* 0x000fc40000000a00 */
[----:B------:R-:W-:-:S04]  /*24fd0*/  LOP3.LUT R0, R0, 0xfffffffd, RZ, 0xc0, !PT ;  /* 0xfffffffd00007812 */ /* 0x000fc800078ec0ff */
[----:B------:R-:W-:Y:S02]  /*24fe0*/  @P2 LOP3.LUT R0, R0, 0x2, RZ, 0xfc, !PT ;  /* 0x0000000200002812 */ /* 0x000fe400078efcff */
[----:B------:R-:W-:Y:S01]  /*24ff0*/  ISETP.GE.AND P2, PT, R252, UR47, PT ;  /* 0x0000002ffc007c0c */ /* 0x000fe2000bf46270 */
[----:B------:R-:W-:Y:S01]  /*25000*/  VIADD R63, R4, 0x3 ;  /* 0x00000003043f7836 */ /* 0x000fe20000000000 */
[----:B------:R-:W-:Y:S01]  /*25010*/  ISETP.GE.AND P1, PT, R173, UR49, PT ;  /* 0x00000031ad007c0c */ /* 0x000fe2000bf26270 */
[----:B------:R-:W-:Y:S01]  /*25020*/  ULDC.64 UR46, c[0x0][0x228] ;  /* 0x00008a00002e7ab9 */ /* 0x000fe20000000a00 */
[----:B------:R-:W-:Y:S01]  /*25030*/  LOP3.LUT R0, R0, 0xfffffffe, RZ, 0xc0, !PT ;  /* 0xfffffffe00007812 */ /* 0x000fe200078ec0ff */
[----:B------:R-:W-:-:S08]  /*25040*/  ULDC.64 UR48, c[0x0][0x228] ;  /* 0x00008a0000307ab9 */ /* 0x000fd00000000a00 */
[----:B------:R-:W-:Y:S02]  /*25050*/  @P2 LOP3.LUT R7, R7, 0x20000, RZ, 0xfc, !PT ;  /* 0x0002000007072812 */ /* 0x000fe400078efcff */
[----:B------:R-:W-:Y:S01]  /*25060*/  ISETP.GE.AND P2, PT, R4, UR15, PT ;  /* 0x0000000f04007c0c */ /* 0x000fe2000bf46270 */
[----:B------:R-:W-:-:S03]  /*25070*/  ULDC.64 UR14, c[0x0][0x228] ;  /* 0x00008a00000e7ab9 */ /* 0x000fc60000000a00 */
[----:B------:R-:W-:Y:S02]  /*25080*/  ISETP.LT.AND P2, PT, R6, UR40, !P2 ;  /* 0x0000002806007c0c */ /* 0x000fe4000d741270 */
[----:B------:R-:W-:Y:S01]  /*25090*/  ISETP.GE.AND P4, PT, R63, UR11, PT ;  /* 0x0000000b3f007c0c */ /* 0x000fe2000bf86270 */
[----:B------:R-:W-:Y:S01]  /*250a0*/  VIADD R173, R4, 0x3d ;  /* 0x0000003d04ad7836 */ /* 0x000fe20000000000 */
[----:B------:R-:W-:Y:S01]  /*250b0*/  LOP3.LUT R7, R7, 0xfffbffff, RZ, 0xc0, !PT ;  /* 0xfffbffff07077812 */ /* 0x000fe200078ec0ff */
[----:B------:R-:W-:Y:S01]  /*250c0*/  IMAD.MOV.U32 R169, RZ, RZ, R60 ;  /* 0x000000ffffa97224 */ /* 0x000fe200078e003c */
[----:B------:R-:W-:Y:S01]  /*250d0*/  @P1 LOP3.LUT R0, R0, 0x1, RZ, 0xfc, !PT ;  /* 0x0000000100001812 */ /* 0x000fe200078efcff */
[----:B------:R-:W-:Y:S01]  /*250e0*/  IMAD.MOV.U32 R165, RZ, RZ, R163 ;  /* 0x000000ffffa57224 */ /* 0x000fe200078e00a3 */
[----:B------:R-:W-:-:S05]  /*250f0*/  ULDC UR40, c[0x0][0x22c] ;  /* 0x00008b0000287ab9 */ /* 0x000fca0000000800 */
[----:B------:R-:W-:Y:S02]  /*25100*/  @P2 LOP3.LUT R3, R3, 0x200, RZ, 0xfc, !PT ;  /* 0x0000020003032812 */ /* 0x000fe400078efcff */
[----:B------:R-:W-:Y:S02]  /*25110*/  ISETP.LT.AND P2, PT, R6, UR44, !P0 ;  /* 0x0000002c06007c0c */ /* 0x000fe4000c741270 */
[----:B------:R-:W-:Y:S01]  /*25120*/  @P3 LOP3.LUT R7, R7, 0x40000, RZ, 0xfc, !PT ;  /* 0x0004000007073812 */ /* 0x000fe200078efcff */
[----:B------:R-:W-:Y:S01]  /*25130*/  VIADD R63, R4, 0x4d ;  /* 0x0000004d043f7836 */ /* 0x000fe20000000000 */
[----:B------:R-:W-:Y:S02]  /*25140*/  LOP3.LUT R3, R3, 0xfffffbff, RZ, 0xc0, !PT ;  /* 0xfffffbff03037812 */ /* 0x000fe400078ec0ff */
[----:B------:R-:W-:Y:S01]  /*25150*/  ISETP.GE.AND P1, PT, R175, UR17, PT ;  /* 0x00000011af007c0c */ /* 0x000fe2000bf26270 */
[----:B------:R-:W-:Y:S01]  /*25160*/  ULDC.64 UR16, c[0x0][0x228] ;  /* 0x00008a0000107ab9 */ /* 0x000fe20000000a00 */
[----:B------:R-:W-:-:S02]  /*25170*/  LOP3.LUT R7, R7, 0xfff7ffff, RZ, 0xc0, !PT ;  /* 0xfff7ffff07077812 */ /* 0x000fc400078ec0ff */
[----:B------:R-:W-:Y:S01]  /*25180*/  ISETP.GE.AND P6, PT, R173, UR5, PT ;  /* 0x00000005ad007c0c */ /* 0x000fe2000bfc6270 */
[----:B------:R-:W-:Y:S01]  /*25190*/  IMAD.MOV.U32 R163, RZ, RZ, R62 ;  /* 0x000000ffffa37224 */ /* 0x000fe200078e003e */
[----:B------:R-:W-:Y:S01]  /*251a0*/  ULDC UR44, c[0x0][0x22c] ;  /* 0x00008b00002c7ab9 */ /* 0x000fe20000000800 */
[----:B------:R-:W-:Y:S02]  /*251b0*/  @P2 LOP3.LUT R3, R3, 0x400, RZ, 0xfc, !PT ;  /* 0x0000040003032812 */ /* 0x000fe400078efcff */
[----:B------:R-:W-:Y:S02]  /*251c0*/  @P4 LOP3.LUT R7, R7, 0x80000, RZ, 0xfc, !PT ;  /* 0x0008000007074812 */ /* 0x000fe400078efcff */
[----:B------:R-:W-:Y:S01]  /*251d0*/  ISETP.GE.AND P3, PT, R63, UR51, PT ;  /* 0x000000333f007c0c */ /* 0x000fe2000bf66270 */
[----:B------:R-:W-:Y:S01]  /*251e0*/  IMAD.MOV.U32 R175, RZ, RZ, R65 ;  /* 0x000000ffffaf7224 */ /* 0x000fe200078e0041 */
[----:B------:R-:W-:Y:S01]  /*251f0*/  ISETP.LT.AND P2, PT, R5, UR42, !P0 ;  /* 0x0000002a05007c0c */ /* 0x000fe2000c741270 */
[----:B------:R-:W-:Y:S01]  /*25200*/  IMAD.MOV.U32 R173, RZ, RZ, R169 ;  /* 0x000000ffffad7224 */ /* 0x000fe200078e00a9 */
[----:B------:R-:W-:Y:S01]  /*25210*/  LOP3.LUT P4, RZ, R0, 0x40, RZ, 0xc0, !PT ;  /* 0x0000004000ff7812 */ /* 0x000fe2000788c0ff */
[C---:B------:R-:W-:Y:S01]  /*25220*/  VIADD R63, R4.reuse, 0x3c ;  /* 0x0000003c043f7836 */ /* 0x040fe20000000000 */
[----:B------:R-:W-:Y:S01]  /*25230*/  LOP3.LUT R3, R3, 0xffffff7f, RZ, 0xc0, !PT ;  /* 0xffffff7f03037812 */ /* 0x000fe200078ec0ff */
[----:B------:R-:W-:Y:S01]  /*25240*/  IMAD.MOV.U32 R167, RZ, RZ, R61 ;  /* 0x000000ffffa77224 */ /* 0x000fe200078e003d */
[----:B------:R-:W-:Y:S01]  /*25250*/  LOP3.LUT R7, R7, 0xffdfffff, RZ, 0xc0, !PT ;  /* 0xffdfffff07077812 */ /* 0x000fe200078ec0ff */
[C---:B------:R-:W-:Y:S01]  /*25260*/  VIADD R16, R4.reuse, 0x21 ;  /* 0x0000002104107836 */ /* 0x040fe20000000000 */
[----:B------:R-:W-:Y:S01]  /*25270*/  ISETP.GE.AND P5, PT, R63, UR10, PT ;  /* 0x0000000a3f007c0c */ /* 0x000fe2000bfa6270 */
[----:B------:R-:W-:Y:S01]  /*25280*/  ULDC.64 UR10, c[0x0][0x228] ;  /* 0x00008a00000a7ab9 */ /* 0x000fe20000000a00 */
[----:B------:R-:W-:Y:S01]  /*25290*/  ULDC UR5, c[0x0][0x22c] ;  /* 0x00008b0000057ab9 */ /* 0x000fe20000000800 */
[C---:B------:R-:W-:Y:S01]  /*252a0*/  VIADD R235, R4.reuse, 0x5b ;  /* 0x0000005b04eb7836 */ /* 0x040fe20000000000 */
[----:B------:R-:W-:Y:S01]  /*252b0*/  ULDC UR51, c[0x0][0x22c] ;  /* 0x00008b0000337ab9 */ /* 0x000fe20000000800 */
[----:B------:R-:W-:Y:S01]  /*252c0*/  @P2 LOP3.LUT R3, R3, 0x80, RZ, 0xfc, !PT ;  /* 0x0000008003032812 */ /* 0x000fe200078efcff */
[----:B------:R-:W-:Y:S01]  /*252d0*/  VIADD R236, R4, 0x5c ;  /* 0x0000005c04ec7836 */ /* 0x000fe20000000000 */
[----:B------:R-:W-:Y:S01]  /*252e0*/  ISETP.LT.AND P2, PT, R6, UR10, !P1 ;  /* 0x0000000a06007c0c */ /* 0x000fe2000cf41270 */
[C---:B------:R-:W-:Y:S01]  /*252f0*/  VIADD R237, R4.reuse, 0x5d ;  /* 0x0000005d04ed7836 */ /* 0x040fe20000000000 */
[----:B------:R-:W-:Y:S01]  /*25300*/  @P4 LOP3.LUT R7, R7, 0x200000, RZ, 0xfc, !PT ;  /* 0x0020000007074812 */ /* 0x000fe200078efcff */
[----:B------:R-:W-:Y:S01]  /*25310*/  VIADD R238, R4, 0x5e ;  /* 0x0000005e04ee7836 */ /* 0x000fe20000000000 */
[----:B------:R-:W-:Y:S01]  /*25320*/  LOP3.LUT P4, RZ, R0, 0x100, RZ, 0xc0, !PT ;  /* 0x0000010000ff7812 */ /* 0x000fe2000788c0ff */
[C---:B------:R-:W-:Y:S01]  /*25330*/  VIADD R239, R4.reuse, 0x5f ;  /* 0x0000005f04ef7836 */ /* 0x040fe20000000000 */
[----:B------:R-:W-:Y:S01]  /*25340*/  ISETP.LT.AND P1, PT, R5, UR8, !P1 ;  /* 0x0000000805007c0c */ /* 0x000fe2000cf21270 */
[C---:B------:R-:W-:Y:S01]  /*25350*/  VIADD R240, R4.reuse, 0x60 ;  /* 0x0000006004f07836 */ /* 0x040fe20000000000 */
[----:B------:R-:W-:Y:S01]  /*25360*/  LOP3.LUT R3, R3, 0xfffffeff, RZ, 0xc0, !PT ;  /* 0xfffffeff03037812 */ /* 0x000fe200078ec0ff */
[C---:B------:R-:W-:Y:S01]  /*25370*/  VIADD R241, R4.reuse, 0x61 ;  /* 0x0000006104f17836 */ /* 0x040fe20000000000 */
[----:B------:R-:W-:Y:S01]  /*25380*/  LOP3.LUT R7, R7, 0xffbfffff, RZ, 0xc0, !PT ;  /* 0xffbfffff07077812 */ /* 0x000fe200078ec0ff */
[----:B------:R-:W-:Y:S01]  /*25390*/  VIADD R242, R4, 0x62 ;  /* 0x0000006204f27836 */ /* 0x000fe20000000000 */
[----:B------:R-:W-:Y:S01]  /*253a0*/  LOP3.LUT P0, RZ, R0, 0x2, RZ, 0xc0, !PT ;  /* 0x0000000200ff7812 */ /* 0x000fe2000780c0ff */
[----:B------:R-:W-:Y:S01]  /*253b0*/  IMAD.MOV.U32 R169, RZ, RZ, R163 ;  /* 0x000000ffffa97224 */ /* 0x000fe200078e00a3 */
[----:B------:R-:W-:Y:S01]  /*253c0*/  @P2 LOP3.LUT R3, R3, 0x100, RZ, 0xfc, !PT ;  /* 0x0000010003032812 */ /* 0x000fe200078efcff */
[----:B------:R-:W-:Y:S01]  /*253d0*/  ULDC UR8, c[0x0][0x22c] ;  /* 0x00008b0000087ab9 */ /* 0x000fe20000000800 */
[----:B------:R-:W-:Y:S01]  /*253e0*/  ULDC UR10, c[0x0][0x22c] ;  /* 0x00008b00000a7ab9 */ /* 0x000fe20000000800 */
[----:B------:R-:W-:Y:S01]  /*253f0*/  @P4 LOP3.LUT R7, R7, 0x400000, RZ, 0xfc, !PT ;  /* 0x0040000007074812 */ /* 0x000fe200078efcff */
[C---:B------:R-:W-:Y:S01]  /*25400*/  VIADD R243, R4.reuse, 0x63 ;  /* 0x0000006304f37836 */ /* 0x040fe20000000000 */
[----:B------:R-:W-:Y:S01]  /*25410*/  LOP3.LUT R3, R3, 0xffffffdf, RZ, 0xc0, !PT ;  /* 0xffffffdf03037812 */ /* 0x000fe200078ec0ff */
[----:B------:R-:W-:Y:S01]  /*25420*/  VIADD R244, R4, 0x64 ;  /* 0x0000006404f47836 */ /* 0x000fe20000000000 */
[----:B------:R-:W-:Y:S01]  /*25430*/  LOP3.LUT P4, RZ, R0, 0x1, RZ, 0xc0, !PT ;  /* 0x0000000100ff7812 */ /* 0x000fe2000788c0ff */
[----:B------:R-:W-:Y:S01]  /*25440*/  VIADD R245, R4, 0x65 ;  /* 0x0000006504f57836 */ /* 0x000fe20000000000 */
[----:B------:R-:W-:Y:S01]  /*25450*/  @P1 LOP3.LUT R3, R3, 0x20, RZ, 0xfc, !PT ;  /* 0x0000002003031812 */ /* 0x000fe200078efcff */
[----:B------:R-:W-:Y:S01]  /*25460*/  ULDC UR42, c[0x0][0x22c] ;  /* 0x00008b00002a7ab9 */ /* 0x000fe20000000800 */
[----:B------:R-:W-:Y:S01]  /*25470*/  ISETP.LT.AND P1, PT, R6, UR16, !P4 ;  /* 0x0000001006007c0c */ /* 0x000fe2000e721270 */
[----:B------:R-:W-:Y:S01]  /*25480*/  IMAD.MOV.U32 R163, RZ, RZ, R67 ;  /* 0x000000ffffa37224 */ /* 0x000fe200078e0043 */
[----:B------:R-:W-:-:S02]  /*25490*/  ISETP.LT.AND P4, PT, R5, UR14, !P4 ;  /* 0x0000000e05007c0c */ /* 0x000fc4000e781270 */
[----:B------:R-:W-:Y:S02]  /*254a0*/  LOP3.LUT R3, R3, 0xffffffbf, RZ, 0xc0, !PT ;  /* 0xffffffbf03037812 */ /* 0x000fe400078ec0ff */
[----:B------:R-:W-:Y:S02]  /*254b0*/  LOP3.LUT R7, R7, 0xffefffff, RZ, 0xc0, !PT ;  /* 0xffefffff07077812 */ /* 0x000fe400078ec0ff */
[----:B------:R-:W-:Y:S01]  /*254c0*/  LOP3.LUT P2, RZ, R0, 0x10, RZ, 0xc0, !PT ;  /* 0x0000001000ff7812 */ /* 0x000fe2000784c0ff */
[----:B------:R-:W-:Y:S01]  /*254d0*/  IMAD.MOV.U32 R67, RZ, RZ, R64 ;  /* 0x000000ffff437224 */ /* 0x000fe200078e0040 */
[----:B------:R-:W-:Y:S01]  /*254e0*/  ULDC UR16, c[0x0][0x22c] ;  /* 0x00008b0000107ab9 */ /* 0x000fe20000000800 */
[----:B------:R-:W-:Y:S02]  /*254f0*/  ULDC UR14, c[0x0][0x22c] ;  /* 0x00008b00000e7ab9 */ /* 0x000fe40000000800 */
[----:B------:R-:W-:-:S04]  /*25500*/  @P1 LOP3.LUT R3, R3, 0x40, RZ, 0xfc, !PT ;  /* 0x0000004003031812 */ /* 0x000fc800078efcff */
[----:B------:R-:W-:-:S04]  /*25510*/  LOP3.LUT R3, R3, 0xfffffff7, RZ, 0xc0, !PT ;  /* 0xfffffff703037812 */ /* 0x000fc800078ec0ff */
[----:B------:R-:W-:Y:S02]  /*25520*/  @P4 LOP3.LUT R3, R3, 0x8, RZ, 0xfc, !PT ;  /* 0x0000000803034812 */ /* 0x000fe400078efcff */
[----:B------:R-:W-:Y:S01]  /*25530*/  ISETP.LT.AND P4, PT, R6, UR46, !P0 ;  /* 0x0000002e06007c0c */ /* 0x000fe2000c781270 */
[C---:B------:R-:W-:Y:S01]  /*25540*/  VIADD R246, R4.reuse, 0x66 ;  /* 0x0000006604f67836 */ /* 0x040fe20000000000 */
[----:B------:R-:W-:Y:S01]  /*25550*/  ISETP.LT.AND P0, PT, R5, UR48, !P0 ;  /* 0x0000003005007c0c */ /* 0x000fe2000c701270 */
[----:B------:R-:W-:Y:S01]  /*25560*/  ULDC UR48, c[0x0][0x22c] ;  /* 0x00008b0000307ab9 */ /* 0x000fe20000000800 */
[----:B------:R-:W-:Y:S01]  /*25570*/  LOP3.LUT R3, R3, 0xffffffef, RZ, 0xc0, !PT ;  /* 0xffffffef03037812 */ /* 0x000fe200078ec0ff */
[----:B------:R-:W-:Y:S01]  /*25580*/  VIADD R14, R4, 0x67 ;  /* 0x00000067040e7836 */ /* 0x000fe20000000000 */
[----:B------:R-:W-:Y:S01]  /*25590*/  @P3 LOP3.LUT R7, R7, 0x100000, RZ, 0xfc, !PT ;  /* 0x0010000007073812 */ /* 0x000fe200078efcff */
[----:B------:R-:W-:-:S06]  /*255a0*/  ULDC UR46, c[0x0][0x22c] ;  /* 0x00008b00002e7ab9 */ /* 0x000fcc0000000800 */
[----:B------:R-:W-:Y:S02]  /*255b0*/  @P4 LOP3.LUT R3, R3, 0x10, RZ, 0xfc, !PT ;  /* 0x0000001003034812 */ /* 0x000fe400078efcff */
[----:B------:R-:W-:Y:S02]  /*255c0*/  LOP3.LUT P4, RZ, R7, 0x400000, RZ, 0xc0, !PT ;  /* 0x0040000007ff7812 */ /* 0x000fe4000788c0ff */
[----:B------:R-:W-:-:S04]  /*255d0*/  LOP3.LUT R3, R3, 0xfffffffd, RZ, 0xc0, !PT ;  /* 0xfffffffd03037812 */ /* 0x000fc800078ec0ff */
[----:B------:R-:W-:Y:S02]  /*255e0*/  @P0 LOP3.LUT R3, R3, 0x2, RZ, 0xfc, !PT ;  /* 0x0000000203030812 */ /* 0x000fe400078efcff */
[----:B------:R-:W-:Y:S01]  /*255f0*/  ISETP.LT.AND P0, PT, R6, UR50, !P4 ;  /* 0x0000003206007c0c */ /* 0x000fe2000e701270 */
[----:B------:R-:W-:Y:S01]  /*25600*/  ULDC UR50, c[0x0][0x22c] ;  /* 0x00008b0000327ab9 */ /* 0x000fe20000000800 */
[----:B------:R-:W-:Y:S02]  /*25610*/  ISETP.LT.AND P4, PT, R5, UR24, !P4 ;  /* 0x0000001805007c0c */ /* 0x000fe4000e781270 */
[----:B------:R-:W-:Y:S02]  /*25620*/  LOP3.LUT R3, R3, 0xfffffffb, RZ, 0xc0, !PT ;  /* 0xfffffffb03037812 */ /* 0x000fe400078ec0ff */
[----:B------:R-:W-:-:S07]  /*25630*/  LOP3.LUT P3, RZ, R0, 0x80, RZ, 0xc0, !PT ;  /* 0x0000008000ff7812 */ /* 0x000fce000786c0ff */
[----:B------:R-:W-:-:S04]  /*25640*/  @P0 LOP3.LUT R3, R3, 0x4, RZ, 0xfc, !PT ;  /* 0x0000000403030812 */ /* 0x000fc800078efcff */
[----:B------:R-:W-:-:S04]  /*25650*/  LOP3.LUT R3, R3, 0xfffffffe, RZ, 0xc0, !PT ;  /* 0xfffffffe03037812 */ /* 0x000fc800078ec0ff */
[----:B------:R-:W-:Y:S02]  /*25660*/  @P4 LOP3.LUT R3, R3, 0x1, RZ, 0xfc, !PT ;  /* 0x0000000103034812 */ /* 0x000fe400078efcff */
[----:B------:R-:W-:Y:S01]  /*25670*/  ISETP.LT.AND P4, PT, R6, UR7, !P3 ;  /* 0x0000000706007c0c */ /* 0x000fe2000df81270 */
[----:B------:R-:W-:Y:S01]  /*25680*/  ULDC UR7, c[0x0][0x22c] ;  /* 0x00008b0000077ab9 */ /* 0x000fe20000000800 */
[----:B------:R-:W-:Y:S01]  /*25690*/  ISETP.LT.AND P3, PT, R5, UR6, !P3 ;  /* 0x0000000605007c0c */ /* 0x000fe2000df61270 */
[----:B------:R-:W-:-:S10]  /*256a0*/  ULDC UR6, c[0x0][0x22c] ;  /* 0x00008b0000067ab9 */ /* 0x000fd40000000800 */
[----:B------:R-:W-:Y:S02]  /*256b0*/  @P4 LOP3.LUT R17, R17, 0x80000000, RZ, 0xfc, !PT ;  /* 0x8000000011114812 */ /* 0x000fe400078efcff */
[----:B------:R-:W-:Y:S02]  /*256c0*/  LOP3.LUT P4, RZ, R7, 0x200000, RZ, 0xc0, !PT ;  /* 0x0020000007ff7812 */ /* 0x000fe4000788c0ff */
[----:B------:R-:W-:-:S04]  /*256d0*/  LOP3.LUT R17, R17, 0xbfffffff, RZ, 0xc0, !PT ;  /* 0xbfffffff11117812 */ /* 0x000fc800078ec0ff */
[----:B------:R-:W-:Y:S02]  /*256e0*/  @P3 LOP3.LUT R17, R17, 0x40000000, RZ, 0xfc, !PT ;  /* 0x4000000011113812 */ /* 0x000fe400078efcff */
[----:B------:R-:W-:Y:S01]  /*256f0*/  ISETP.LT.AND P3, PT, R6, UR60, !P4 ;  /* 0x0000003c06007c0c */ /* 0x000fe2000e761270 */
[----:B------:R-:W-:Y:S01]  /*25700*/  ULDC UR60, c[0x0][0x22c] ;  /* 0x00008b00003c7ab9 */ /* 0x000fe20000000800 */
[----:B------:R-:W-:Y:S01]  /*25710*/  ISETP.LT.AND P4, PT, R5, UR25, !P4 ;  /* 0x0000001905007c0c */ /* 0x000fe2000e781270 */
[----:B------:R-:W-:Y:S01]  /*25720*/  ULDC.64 UR24, c[0x0][0x228] ;  /* 0x00008a0000187ab9 */ /* 0x000fe20000000a00 */
[----:B------:R-:W-:-:S09]  /*25730*/  LOP3.LUT R17, R17, 0xdfffffff, RZ, 0xc0, !PT ;  /* 0xdfffffff11117812 */ /* 0x000fd200078ec0ff */
[----:B------:R-:W-:Y:S02]  /*25740*/  @P3 LOP3.LUT R17, R17, 0x20000000, RZ, 0xfc, !PT ;  /* 0x2000000011113812 */ /* 0x000fe400078efcff */
[----:B------:R-:W-:Y:S02]  /*25750*/  LOP3.LUT P3, RZ, R7, 0x100000, RZ, 0xc0, !PT ;  /* 0x0010000007ff7812 */ /* 0x000fe4000786c0ff */
[----:B------:R-:W-:-:S04]  /*25760*/  LOP3.LUT R17, R17, 0xefffffff, RZ, 0xc0, !PT ;  /* 0xefffffff11117812 */ /* 0x000fc800078ec0ff */
[----:B------:R-:W-:Y:S02]  /*25770*/  @P4 LOP3.LUT R17, R17, 0x10000000, RZ, 0xfc, !PT ;  /* 0x1000000011114812 */ /* 0x000fe400078efcff */
[----:B------:R-:W-:Y:S01]  /*25780*/  ISETP.LT.AND P4, PT, R6, UR26, !P3 ;  /* 0x0000001a06007c0c */ /* 0x000fe2000df81270 */
[----:B------:R-:W-:Y:S01]  /*25790*/  ULDC UR26, c[0x0][0x228] ;  /* 0x00008a00001a7ab9 */ /* 0x000fe20000000800 */
[----:B------:R-:W-:Y:S01]  /*257a0*/  ISETP.LT.AND P3, PT, R5, UR18, !P3 ;  /* 0x0000001205007c0c */ /* 0x000fe2000df61270 */
[----:B------:R-:W-:Y:S01]  /*257b0*/  ULDC UR18, c[0x0][0x22c] ;  /* 0x00008b0000127ab9 */ /* 0x000fe20000000800 */
[----:B------:R-:W-:-:S09]  /*257c0*/  LOP3.LUT R17, R17, 0xf7ffffff, RZ, 0xc0, !PT ;  /* 0xf7ffffff11117812 */ /* 0x000fd200078ec0ff */
[----:B------:R-:W-:-:S04]  /*257d0*/  @P4 LOP3.LUT R17, R17, 0x8000000, RZ, 0xfc, !PT ;  /* 0x0800000011114812 */ /* 0x000fc800078efcff */
[----:B------:R-:W-:-:S04]  /*257e0*/  LOP3.LUT R17, R17, 0xfbffffff, RZ, 0xc0, !PT ;  /* 0xfbffffff11117812 */ /* 0x000fc800078ec0ff */
[----:B------:R-:W-:Y:S02]  /*257f0*/  @P3 LOP3.LUT R17, R17, 0x4000000, RZ, 0xfc, !PT ;  /* 0x0400000011113812 */ /* 0x000fe400078efcff */
[----:B------:R-:W-:Y:S01]  /*25800*/  ISETP.LT.AND P3, PT, R6, UR12, !P2 ;  /* 0x0000000c06007c0c */ /* 0x000fe2000d761270 */
[----:B------:R-:W-:Y:S01]  /*25810*/  ULDC UR12, c[0x0][0x22c] ;  /* 0x00008b00000c7ab9 */ /* 0x000fe20000000800 */
[----:B------:R-:W-:Y:S01]  /*25820*/  ISETP.LT.AND P2, PT, R5, UR26, !P2 ;  /* 0x0000001a05007c0c */ /* 0x000fe2000d741270 */
[----:B------:R-:W-:Y:S01]  /*25830*/  ULDC UR26, c[0x0][0x22c] ;  /* 0x00008b00001a7ab9 */ /* 0x000fe20000000800 */
        /* <DEDUP_REMOVED lines=20> */
[----:B------:R-:W-:Y:S02]  /*25980*/  @P1 LOP3.LUT R17, R17, 0x200000, RZ, 0xfc, !PT ;  /* 0x0020000011111812 */ /* 0x000fe400078efcff */
[----:B------:R-:W-:Y:S01]  /*25990*/  ISETP.LT.AND P1, PT, R5, UR24, !P4 ;  /* 0x0000001805007c0c */ /* 0x000fe2000e721270 */
[----:B------:R-:W-:Y:S01]  /*259a0*/  ULDC UR24, c[0x0][0x228] ;  /* 0x00008a0000187ab9 */ /* 0x000fe20000000800 */
[----:B------:R-:W-:-:S04]  /*259b0*/  LOP3.LUT R17, R17, 0xffefffff, RZ, 0xc0, !PT ;  /* 0xffefffff11117812 */ /* 0x000fc800078ec0ff */
        /* <DEDUP_REMOVED lines=11> */
[----:B------:R-:W-:Y:S02]  /*25a70*/  LOP3.LUT R17, R17, 0xfffbffff, RZ, 0xc0, !PT ;  /* 0xfffbffff11117812 */ /* 0x000fe400078ec0ff */
[----:B------:R-:W-:Y:S02]  /*25a80*/  LOP3.LUT P3, RZ, R7, 0x40000, RZ, 0xc0, !PT ;  /* 0x0004000007ff7812 */ /* 0x000fe4000786c0ff */
        /* <DEDUP_REMOVED lines=25> */
[----:B------:R-:W-:-:S04]  /*25c20*/  @P1 LOP3.LUT R17, R17, 0x1000, RZ, 0xfc, !PT ;  /* 0x0000100011111812 */ /* 0x000fc800078efcff */
[----:B------:R-:W-:-:S04]  /*25c30*/  LOP3.LUT R17, R17, 0xfffffdff, RZ, 0xc0, !PT ;  /* 0xfffffdff11117812 */ /* 0x000fc800078ec0ff */
[----:B------:R-:W-:Y:S02]  /*25c40*/  @P0 LOP3.LUT R17, R17, 0x200, RZ, 0xfc, !PT ;  /* 0x0000020011110812 */ /* 0x000fe400078efcff */
[----:B------:R-:W-:Y:S01]  /*25c50*/  ISETP.GE.AND P0, PT, R175, UR24, PT ;  /* 0x00000018af007c0c */ /* 0x000fe2000bf06270 */
[----:B------:R-:W-:-:S03]  /*25c60*/  ULDC UR24, c[0x0][0x22c] ;  /* 0x00008b0000187ab9 */ /* 0x000fc60000000800 */
        /* <DEDUP_REMOVED lines=8> */
[----:B------:R-:W-:Y:S01]  /*25cf0*/  ISETP.GE.AND P0, PT, R173, UR47, PT ;  /* 0x0000002fad007c0c */ /* 0x000fe2000bf06270 */
[----:B------:R-:W-:Y:S01]  /*25d00*/  VIADD R247, R4, 0x68 ;  /* 0x0000006804f77836 */ /* 0x000fe20000000000 */
[----:B------:R-:W-:Y:S01]  /*25d10*/  LOP3.LUT R17, R17, 0xffffff7f, RZ, 0xc0, !PT ;  /* 0xffffff7f11117812 */ /* 0x000fe200078ec0ff */
[----:B------:R-:W-:Y:S01]  /*25d20*/  ULDC UR47, c[0x0][0x22c] ;  /* 0x00008b00002f7ab9 */ /* 0x000fe20000000800 */
[----:B------:R-:W-:Y:S01]  /*25d30*/  ISETP.LT.AND P1, PT, R5, UR32, !P0 ;  /* 0x0000002005007c0c */ /* 0x000fe2000c721270 */
[----:B------:R-:W-:Y:S01]  /*25d40*/  ULDC UR32, c[0x0][0x22c] ;  /* 0x00008b0000207ab9 */ /* 0x000fe20000000800 */
[----:B------:R-:W-:Y:S01]  /*25d50*/  ISETP.LT.AND P0, PT, R6, UR34, !P0 ;  /* 0x0000002206007c0c */ /* 0x000fe2000c701270 */
[----:B------:R-:W-:-:S10]  /*25d60*/  ULDC UR34, c[0x0][0x228] ;  /* 0x00008a0000227ab9 */ /* 0x000fd40000000800 */
        /* <DEDUP_REMOVED lines=63> */
[----:B------:R-:W-:Y:S01]  /*26160*/  ULDC UR15, c[0x0][0x22c] ;  /* 0x00008b00000f7ab9 */ /* 0x000fe20000000800 */
[----:B------:R-:W-:Y:S01]  /*26170*/  LOP3.LUT R18, R18, 0xfbffffff, RZ, 0xc0, !PT ;  /* 0xfbffffff12127812 */ /* 0x000fe200078ec0ff */
[----:B------:R-:W2:Y:S01]  /*26180*/  LDL.LU R36, [R1+0x156c] ;  /* 0x00156c0001247983 */ /* 0x000ea20000300800 */
        /* <DEDUP_REMOVED lines=21> */
[----:B------:R-:W3:Y:S01]  /*262e0*/  LDL.LU R38, [R1+0x1564] ;  /* 0x0015640001267983 */ /* 0x000ee20000300800 */
        /* <DEDUP_REMOVED lines=21> */
[----:B------:R-:W4:Y:S01]  /*26440*/  LDL.LU R40, [R1+0x155c] ;  /* 0x00155c0001287983 */ /* 0x000f220000300800 */
[----:B------:R-:W-:Y:S01]  /*26450*/  ISETP.LT.AND P1, PT, R6, UR36, !P0 ;  /* 0x0000002406007c0c */ /* 0x000fe2000c721270 */
[----:B------:R-:W-:Y:S01]  /*26460*/  ULDC UR36, c[0x0][0x228] ;  /* 0x00008a0000247ab9 */ /* 0x000fe20000000800 */
[----:B------:R-:W-:Y:S01]  /*26470*/  ISETP.LT.AND P0, PT, R5, UR38, !P0 ;  /* 0x0000002605007c0c */ /* 0x000fe2000c701270 */
[----:B------:R-:W-:Y:S01]  /*26480*/  VIADD R248, R4, 0x69 ;  /* 0x0000006904f87836 */ /* 0x000fe20000000000 */
[----:B------:R-:W-:-:S09]  /*26490*/  ULDC UR38, c[0x0][0x22c] ;  /* 0x00008b0000267ab9 */ /* 0x000fd20000000800 */
        /* <DEDUP_REMOVED lines=60> */
[----:B------:R-:W-:Y:S01]  /*26860*/  VIADD R250, R4, 0x6b ;  /* 0x0000006b04fa7836 */ /* 0x000fe20000000000 */
[----:B------:R-:W-:Y:S01]  /*26870*/  LOP3.LUT R18, R18, 0xffffffdf, RZ, 0xc0, !PT ;  /* 0xffffffdf12127812 */ /* 0x000fe200078ec0ff */
[----:B------:R-:W4:Y:S01]  /*26880*/  LDL.LU R46, [R1+0x1544] ;  /* 0x00154400012e7983 */ /* 0x000f220000300800 */
[----:B------:R-:W-:Y:S01]  /*26890*/  ISETP.LT.AND P1, PT, R6, UR9, !P0 ;  /* 0x0000000906007c0c */ /* 0x000fe2000c721270 */
[----:B------:R-:W-:Y:S01]  /*268a0*/  ULDC UR9, c[0x0][0x228] ;  /* 0x00008a0000097ab9 */ /* 0x000fe20000000800 */
[----:B------:R-:W-:Y:S01]  /*268b0*/  ISETP.LT.AND P0, PT, R5, UR11, !P0 ;  /* 0x0000000b05007c0c */ /* 0x000fe2000c701270 */
[----:B------:R-:W-:Y:S01]  /*268c0*/  ULDC UR11, c[0x0][0x228] ;  /* 0x00008a00000b7ab9 */ /* 0x000fe20000000800 */
[----:B------:R-:W-:Y:S01]  /*268d0*/  VIADD R251, R4, 0x6c ;  /* 0x0000006c04fb7836 */ /* 0x000fe20000000000 */
[----:B------:R-:W-:-:S08]  /*268e0*/  ULDC UR17, c[0x0][0x22c] ;  /* 0x00008b0000117ab9 */ /* 0x000fd00000000800 */
        /* <DEDUP_REMOVED lines=16> */
[----:B------:R-:W2:Y:S02]  /*269f0*/  LDL.LU R19, [R1+0x153c] ;  /* 0x00153c0001137983 */ /* 0x000ea40000300800 */
        /* <DEDUP_REMOVED lines=10> */
[----:B------:R-:W3:Y:S02]  /*26aa0*/  LDL.LU R202, [R1+0x1538] ;  /* 0x0015380001ca7983 */ /* 0x000ee40000300800 */
[----:B------:R-:W-:Y:S01]  /*26ab0*/  ISETP.LT.AND P1, PT, R5, UR9, !P0 ;  /* 0x0000000905007c0c */ /* 0x000fe2000c721270 */
[----:B------:R-:W-:Y:S01]  /*26ac0*/  ULDC UR9, c[0x0][0x228] ;  /* 0x00008a0000097ab9 */ /* 0x000fe20000000800 */
[----:B------:R-:W-:Y:S01]  /*26ad0*/  ISETP.LT.AND P0, PT, R6, UR11, !P0 ;  /* 0x0000000b06007c0c */ /* 0x000fe2000c701270 */
[----:B------:R-:W-:Y:S01]  /*26ae0*/  ULDC UR11, c[0x0][0x228] ;  /* 0x00008a00000b7ab9 */ /* 0x000fe20000000800 */
[----:B--2---:R-:W-:-:S09]  /*26af0*/  LOP3.LUT R19, R19, 0x7fffffff, RZ, 0xc0, !PT ;  /* 0x7fffffff13137812 */ /* 0x004fd200078ec0ff */
        /* <DEDUP_REMOVED lines=28> */
[----:B------:R-:W2:Y:S01]  /*26cc0*/  LDL.LU R205, [R1+0x152c] ;  /* 0x00152c0001cd7983 */ /* 0x000ea20000300800 */
        /* <DEDUP_REMOVED lines=135> */
[----:B------:R-:W4:Y:S01]  /*27540*/  LDL.LU R190, [R1+0x14fc] ;  /* 0x0014fc0001be7983 */ /* 0x000f220000300800 */
        /* <DEDUP_REMOVED lines=16> */
[----:B----4-:R-:W-:-:S09]  /*27650*/  LOP3.LUT R190, R190, 0x7fffffff, RZ, 0xc0, !PT ;  /* 0x7fffffffbebe7812 */ /* 0x010fd200078ec0ff */
        /* <DEDUP_REMOVED lines=68> */
[----:B------:R-:W-:Y:S01]  /*27aa0*/  VIADD R186, R4, 0x78 ;  /* 0x0000007804ba7836 */ /* 0x000fe20000000000 */
[----:B------:R-:W-:Y:S01]  /*27ab0*/  ISETP.LT.AND P0, PT, R6, UR9, !P0 ;  /* 0x0000000906007c0c */ /* 0x000fe2000c701270 */
[----:B------:R-:W-:Y:S01]  /*27ac0*/  ULDC UR9, c[0x0][0x228] ;  /* 0x00008a0000097ab9 */ /* 0x000fe20000000800 */
[----:B------:R-:W-:-:S09]  /*27ad0*/  ULDC UR7, c[0x0][0x22c] ;  /* 0x00008b0000077ab9 */ /* 0x000fd20000000800 */
        /* <DEDUP_REMOVED lines=30> */
[----:B------:R-:W3:Y:S01]  /*27cc0*/  LDL.LU R226, [R1+0x14d4] ;  /* 0x0014d40001e27983 */ /* 0x000ee20000300800 */
        /* <DEDUP_REMOVED lines=70> */
[----:B------:R-:W3:Y:S01]  /*28130*/  LDL.LU R16, [R1+0x14bc] ;  /* 0x0014bc0001107983 */ /* 0x000ee20000300800 */
        /* <DEDUP_REMOVED lines=10> */
[C---:B------:R-:W-:Y:S01]  /*281e0*/  VIADD R166, R4.reuse, 0x82 ;  /* 0x0000008204a67836 */ /* 0x040fe20000000000 */
[----:B------:R-:W2:Y:S01]  /*281f0*/  LDL.LU R232, [R1+0x14b8] ;  /* 0x0014b80001e87983 */ /* 0x000ea20000300800 */
[----:B------:R-:W-:Y:S01]  /*28200*/  VIADD R164, R4, 0x83 ;  /* 0x0000008304a47836 */ /* 0x000fe20000000000 */
[----:B------:R-:W-:Y:S01]  /*28210*/  ISETP.LT.AND P1, PT, R5, UR59, !P0 ;  /* 0x0000003b05007c0c */ /* 0x000fe2000c721270 */
[----:B------:R-:W-:Y:S01]  /*28220*/  ULDC UR59, c[0x0][0x228] ;  /* 0x00008a00003b7ab9 */ /* 0x000fe20000000800 */
[----:B------:R-:W-:Y:S01]  /*28230*/  ISETP.LT.AND P0, PT, R6, UR60, !P0 ;  /* 0x0000003c06007c0c */ /* 0x000fe2000c701270 */
[----:B------:R-:W-:Y:S01]  /*28240*/  ULDC UR60, c[0x0][0x228] ;  /* 0x00008a00003c7ab9 */ /* 0x000fe20000000800 */
[----:B------:R-:W-:Y:S01]  /*28250*/  VIADD R68, R4, 0x84 ;  /* 0x0000008404447836 */ /* 0x000fe20000000000 */
[----:B------:R-:W-:Y:S01]  /*28260*/  ULDC UR61, c[0x0][0x22c] ;  /* 0x00008b00003d7ab9 */ /* 0x000fe20000000800 */
[----:B---3--:R-:W-:-:S07]  /*28270*/  LOP3.LUT R16, R16, 0x7fffffff, RZ, 0xc0, !PT ;  /* 0x7fffffff10107812 */ /* 0x008fce00078ec0ff */
        /* <DEDUP_REMOVED lines=183> */
[----:B------:R-:W4:Y:S01]  /*28df0*/  LDL.LU R14, [R1+0x147c] ;  /* 0x00147c00010e7983 */ /* 0x000f220000300800 */
[----:B------:R-:W-:Y:S01]  /*28e00*/  LOP3.LUT R16, R16, 0xfffffffd, RZ, 0xc0, !PT ;  /* 0xfffffffd10107812 */ /* 0x000fe200078ec0ff */
[----:B------:R-:W-:Y:S01]  /*28e10*/  VIADD R82, R4, 0x92 ;  /* 0x0000009204527836 */ /* 0x000fe20000000000 */
        /* <DEDUP_REMOVED lines=10> */
[C---:B------:R-:W-:Y:S01]  /*28ec0*/  VIADD R84, R4.reuse, 0x94 ;  /* 0x0000009404547836 */ /* 0x040fe20000000000 */
[----:B------:R-:W3:Y:S01]  /*28ed0*/  LDL.LU R247, [R1+0x1478] ;  /* 0x0014780001f77983 */ /* 0x000ee20000300800 */
[----:B------:R-:W-:Y:S01]  /*28ee0*/  VIADD R85, R4, 0x95 ;  /* 0x0000009504557836 */ /* 0x000fe20000000000 */
[----:B------:R-:W-:Y:S01]  /*28ef0*/  ISETP.LT.AND P1, PT, R5, UR48, !P0 ;  /* 0x0000003005007c0c */ /* 0x000fe2000c721270 */
[----:B------:R-:W-:Y:S01]  /*28f00*/  ULDC UR48, c[0x0][0x228] ;  /* 0x00008a0000307ab9 */ /* 0x000fe20000000800 */
[----:B------:R-:W-:Y:S01]  /*28f10*/  ISETP.LT.AND P0, PT, R6, UR49, !P0 ;  /* 0x0000003106007c0c */ /* 0x000fe2000c701270 */
[----:B------:R-:W-:Y:S01]  /*28f20*/  ULDC UR49, c[0x0][0x228] ;  /* 0x00008a0000317ab9 */ /* 0x000fe20000000800 */
[----:B------:R-:W-:Y:S01]  /*28f30*/  VIADD R86, R4, 0x96 ;  /* 0x0000009604567836 */ /* 0x000fe20000000000 */
[----:B------:R-:W-:Y:S01]  /*28f40*/  ULDC UR47, c[0x0][0x22c] ;  /* 0x00008b00002f7ab9 */ /* 0x000fe20000000800 */
[----:B----4-:R-:W-:-:S07]  /*28f50*/  LOP3.LUT R14, R14, 0x7fffffff, RZ, 0xc0, !PT ;  /* 0x7fffffff0e0e7812 */ /* 0x010fce00078ec0ff */
        /* <DEDUP_REMOVED lines=166> */
[----:B------:R-:W2:Y:S01]  /*299c0*/  LDL.LU R15, [R1+0x143c] ;  /* 0x00143c00010f7983 */ /* 0x000ea20000300800 */
        /* <DEDUP_REMOVED lines=21> */
[----:B--2---:R-:W-:-:S07]  /*29b20*/  LOP3.LUT R15, R15, 0x7fffffff, RZ, 0xc0, !PT ;  /* 0x7fffffff0f0f7812 */ /* 0x004fce00078ec0ff */
        /* <DEDUP_REMOVED lines=34> */
[----:B------:R-:W-:Y:S01]  /*29d50*/  ULDC UR11, c[0x0][0x228] ;  /* 0x00008a00000b7ab9 */ /* 0x000fe20000000800 */
[----:B------:R-:W-:Y:S01]  /*29d60*/  ISETP.LT.AND P0, PT, R6, UR12, !P0 ;  /* 0x0000000c06007c0c */ /* 0x000fe2000c701270 */
[----:B------:R-:W-:Y:S01]  /*29d70*/  ULDC UR12, c[0x0][0x228] ;  /* 0x00008a00000c7ab9 */ /* 0x000fe20000000800 */
[C---:B------:R-:W-:Y:S01]  /*29d80*/  VIADD R106, R4.reuse, 0xaa ;  /* 0x000000aa046a7836 */ /* 0x040fe20000000000 */
[----:B------:R-:W4:Y:S01]  /*29d90*/  LDL.LU R12, [R1+0x142c] ;  /* 0x00142c00010c7983 */ /* 0x000f220000300800 */
[----:B------:R-:W-:Y:S01]  /*29da0*/  VIADD R107, R4, 0xab ;  /* 0x000000ab046b7836 */ /* 0x000fe20000000000 */
[----:B------:R-:W-:-:S06]  /*29db0*/  ULDC UR10, c[0x0][0x22c] ;  /* 0x00008b00000a7ab9 */ /* 0x000fcc0000000800 */
[----:B------:R-:W-:-:S04]  /*29dc0*/  @P1 LOP3.LUT R15, R15, 0x2000000, RZ, 0xfc, !PT ;  /* 0x020000000f0f1812 */ /* 0x000fc800078efcff */
[----:B------:R-:W-:-:S04]  /*29dd0*/  LOP3.LUT R15, R15, 0xfeffffff, RZ, 0xc0, !PT ;  /* 0xfeffffff0f0f7812 */ /* 0x000fc800078ec0ff */
[----:B------:R-:W-:Y:S02]  /*29de0*/  @P0 LOP3.LUT R15, R15, 0x1000000, RZ, 0xfc, !PT ;  /* 0x010000000f0f0812 */ /* 0x000fe400078efcff */
[----:B------:R-:W-:Y:S01]  /*29df0*/  ISETP.GE.AND P0, PT, R13, UR40, PT ;  /* 0x000000280d007c0c */ /* 0x000fe2000bf06270 */
[----:B------:R-:W-:Y:S01]  /*29e00*/  ULDC UR40, c[0x0][0x22c] ;  /* 0x00008b0000287ab9 */ /* 0x000fe20000000800 */
[----:B------:R-:W-:Y:S01]  /*29e10*/  LOP3.LUT R15, R15, 0xff7fffff, RZ, 0xc0, !PT ;  /* 0xff7fffff0f0f7812 */ /* 0x000fe200078ec0ff */
[C---:B------:R-:W-:Y:S01]  /*29e20*/  VIADD R108, R4.reuse, 0xac ;  /* 0x000000ac046c7836 */ /* 0x040fe20000000000 */
[----:B------:R-:W-:Y:S01]  /*29e30*/  ISETP.LT.AND P1, PT, R5, UR11, !P0 ;  /* 0x0000000b05007c0c */ /* 0x000fe2000c721270 */
[----:B------:R-:W-:Y:S01]  /*29e40*/  VIADD R109, R4, 0xad ;  /* 0x000000ad046d7836 */ /* 0x000fe20000000000 */
[----:B------:R-:W-:Y:S01]  /*29e50*/  ISETP.LT.AND P0, PT, R6, UR12, !P0 ;  /* 0x0000000c06007c0c */ /* 0x000fe2000c701270 */
[----:B------:R-:W-:Y:S01]  /*29e60*/  ULDC UR12, c[0x0][0x228] ;  /* 0x00008a00000c7ab9 */ /* 0x000fe20000000800 */
[C---:B------:R-:W-:Y:S01]  /*29e70*/  VIADD R110, R4.reuse, 0xae ;  /* 0x000000ae046e7836 */ /* 0x040fe20000000000 */
[----:B------:R-:W3:Y:S01]  /*29e80*/  LDL.LU R13, [R1+0x1428] ;  /* 0x00142800010d7983 */ /* 0x000ee20000300800 */
[C---:B------:R-:W-:Y:S01]  /*29e90*/  VIADD R111, R4.reuse, 0xaf ;  /* 0x000000af046f7836 */ /* 0x040fe20000000000 */
[----:B------:R-:W-:Y:S01]  /*29ea0*/  ULDC UR11, c[0x0][0x22c] ;  /* 0x00008b00000b7ab9 */ /* 0x000fe20000000800 */
[----:B------:R-:W-:-:S02]  /*29eb0*/  VIADD R112, R4, 0xb0 ;  /* 0x000000b004707836 */ /* 0x000fc40000000000 */
[C---:B------:R-:W-:Y:S02]  /*29ec0*/  VIADD R113, R4.reuse, 0xb1 ;  /* 0x000000b104717836 */ /* 0x040fe40000000000 */
[C---:B------:R-:W-:Y:S01]  /*29ed0*/  VIADD R114, R4.reuse, 0xb2 ;  /* 0x000000b204727836 */ /* 0x040fe20000000000 */
[----:B------:R-:W-:Y:S01]  /*29ee0*/  @P1 LOP3.LUT R15, R15, 0x800000, RZ, 0xfc, !PT ;  /* 0x008000000f0f1812 */ /* 0x000fe200078efcff */
[C---:B------:R-:W-:Y:S02]  /*29ef0*/  VIADD R115, R4.reuse, 0xb3 ;  /* 0x000000b304737836 */ /* 0x040fe40000000000 */
[C---:B------:R-:W-:Y:S01]  /*29f00*/  VIADD R116, R4.reuse, 0xb4 ;  /* 0x000000b404747836 */ /* 0x040fe20000000000 */
[----:B------:R-:W-:Y:S01]  /*29f10*/  LOP3.LUT R15, R15, 0xffbfffff, RZ, 0xc0, !PT ;  /* 0xffbfffff0f0f7812 */ /* 0x000fe200078ec0ff */
[C---:B------:R-:W-:Y:S02]  /*29f20*/  VIADD R117, R4.reuse, 0xb5 ;  /* 0x000000b504757836 */ /* 0x040fe40000000000 */
[C---:B------:R-:W-:Y:S01]  /*29f30*/  VIADD R118, R4.reuse, 0xb6 ;  /* 0x000000b604767836 */ /* 0x040fe20000000000 */
[----:B------:R-:W-:Y:S01]  /*29f40*/  @P0 LOP3.LUT R15, R15, 0x400000, RZ, 0xfc, !PT ;  /* 0x004000000f0f0812 */ /* 0x000fe200078efcff */
[C---:B------:R-:W-:Y:S01]  /*29f50*/  VIADD R119, R4.reuse, 0xb7 ;  /* 0x000000b704777836 */ /* 0x040fe20000000000 */
[----:B------:R-:W-:Y:S01]  /*29f60*/  ISETP.GE.AND P0, PT, R191, UR40, PT ;  /* 0x00000028bf007c0c */ /* 0x000fe2000bf06270 */
[----:B------:R-:W-:Y:S01]  /*29f70*/  ULDC UR40, c[0x0][0x22c] ;  /* 0x00008b0000287ab9 */ /* 0x000fe20000000800 */
[----:B------:R-:W-:-:S02]  /*29f80*/  VIADD R120, R4, 0xb8 ;  /* 0x000000b804787836 */ /* 0x000fc40000000000 */
[C---:B------:R-:W-:Y:S01]  /*29f90*/  VIADD R121, R4.reuse, 0xb9 ;  /* 0x000000b904797836 */ /* 0x040fe20000000000 */
[----:B------:R-:W-:Y:S01]  /*29fa0*/  ISETP.LT.AND P1, PT, R5, UR12, !P0 ;  /* 0x0000000c05007c0c */ /* 0x000fe2000c721270 */
[----:B------:R-:W-:Y:S01]  /*29fb0*/  VIADD R122, R4, 0xba ;  /* 0x000000ba047a7836 */ /* 0x000fe20000000000 */
[----:B------:R-:W-:Y:S01]  /*29fc0*/  ISETP.LT.AND P0, PT, R6, UR16, !P0 ;  /* 0x0000001006007c0c */ /* 0x000fe2000c701270 */
[----:B------:R-:W-:Y:S01]  /*29fd0*/  ULDC UR16, c[0x0][0x228] ;  /* 0x00008a0000107ab9 */ /* 0x000fe20000000800 */
[----:B------:R-:W-:Y:S01]  /*29fe0*/  LOP3.LUT R15, R15, 0xffdfffff, RZ, 0xc0, !PT ;  /* 0xffdfffff0f0f7812 */ /* 0x000fe200078ec0ff */
[C---:B------:R-:W-:Y:S01]  /*29ff0*/  VIADD R123, R4.reuse, 0xbb ;  /* 0x000000bb047b7836 */ /* 0x040fe20000000000 */
[----:B------:R-:W-:Y:S01]  /*2a000*/  ULDC UR12, c[0x0][0x22c] ;  /* 0x00008b00000c7ab9 */ /* 0x000fe20000000800 */
[C---:B------:R-:W-:Y:S02]  /*2a010*/  VIADD R124, R4.reuse, 0xbc ;  /* 0x000000bc047c7836 */ /* 0x040fe40000000000 */
        /* <DEDUP_REMOVED lines=10> */
[----:B------:R-:W-:Y:S01]  /*2a0c0*/  VIADD R132, R4, 0xc4 ;  /* 0x000000c404847836 */ /* 0x000fe20000000000 */
        /* <DEDUP_REMOVED lines=9> */
[----:B------:R-:W-:Y:S01]  /*2a160*/  ULDC UR13, c[0x0][0x22c] ;  /* 0x00008b00000d7ab9 */ /* 0x000fe20000000800 */
[----:B------:R-:W-:-:S02]  /*2a170*/  VIADD R136, R4, 0xc8 ;  /* 0x000000c804887836 */ /* 0x000fc40000000000 */
[C---:B------:R-:W-:Y:S02]  /*2a180*/  VIADD R137, R4.reuse, 0xc9 ;  /* 0x000000c904897836 */ /* 0x040fe40000000000 */
[C---:B------:R-:W-:Y:S02]  /*2a190*/  VIADD R138, R4.reuse, 0xca ;  /* 0x000000ca048a7836 */ /* 0x040fe40000000000 */
[C---:B------:R-:W-:Y:S01]  /*2a1a0*/  VIADD R139, R4.reuse, 0xcb ;  /* 0x000000cb048b7836 */ /* 0x040fe20000000000 */
[----:B------:R-:W-:Y:S01]  /*2a1b0*/  @P1 LOP3.LUT R15, R15, 0x80000, RZ, 0xfc, !PT ;  /* 0x000800000f0f1812 */ /* 0x000fe200078efcff */
[C---:B------:R-:W-:Y:S02]  /*2a1c0*/  VIADD R140, R4.reuse, 0xcc ;  /* 0x000000cc048c7836 */ /* 0x040fe40000000000 */
[C---:B------:R-:W-:Y:S01]  /*2a1d0*/  VIADD R141, R4.reuse, 0xcd ;  /* 0x000000cd048d7836 */ /* 0x040fe20000000000 */
[----:B------:R-:W-:Y:S01]  /*2a1e0*/  LOP3.LUT R15, R15, 0xfffbffff, RZ, 0xc0, !PT ;  /* 0xfffbffff0f0f7812 */ /* 0x000fe200078ec0ff */
[----:B------:R-:W-:-:S02]  /*2a1f0*/  VIADD R142, R4, 0xce ;  /* 0x000000ce048e7836 */ /* 0x000fc40000000000 */
        /* <DEDUP_REMOVED lines=48> */
[----:B------:R-:W-:Y:S01]  /*2a500*/  ULDC UR5, c[0x0][0x228] ;  /* 0x00008a0000057ab9 */ /* 0x000fe20000000800 */
[C---:B------:R-:W-:Y:S02]  /*2a510*/  VIADD R55, R4.reuse, 0xe9 ;  /* 0x000000e904377836 */ /* 0x040fe40000000000 */
        /* <DEDUP_REMOVED lines=16> */
[----:B------:R-:W-:Y:S01]  /*2a620*/  VIADD R65, R4, 0xff ;  /* 0x000000ff04417836 */ /* 0x000fe20000000000 */
[----:B------:R-:W-:Y:S01]  /*2a630*/  LOP3.LUT R0, R0, 0xbfffffff, RZ, 0xc0, !PT ;  /* 0xbfffffff00007812 */ /* 0x000fe200078ec0ff */
[----:B------:R-:W3:Y:S01]  /*2a640*/  LDL.LU R171, [R1+0x1044] ;  /* 0x0010440001ab7983 */ /* 0x000ee20000300800 */
[----:B------:R-:W-:-:S02]  /*2a650*/  @P0 LOP3.LUT R15, R15, 0x1000, RZ, 0xfc, !PT ;  /* 0x000010000f0f0812 */ /* 0x000fc400078efcff */
[----:B------:R-:W-:Y:S01]  /*2a660*/  ISETP.GE.AND P0, PT, R166, UR40, PT ;  /* 0x00000028a6007c0c */ /* 0x000fe2000bf06270 */
[----:B------:R-:W-:Y:S01]  /*2a670*/  ULDC UR40, c[0x0][0x22c] ;  /* 0x00008b0000287ab9 */ /* 0x000fe20000000800 */
[----:B------:R-:W-:Y:S01]  /*2a680*/  LOP3.LUT R4, R4, 0x7fffffff, RZ, 0xc0, !PT ;  /* 0x7fffffff04047812 */ /* 0x000fe200078ec0ff */
[----:B------:R-:W3:Y:S01]  /*2a690*/  LDL.LU R169, [R1+0x102c] ;  /* 0x00102c0001a97983 */ /* 0x000ee20000300800 */
[----:B------:R-:W-:Y:S01]  /*2a6a0*/  ISETP.LT.AND P1, PT, R5, UR5, !P0 ;  /* 0x0000000505007c0c */ /* 0x000fe2000c721270 */
[----:B------:R-:W-:Y:S01]  /*2a6b0*/  ULDC UR5, c[0x0][0x228] ;  /* 0x00008a0000057ab9 */ /* 0x000fe20000000800 */
[----:B------:R-:W-:Y:S01]  /*2a6c0*/  ISETP.LT.AND P0, PT, R6, UR17, !P0 ;  /* 0x0000001106007c0c */ /* 0x000fe2000c701270 */
[----:B------:R-:W-:Y:S01]  /*2a6d0*/  ULDC UR17, c[0x0][0x22c] ;  /* 0x00008b0000117ab9 */ /* 0x000fe20000000800 */
[----:B------:R-:W-:Y:S01]  /*2a6e0*/  LOP3.LUT R15, R15, 0xfffff7ff, RZ, 0xc0, !PT ;  /* 0xfffff7ff0f0f7812 */ /* 0x000fe200078ec0ff */
[----:B------:R-:W3:Y:S01]  /*2a6f0*/  LDL.LU R167, [R1+0x1028] ;  /* 0x0010280001a77983 */ /* 0x000ee20000300800 */
[----:B------:R-:W-:Y:S01]  /*2a700*/  ISETP.GE.AND P4, PT, R188, UR19, PT ;  /* 0x00000013bc007c0c */ /* 0x000fe2000bf86270 */
[----:B------:R-:W-:Y:S01]  /*2a710*/  ULDC UR19, c[0x0][0x22c] ;  /* 0x00008b0000137ab9 */ /* 0x000fe20000000800 */
[----:B------:R-:W-:Y:S01]  /*2a720*/  LOP3.LUT R7, R7, 0xfffeffff, RZ, 0xc0, !PT ;  /* 0xfffeffff07077812 */ /* 0x000fe200078ec0ff */
[----:B------:R-:W3:Y:S04]  /*2a730*/  LDL.LU R165, [R1+0x101c] ;  /* 0x00101c0001a57983 */ /* 0x000ee80000300800 */
[----:B------:R-:W-:Y:S01]  /*2a740*/  @P1 LOP3.LUT R15, R15, 0x800, RZ, 0xfc, !PT ;  /* 0x000008000f0f1812 */ /* 0x000fe200078efcff */
[----:B------:R-:W3:Y:S03]  /*2a750*/  LDL.LU R163, [R1+0x1014] ;  /* 0x0010140001a37983 */ /* 0x000ee60000300800 */
[----:B------:R-:W-:Y:S01]  /*2a760*/  LOP3.LUT R15, R15, 0xfffffbff, RZ, 0xc0, !PT ;  /* 0xfffffbff0f0f7812 */ /* 0x000fe200078ec0ff */
[----:B------:R-:W3:Y:S03]  /*2a770*/  LDL.LU R67, [R1+0x1010] ;  /* 0x0010100001437983 */ /* 0x000ee60000300800 */
[----:B------:R-:W-:Y:S01]  /*2a780*/  @P0 LOP3.LUT R15, R15, 0x400, RZ, 0xfc, !PT ;  /* 0x000004000f0f0812 */ /* 0x000fe200078efcff */
[----:B------:R-:W3:Y:S01]  /*2a790*/  LDL.LU R188, [R1+0x1424] ;  /* 0x0014240001bc7983 */ /* 0x000ee20000300800 */
        /* <DEDUP_REMOVED lines=335> */
[----:B---3--:R-:W-:Y:S02]  /*2bc90*/  LOP3.LUT R13, R13, 0xbfffffff, RZ, 0xc0, !PT ;  /* 0xbfffffff0d0d7812 */ /* 0x008fe400078ec0ff */
[----:B------:R-:W-:-:S09]  /*2bca0*/  LOP3.LUT R12, R12, 0xfffffffe, RZ, 0xc0, !PT ;  /* 0xfffffffe0c0c7812 */ /* 0x000fd200078ec0ff */
[----:B------:R-:W-:Y:S02]  /*2bcb0*/  @P0 LOP3.LUT R13, R13, 0x40000000, RZ, 0xfc, !PT ;  /* 0x400000000d0d0812 */ /* 0x000fe400078efcff */
[----:B------:R-:W-:Y:S01]  /*2bcc0*/  ISETP.GE.AND P0, PT, R101, UR10, PT ;  /* 0x0000000a65007c0c */ /* 0x000fe2000bf06270 */
[----:B------:R-:W-:Y:S01]  /*2bcd0*/  ULDC UR10, c[0x0][0x22c] ;  /* 0x00008b00000a7ab9 */ /* 0x000fe20000000800 */
        /* <DEDUP_REMOVED lines=85> */
[----:B------:R-:W-:-:S11]  /*2c230*/  LOP3.LUT R13, R13, 0xfffffffe, RZ, 0xc0, !PT ;  /* 0xfffffffe0d0d7812 */ /* 0x000fd600078ec0ff */
        /* <DEDUP_REMOVED lines=28> */
[----:B------:R-:W-:-:S04]  /*2c400*/  LOP3.LUT R0, R0, 0xfffbffff, RZ, 0xc0, !PT ;  /* 0xfffbffff00007812 */ /* 0x000fc800078ec0ff */
[----:B------:R-:W-:-:S05]  /*2c410*/  LOP3.LUT R0, R0, 0xffefffff, RZ, 0xc0, !PT ;  /* 0xffefffff00007812 */ /* 0x000fca00078ec0ff */
[----:B------:R-:W-:-:S04]  /*2c420*/  @P1 LOP3.LUT R0, R0, 0x100000, RZ, 0xfc, !PT ;  /* 0x0010000000001812 */ /* 0x000fc800078efcff */
        /* <DEDUP_REMOVED lines=29> */
[----:B------:R-:W-:Y:S02]  /*2c600*/  LOP3.LUT R0, R0, 0xfffffeff, RZ, 0xc0, !PT ;  /* 0xfffffeff00007812 */ /* 0x000fe400078ec0ff */
[----:B------:R-:W-:Y:S02]  /*2c610*/  @P4 LOP3.LUT R7, R7, 0x10000, RZ, 0xfc, !PT ;  /* 0x0001000007074812 */ /* 0x000fe400078efcff */
[----:B------:R-:W-:Y:S02]  /*2c620*/  @P0 LOP3.LUT R0, R0, 0x100, RZ, 0xfc, !PT ;  /* 0x0000010000000812 */ /* 0x000fe400078efcff */
[----:B------:R-:W-:Y:S01]  /*2c630*/  ISETP.GE.AND P0, PT, R116, UR34, PT ;  /* 0x0000002274007c0c */ /* 0x000fe2000bf06270 */
[----:B------:R-:W-:Y:S01]  /*2c640*/  ULDC UR34, c[0x0][0x22c] ;  /* 0x00008b0000227ab9 */ /* 0x000fe20000000800 */
[----:B------:R-:W-:Y:S02]  /*2c650*/  ISETP.GE.AND P4, PT, R194, UR31, PT ;  /* 0x0000001fc2007c0c */ /* 0x000fe4000bf86270 */
[----:B------:R-:W-:Y:S01]  /*2c660*/  ISETP.LT.AND P1, PT, R5, UR36, !P0 ;  /* 0x0000002405007c0c */ /* 0x000fe2000c721270 */
[----:B------:R-:W-:Y:S01]  /*2c670*/  ULDC UR36, c[0x0][0x228] ;  /* 0x00008a0000247ab9 */ /* 0x000fe20000000800 */
[----:B------:R-:W-:-:S02]  /*2c680*/  ISETP.GE.AND P6, PT, R196, UR35, PT ;  /* 0x00000023c4007c0c */ /* 0x000fc4000bfc6270 */
[----:B------:R-:W-:Y:S02]  /*2c690*/  LOP3.LUT R4, R4, 0xffefffff, RZ, 0xc0, !PT ;  /* 0xffefffff04047812 */ /* 0x000fe400078ec0ff */
[----:B------:R-:W-:Y:S01]  /*2c6a0*/  ISETP.LT.AND P0, PT, R6, UR38, !P0 ;  /* 0x0000002606007c0c */ /* 0x000fe2000c701270 */
[----:B------:R-:W-:Y:S01]  /*2c6b0*/  ULDC UR38, c[0x0][0x228] ;  /* 0x00008a0000267ab9 */ /* 0x000fe20000000800 */
[----:B------:R-:W-:-:S03]  /*2c6c0*/  LOP3.LUT R0, R0, 0xffffff7f, RZ, 0xc0, !PT ;  /* 0xffffff7f00007812 */ /* 0x000fc600078ec0ff */
[----:B------:R-:W-:Y:S02]  /*2c6d0*/  @P4 LOP3.LUT R4, R4, 0x100000, RZ, 0xfc, !PT ;  /* 0x0010000004044812 */ /* 0x000fe400078efcff */
[----:B------:R-:W-:Y:S02]  /*2c6e0*/  ISETP.GE.AND P4, PT, R197, UR37, PT ;  /* 0x00000025c5007c0c */ /* 0x000fe4000bf86270 */
[----:B------:R-:W-:Y:S02]  /*2c6f0*/  @P1 LOP3.LUT R0, R0, 0x80, RZ, 0xfc, !PT ;  /* 0x0000008000001812 */ /* 0x000fe400078efcff */
[----:B------:R-:W-:Y:S02]  /*2c700*/  LOP3.LUT R4, R4, 0xfffeffff, RZ, 0xc0, !PT ;  /* 0xfffeffff04047812 */ /* 0x000fe400078ec0ff */
[----:B------:R-:W-:Y:S02]  /*2c710*/  LOP3.LUT R0, R0, 0xffffffbf, RZ, 0xc0, !PT ;  /* 0xffffffbf00007812 */ /* 0x000fe400078ec0ff */
[----:B------:R-:W-:-:S02]  /*2c720*/  @P6 LOP3.LUT R4, R4, 0x10000, RZ, 0xfc, !PT ;  /* 0x0001000004046812 */ /* 0x000fc400078efcff */
[----:B------:R-:W-:Y:S02]  /*2c730*/  ISETP.GE.AND P5, PT, R198, UR39, PT ;  /* 0x00000027c6007c0c */ /* 0x000fe4000bfa6270 */
[----:B------:R-:W-:Y:S02]  /*2c740*/  @P0 LOP3.LUT R0, R0, 0x40, RZ, 0xfc, !PT ;  /* 0x0000004000000812 */ /* 0x000fe400078efcff */
[----:B------:R-:W-:Y:S02]  /*2c750*/  LOP3.LUT R4, R4, 0xfff7ffff, RZ, 0xc0, !PT ;  /* 0xfff7ffff04047812 */ /* 0x000fe400078ec0ff */
[----:B------:R-:W-:Y:S01]  /*2c760*/  ISETP.GE.AND P0, PT, R117, UR5, PT ;  /* 0x0000000575007c0c */ /* 0x000fe2000bf06270 */
[----:B------:R-:W-:Y:S01]  /*2c770*/  ULDC UR5, c[0x0][0x228] ;  /* 0x00008a0000057ab9 */ /* 0x000fe20000000800 */
[----:B------:R-:W-:Y:S02]  /*2c780*/  @P4 LOP3.LUT R4, R4, 0x80000, RZ, 0xfc, !PT ;  /* 0x0008000004044812 */ /* 0x000fe400078efcff */
[----:B------:R-:W-:Y:S01]  /*2c790*/  ISETP.LT.AND P1, PT, R5, UR36, !P0 ;  /* 0x0000002405007c0c */ /* 0x000fe2000c721270 */
[----:B------:R-:W-:Y:S01]  /*2c7a0*/  ULDC UR36, c[0x0][0x22c] ;  /* 0x00008b0000247ab9 */ /* 0x000fe20000000800 */
[----:B------:R-:W-:-:S02]  /*2c7b0*/  ISETP.GE.AND P4, PT, R199, UR41, PT ;  /* 0x00000029c7007c0c */ /* 0x000fc4000bf86270 */
[----:B------:R-:W-:Y:S02]  /*2c7c0*/  LOP3.LUT R4, R4, 0xffffdfff, RZ, 0xc0, !PT ;  /* 0xffffdfff04047812 */ /* 0x000fe400078ec0ff */
[----:B------:R-:W-:Y:S01]  /*2c7d0*/  ISETP.LT.AND P0, PT, R6, UR38, !P0 ;  /* 0x0000002606007c0c */ /* 0x000fe2000c701270 */
[----:B------:R-:W-:Y:S01]  /*2c7e0*/  ULDC UR38, c[0x0][0x22c] ;  /* 0x00008b0000267ab9 */ /* 0x000fe20000000800 */
[----:B------:R-:W-:Y:S02]  /*2c7f0*/  @P5 LOP3.LUT R4, R4, 0x2000, RZ, 0xfc, !PT ;  /* 0x0000200004045812 */ /* 0x000fe400078efcff */
[----:B------:R-:W-:Y:S02]  /*2c800*/  LOP3.LUT R0, R0, 0xffffffef, RZ, 0xc0, !PT ;  /* 0xffffffef00007812 */ /* 0x000fe400078ec0ff */
[----:B------:R-:W-:Y:S02]  /*2c810*/  ISETP.GE.AND P6, PT, R200, UR43, PT ;  /* 0x0000002bc8007c0c */ /* 0x000fe4000bfc6270 */
[----:B------:R-:W-:-:S02]  /*2c820*/  LOP3.LUT R4, R4, 0xfffff7ff, RZ, 0xc0, !PT ;  /* 0xfffff7ff04047812 */ /* 0x000fc400078ec0ff */
[----:B------:R-:W-:Y:S02]  /*2c830*/  @P1 LOP3.LUT R0, R0, 0x10, RZ, 0xfc, !PT ;  /* 0x0000001000001812 */ /* 0x000fe400078efcff */
[----:B------:R-:W-:Y:S02]  /*2c840*/  @P4 LOP3.LUT R4, R4, 0x800, RZ, 0xfc, !PT ;  /* 0x0000080004044812 */ /* 0x000fe400078efcff */
[----:B------:R-:W-:Y:S01]  /*2c850*/  ISETP.GE.AND P4, PT, R118, UR19, PT ;  /* 0x0000001376007c0c */ /* 0x000fe2000bf86270 */
[----:B------:R-:W-:Y:S01]  /*2c860*/  ULDC UR19, c[0x0][0x22c] ;  /* 0x00008b0000137ab9 */ /* 0x000fe20000000800 */
[----:B------:R-:W-:Y:S02]  /*2c870*/  LOP3.LUT R0, R0, 0xfffffff7, RZ, 0xc0, !PT ;  /* 0xfffffff700007812 */ /* 0x000fe400078ec0ff */
[----:B------:R-:W-:Y:S02]  /*2c880*/  LOP3.LUT R4, R4, 0xfffffdff, RZ, 0xc0, !PT ;  /* 0xfffffdff04047812 */ /* 0x000fe400078ec0ff */
[----:B------:R-:W-:-:S02]  /*2c890*/  @P0 LOP3.LUT R0, R0, 0x8, RZ, 0xfc, !PT ;  /* 0x0000000800000812 */ /* 0x000fc400078efcff */
[----:B------:R-:W-:Y:S01]  /*2c8a0*/  ISETP.GE.AND P2, PT, R192, UR27, PT ;  /* 0x0000001bc0007c0c */ /* 0x000fe2000bf46270 */
[----:B------:R-:W-:Y:S01]  /*2c8b0*/  ULDC UR27, c[0x0][0x22c] ;  /* 0x00008b00001b7ab9 */ /* 0x000fe20000000800 */
[----:B------:R-:W-:Y:S02]  /*2c8c0*/  @P6 LOP3.LUT R4, R4, 0x200, RZ, 0xfc, !PT ;  /* 0x0000020004046812 */ /* 0x000fe400078efcff */
[----:B------:R-:W-:Y:S01]  /*2c8d0*/  ISETP.GE.AND P6, PT, R120, UR27, PT ;  /* 0x0000001b78007c0c */ /* 0x000fe2000bfc6270 */
[----:B------:R-:W-:Y:S01]  /*2c8e0*/  ULDC UR27, c[0x0][0x22c] ;  /* 0x00008b00001b7ab9 */ /* 0x000fe20000000800 */
[----:B------:R-:W-:-:S04]  /*2c8f0*/  LOP3.LUT R0, R0, 0xfffffffe, RZ, 0xc0, !PT ;  /* 0xfffffffe00007812 */ /* 0x000fc800078ec0ff */
[----:B------:R-:W-:Y:S02]  /*2c900*/  @P4 LOP3.LUT R0, R0, 0x1, RZ, 0xfc, !PT ;  /* 0x0000000100004812 */ /* 0x000fe400078efcff */
[----:B------:R-:W-:Y:S01]  /*2c910*/  ISETP.GE.AND P3, PT, R189, UR23, PT ;  /* 0x00000017bd007c0c */ /* 0x000fe2000bf66270 */
[----:B------:R-:W-:Y:S01]  /*2c920*/  ULDC UR23, c[0x0][0x22c] ;  /* 0x00008b0000177ab9 */ /* 0x000fe20000000800 */
[----:B------:R-:W-:Y:S01]  /*2c930*/  LOP3.LUT R0, R0, 0xfffffffd, RZ, 0xc0, !PT ;  /* 0xfffffffd00007812 */ /* 0x000fe200078ec0ff */
[----:B------:R-:W2:Y:S03]  /*2c940*/  LDL.LU R189, [R1+0x1420] ;  /* 0x0014200001bd7983 */ /* 0x000ea60000300800 */
[----:B------:R-:W-:Y:S01]  /*2c950*/  @P6 LOP3.LUT R0, R0, 0x2, RZ, 0xfc, !PT ;  /* 0x0000000200006812 */ /* 0x000fe200078efcff */
[----:B------:R-:W3:Y:S01]  /*2c960*/  LDL.LU R192, [R1+0x141c] ;  /* 0x00141c0001c07983 */ /* 0x000ee20000300800 */
[----:B------:R-:W-:Y:S01]  /*2c970*/  ISETP.GE.AND P6, PT, R121, UR23, PT ;  /* 0x0000001779007c0c */ /* 0x000fe2000bfc6270 */
[----:B------:R-:W-:Y:S01]  /*2c980*/  ULDC UR23, c[0x0][0x22c] ;  /* 0x00008b0000177ab9 */ /* 0x000fe20000000800 */
[----:B------:R-:W-:-:S02]  /*2c990*/  LOP3.LUT R0, R0, 0xffffffdf, RZ, 0xc0, !PT ;  /* 0xffffffdf00007812 */ /* 0x000fc400078ec0ff */
[----:B------:R-:W-:Y:S02]  /*2c9a0*/  ISETP.GE.AND P5, PT, R201, UR45, PT ;  /* 0x0000002dc9007c0c */ /* 0x000fe4000bfa6270 */
[----:B------:R-:W-:-:S07]  /*2c9b0*/  LOP3.LUT R4, R4, 0xffffff7f, RZ, 0xc0, !PT ;  /* 0xffffff7f04047812 */ /* 0x000fce00078ec0ff */
[----:B------:R-:W-:Y:S02]  /*2c9c0*/  @P6 LOP3.LUT R0, R0, 0x20, RZ, 0xfc, !PT ;  /* 0x0000002000006812 */ /* 0x000fe400078efcff */
[----:B------:R-:W-:Y:S01]  /*2c9d0*/  ISETP.GE.AND P6, PT, R122, UR19, PT ;  /* 0x000000137a007c0c */ /* 0x000fe2000bfc6270 */
[----:B------:R-:W-:Y:S01]  /*2c9e0*/  ULDC UR19, c[0x0][0x22c] ;  /* 0x00008b0000137ab9 */ /* 0x000fe20000000800 */
[----:B------:R-:W-:Y:S01]  /*2c9f0*/  ISETP.GE.AND P1, PT, R193, UR29, PT ;  /* 0x0000001dc1007c0c */ /* 0x000fe2000bf26270 */
[----:B------:R-:W-:Y:S01]  /*2ca00*/  ULDC UR29, c[0x0][0x22c] ;  /* 0x00008b00001d7ab9 */ /* 0x000fe20000000800 */
[----:B------:R-:W-:Y:S01]  /*2ca10*/  LOP3.LUT R0, R0, 0xfffffdff, RZ, 0xc0, !PT ;  /* 0xfffffdff00007812 */ /* 0x000fe200078ec0ff */
[----:B------:R-:W3:Y:S01]  /*2ca20*/  LDL.LU R193, [R1+0x1418] ;  /* 0x0014180001c17983 */ /* 0x000ee20000300800 */
[----:B------:R-:W-:Y:S02]  /*2ca30*/  @P5 LOP3.LUT R4, R4, 0x80, RZ, 0xfc, !PT ;  /* 0x0000008004045812 */ /* 0x000fe400078efcff */
[----:B------:R-:W-:Y:S01]  /*2ca40*/  ISETP.GE.AND P5, PT, R119, UR29, PT ;  /* 0x0000001d77007c0c */ /* 0x000fe2000bfa6270 */
[----:B------:R-:W-:Y:S01]  /*2ca50*/  ULDC UR29, c[0x0][0x22c] ;  /* 0x00008b00001d7ab9 */ /* 0x000fe20000000800 */
[----:B------:R-:W-:Y:S01]  /*2ca60*/  LOP3.LUT R13, R13, 0xfffffffb, RZ, 0xc0, !PT ;  /* 0xfffffffb0d0d7812 */ /* 0x000fe200078ec0ff */
[----:B------:R-:W4:Y:S02]  /*2ca70*/  LDL.LU R194, [R1+0x1414] ;  /* 0x0014140001c27983 */ /* 0x000f240000300800 */
[----:B------:R-:W-:-:S02]  /*2ca80*/  @P6 LOP3.LUT R0, R0, 0x200, RZ, 0xfc, !PT ;  /* 0x0000020000006812 */ /* 0x000fc400078efcff */
[----:B------:R-:W-:Y:S01]  /*2ca90*/  ISETP.GE.AND P6, PT, R123, UR29, PT ;  /* 0x0000001d7b007c0c */ /* 0x000fe2000bfc6270 */
[----:B------:R-:W-:Y:S01]  /*2caa0*/  ULDC UR29, c[0x0][0x22c] ;  /* 0x00008b00001d7ab9 */ /* 0x000fe20000000800 */
[----:B------:R-:W-:-:S11]  /*2cab0*/  LOP3.LUT R0, R0, 0xffffefff, RZ, 0xc0, !PT ;  /* 0xffffefff00007812 */ /* 0x000fd600078ec0ff */
[----:B------:R-:W-:Y:S02]  /*2cac0*/  @P6 LOP3.LUT R0, R0, 0x1000, RZ, 0xfc, !PT ;  /* 0x0000100000006812 */ /* 0x000fe400078efcff */
        /* <DEDUP_REMOVED lines=37> */
[----:B------:R-:W-:-:S12]  /*2cd20*/  ULDC UR23, c[0x0][0x22c] ;  /* 0x00008b0000177ab9 */ /* 0x000fd80000000800 */
[----:B------:R-:W-:Y:S02]  /*2cd30*/  @P6 LOP3.LUT R13, R13, 0x4, RZ, 0xfc, !PT ;  /* 0x000000040d0d6812 */ /* 0x000fe400078efcff */
[----:B------:R-:W-:Y:S01]  /*2cd40*/  ISETP.GE.AND P6, PT, R134, UR19, PT ;  /* 0x0000001386007c0c */ /* 0x000fe2000bfc6270 */
[----:B------:R-:W-:Y:S01]  /*2cd50*/  ULDC UR19, c[0x0][0x22c] ;  /* 0x00008b0000137ab9 */ /* 0x000fe20000000800 */
[----:B------:R-:W-:-:S11]  /*2cd60*/  LOP3.LUT R13, R13, 0xffffffdf, RZ, 0xc0, !PT ;  /* 0xffffffdf0d0d7812 */ /* 0x000fd600078ec0ff */
[----:B------:R-:W-:Y:S02]  /*2cd70*/  @P6 LOP3.LUT R13, R13, 0x20, RZ, 0xfc, !PT ;  /* 0x000000200d0d6812 */ /* 0x000fe400078efcff */
[----:B------:R-:W-:Y:S02]  /*2cd80*/  ISETP.GE.AND P6, PT, R135, UR29, PT ;  /* 0x0000001d87007c0c */ /* 0x000fe4000bfc6270 */
        /* <DEDUP_REMOVED lines=63> */
[----:B------:R-:W-:Y:S02]  /*2d180*/  LOP3.LUT R12, R12, 0xffdfffff, RZ, 0xc0, !PT ;  /* 0xffdfffff0c0c7812 */ /* 0x000fe400078ec0ff */
[----:B------:R-:W-:Y:S02]  /*2d190*/  ISETP.GE.AND P0, PT, R195, UR33, PT ;  /* 0x00000021c3007c0c */ /* 0x000fe4000bf06270 */
[----:B------:R-:W4:Y:S04]  /*2d1a0*/  LDL.LU R195, [R1+0x1410] ;  /* 0x0014100001c37983 */ /* 0x000f280000300800 */
[----:B------:R-:W2:Y:S03]  /*2d1b0*/  LDL.LU R196, [R1+0x140c] ;  /* 0x00140c0001c47983 */ /* 0x000ea60000300800 */
[----:B------:R-:W-:Y:S01]  /*2d1c0*/  @P6 LOP3.LUT R12, R12, 0x200000, RZ, 0xfc, !PT ;  /* 0x002000000c0c6812 */ /* 0x000fe200078efcff */
[----:B------:R-:W2:Y:S01]  /*2d1d0*/  LDL.LU R197, [R1+0x1408] ;  /* 0x0014080001c57983 */ /* 0x000ea20000300800 */
[----:B------:R-:W-:-:S02]  /*2d1e0*/  ISETP.GE.AND P6, PT, R157, UR32, PT ;  /* 0x000000209d007c0c */ /* 0x000fc4000bfc6270 */
[----:B------:R-:W-:Y:S01]  /*2d1f0*/  LOP3.LUT R12, R12, 0xff7fffff, RZ, 0xc0, !PT ;  /* 0xff7fffff0c0c7812 */ /* 0x000fe200078ec0ff */
[----:B------:R-:W3:Y:S04]  /*2d200*/  LDL.LU R198, [R1+0x1404] ;  /* 0x0014040001c67983 */ /* 0x000ee80000300800 */
[----:B------:R-:W3:Y:S04]  /*2d210*/  LDL.LU R199, [R1+0x1400] ;  /* 0x0014000001c77983 */ /* 0x000ee80000300800 */
[----:B------:R-:W4:Y:S02]  /*2d220*/  LDL.LU R200, [R1+0x13fc] ;  /* 0x0013fc0001c87983 */ /* 0x000f240000300800 */
[----:B------:R-:W-:-:S02]  /*2d230*/  @P6 LOP3.LUT R12, R12, 0x800000, RZ, 0xfc, !PT ;  /* 0x008000000c0c6812 */ /* 0x000fc400078efcff */
[----:B------:R-:W4:Y:S01]  /*2d240*/  LDL.LU R201, [R1+0x13f8] ;  /* 0x0013f80001c97983 */ /* 0x000f220000300800 */
        /* <DEDUP_REMOVED lines=59> */
[----:B------:R-:W-:Y:S02]  /*2d600*/  ISETP.LT.AND P4, PT, R5, UR61, !P4 ;  /* 0x0000003d05007c0c */ /* 0x000fe4000e781270 */
[----:B------:R-:W-:Y:S02]  /*2d610*/  LOP3.LUT R72, R171, 0xffff, RZ, 0xc0, !PT ;  /* 0x0000ffffab487812 */ /* 0x000fe400078ec0ff */
[----:B------:R-:W-:-:S05]  /*2d620*/  LOP3.LUT R69, R165, 0xffff, RZ, 0xc0, !PT ;  /* 0x0000ffffa5457812 */ /* 0x000fca00078ec0ff */
[----:B------:R-:W-:Y:S02]  /*2d630*/  @P6 LOP3.LUT R4, R4, 0x8, RZ, 0xfc, !PT ;  /* 0x0000000804046812 */ /* 0x000fe400078efcff */
[----:B------:R-:W-:Y:S02]  /*2d640*/  ISETP.GE.AND P6, PT, R64, UR60, PT ;  /* 0x0000003c40007c0c */ /* 0x000fe4000bfc6270 */
[----:B------:R-:W-:Y:S02]  /*2d650*/  LOP3.LUT R71, R169, 0xffff, RZ, 0xc0, !PT ;  /* 0x0000ffffa9477812 */ /* 0x000fe400078ec0ff */
[----:B------:R-:W-:Y:S02]  /*2d660*/  LOP3.LUT R68, R163, 0xffff, RZ, 0xc0, !PT ;  /* 0x0000ffffa3447812 */ /* 0x000fe400078ec0ff */
[----:B------:R-:W-:Y:S02]  /*2d670*/  LOP3.LUT R70, R167, 0xffff, RZ, 0xc0, !PT ;  /* 0x0000ffffa7467812 */ /* 0x000fe400078ec0ff */
[----:B------:R-:W-:-:S02]  /*2d680*/  LOP3.LUT R67, R67, 0xffff, RZ, 0xc0, !PT ;  /* 0x0000ffff43437812 */ /* 0x000fc400078ec0ff */
[----:B------:R-:W-:Y:S02]  /*2d690*/  SHF.R.U32.HI R75, RZ, 0x8, R72 ;  /* 0x00000008ff4b7819 */ /* 0x000fe40000011648 */
[--C-:B------:R-:W-:Y:S02]  /*2d6a0*/  PRMT R76, R72, 0x3340, R69.reuse ;  /* 0x00003340484c7816 */ /* 0x100fe40000000045 */
[----:B------:R-:W-:Y:S02]  /*2d6b0*/  SHF.R.U32.HI R72, RZ, 0x8, R69 ;  /* 0x00000008ff487819 */ /* 0x000fe40000011645 */
[----:B------:R-:W-:Y:S02]  /*2d6c0*/  SHF.R.U32.HI R74, RZ, 0x8, R71 ;  /* 0x00000008ff4a7819 */ /* 0x000fe40000011647 */
[----:B------:R-:W-:Y:S02]  /*2d6d0*/  PRMT R77, R71, 0x3340, R68 ;  /* 0x00003340474d7816 */ /* 0x000fe40000000044 */
[----:B------:R-:W-:-:S02]  /*2d6e0*/  LOP3.LUT R4, R4, 0xffffffdf, RZ, 0xc0, !PT ;  /* 0xffffffdf04047812 */ /* 0x000fc400078ec0ff */
[----:B------:R-:W-:Y:S02]  /*2d6f0*/  LOP3.LUT R0, R0, 0xfffffffb, RZ, 0xc0, !PT ;  /* 0xfffffffb00007812 */ /* 0x000fe400078ec0ff */
[----:B------:R-:W-:Y:S02]  /*2d700*/  SHF.R.U32.HI R69, RZ, 0x8, R68 ;  /* 0x00000008ff457819 */ /* 0x000fe40000011644 */
[----:B------:R-:W-:Y:S02]  /*2d710*/  SHF.R.U32.HI R73, RZ, 0x8, R70 ;  /* 0x00000008ff497819 */ /* 0x000fe40000011646 */
[--C-:B------:R-:W-:Y:S02]  /*2d720*/  SHF.R.U32.HI R71, RZ, 0x8, R67.reuse ;  /* 0x00000008ff477819 */ /* 0x100fe40000011643 */
[----:B------:R-:W-:Y:S02]  /*2d730*/  PRMT R191, R70, 0x3340, R67 ;  /* 0x0000334046bf7816 */ /* 0x000fe40000000043 */
[----:B------:R-:W-:-:S02]  /*2d740*/  LOP3.LUT R67, R72, 0xffff, RZ, 0xc0, !PT ;  /* 0x0000ffff48437812 */ /* 0x000fc400078ec0ff */
[----:B------:R-:W-:Y:S02]  /*2d750*/  @P6 LOP3.LUT R4, R4, 0x20, RZ, 0xfc, !PT ;  /* 0x0000002004046812 */ /* 0x000fe400078efcff */
[----:B------:R-:W-:Y:S02]  /*2d760*/  @P4 LOP3.LUT R0, R0, 0x4, RZ, 0xfc, !PT ;  /* 0x0000000400004812 */ /* 0x000fe400078efcff */
[----:B------:R-:W-:Y:S02]  /*2d770*/  LOP3.LUT R68, R75, 0xffff, RZ, 0xc0, !PT ;  /* 0x0000ffff4b447812 */ /* 0x000fe400078ec0ff */
[----:B------:R-:W-:Y:S02]  /*2d780*/  LOP3.LUT R70, R74, 0xffff, RZ, 0xc0, !PT ;  /* 0x0000ffff4a467812 */ /* 0x000fe400078ec0ff */
[----:B------:R-:W-:Y:S02]  /*2d790*/  LOP3.LUT R69, R69, 0xffff, RZ, 0xc0, !PT ;  /* 0x0000ffff45457812 */ /* 0x000fe400078ec0ff */
[----:B------:R-:W-:-:S02]  /*2d7a0*/  LOP3.LUT R72, R73, 0xffff, RZ, 0xc0, !PT ;  /* 0x0000ffff49487812 */ /* 0x000fc400078ec0ff */
[----:B------:R-:W-:Y:S02]  /*2d7b0*/  LOP3.LUT R71, R71, 0xffff, RZ, 0xc0, !PT ;  /* 0x0000ffff47477812 */ /* 0x000fe400078ec0ff */
[----:B------:R-:W-:Y:S02]  /*2d7c0*/  ISETP.GE.AND P6, PT, R65, UR25, PT ;  /* 0x0000001941007c0c */ /* 0x000fe4000bfc6270 */
[----:B------:R-:W-:Y:S01]  /*2d7d0*/  LOP3.LUT P4, RZ, R7, 0x10000, RZ, 0xc0, !PT ;  /* 0x0001000007ff7812 */ /* 0x000fe2000788c0ff */
[----:B------:R-:W2:Y:S01]  /*2d7e0*/  LDL.LU R81, [R1+0x1160] ;  /* 0x0011600001517983 */ /* 0x000ea20000300800 */
[----:B------:R-:W0:Y:S01]  /*2d7f0*/  S2R R173, SR_TID.X ;  /* 0x0000000000ad7919 */ /* 0x000e220000002100 */
[----:B------:R-:W1:Y:S01]  /*2d800*/  S2R R82, SR_TID.X ;  /* 0x0000000000527919 */ /* 0x000e620000002100 */
[----:B------:R-:W3:Y:S01]  /*2d810*/  S2R R73, SR_TID.X ;  /* 0x0000000000497919 */ /* 0x000ee20000002100 */
[----:B------:R-:W-:Y:S01]  /*2d820*/  PRMT R49, R68, 0x3340, R67 ;  /* 0x0000334044317816 */ /* 0x000fe20000000043 */
[----:B------:R-:W-:Y:S01]  /*2d830*/  ULDC UR6, c[0x0][0x228] ;  /* 0x00008a0000067ab9 */ /* 0x000fe20000000800 */
[----:B------:R-:W2:Y:S04]  /*2d840*/  LDL.LU R80, [R1+0x1388] ;  /* 0x0013880001507983 */ /* 0x000ea80000300800 */
        /* <DEDUP_REMOVED lines=15> */
[----:B0-----:R-:W-:Y:S01]  /*2d940*/  IMAD.SHL.U32 R173, R173, 0x40, RZ ;  /* 0x00000040adad7824 */ /* 0x001fe200078e00ff */
[----:B------:R-:W-:Y:S01]  /*2d950*/  LOP3.LUT R2, R2, 0xffbfffff, RZ, 0xc0, !PT ;  /* 0xffbfffff02027812 */ /* 0x000fe200078ec0ff */
[----:B-1----:R-:W-:Y:S01]  /*2d960*/  IMAD.SHL.U32 R82, R82, 0x10, RZ ;  /* 0x0000001052527824 */ /* 0x002fe200078e00ff */
[----:B------:R-:W-:Y:S02]  /*2d970*/  STL.64 [R1+0x1438], R30 ;  /* 0x0014381e01007387 */ /* 0x000fe40000100a00 */
[----:B------:R-:W-:-:S02]  /*2d980*/  LOP3.LUT R173, R173, 0x400, RZ, 0xc0, !PT ;  /* 0x00000400adad7812 */ /* 0x000fc400078ec0ff */
[----:B------:R-:W-:Y:S01]  /*2d990*/  STL.64 [R1+0x1430], R28 ;  /* 0x0014301c01007387 */ /* 0x000fe20000100a00 */
[----:B------:R-:W-:Y:S02]  /*2d9a0*/  LOP3.LUT R82, R82, 0xf0, RZ, 0xc0, !PT ;  /* 0x000000f052527812 */ /* 0x000fe400078ec0ff */
[----:B---3--:R-:W-:Y:S01]  /*2d9b0*/  LOP3.LUT R73, R73, 0x60, RZ, 0xc0, !PT ;  /* 0x0000006049497812 */ /* 0x008fe200078ec0ff */
[----:B------:R-:W-:Y:S01]  /*2d9c0*/  STL.64 [R1+0x1428], R26 ;  /* 0x0014281a01007387 */ /* 0x000fe20000100a00 */
[----:B------:R-:W-:Y:S02]  /*2d9d0*/  IADD3 R10, R173, UR4, R82 ;  /* 0x00000004ad0a7c10 */ /* 0x000fe4000fffe052 */
[----:B------:R-:W-:Y:S01]  /*2d9e0*/  PRMT R50, R70, 0x3340, R69 ;  /* 0x0000334046327816 */ /* 0x000fe20000000045 */
[----:B------:R-:W-:Y:S01]  /*2d9f0*/  STL.64 [R1+0x1420], R24 ;  /* 0x0014201801007387 */ /* 0x000fe20000100a00 */
[----:B------:R-:W-:Y:S02]  /*2da00*/  PRMT R51, R72, 0x3340, R71 ;  /* 0x0000334048337816 */ /* 0x000fe40000000047 */
[----:B------:R-:W-:Y:S01]  /*2da10*/  @P5 LOP3.LUT R2, R2, 0x400000, RZ, 0xfc, !PT ;  /* 0x0040000002025812 */ /* 0x000fe200078efcff */
[----:B------:R-:W-:Y:S01]  /*2da20*/  STL.64 [R1+0x1418], R22 ;  /* 0x0014181601007387 */ /* 0x000fe20000100a00 */
[----:B------:R-:W-:Y:S01]  /*2da30*/  BAR.SYNC.DEFER_BLOCKING 0x0 ;  /* 0x0000000000007b1d */ /* 0x000fe20000010000 */
[----:B--2---:R-:W-:-:S05]  /*2da40*/  PRMT R57, R80, 0x5410, R81 ;  /* 0x0000541050397816 */ /* 0x004fca0000000051 */
[----:B------:R-:W-:Y:S01]  /*2da50*/  STL.64 [R1+0x1410], R20 ;  /* 0x0014101401007387 */ /* 0x000fe20000100a00 */
[----:B----4-:R-:W-:-:S03]  /*2da60*/  PRMT R58, R78, 0x5410, R79 ;  /* 0x000054104e3a7816 */ /* 0x010fc6000000004f */
[----:B------:R-:W-:Y:S01]  /*2da70*/  STL.64 [R1+0x1408], R8 ;  /* 0x0014080801007387 */ /* 0x000fe20000100a00 */
[----:B------:R-:W-:-:S03]  /*2da80*/  PRMT R56, R166, 0x5410, R164 ;  /* 0x00005410a6387816 */ /* 0x000fc600000000a4 */
[----:B------:R-:W-:Y:S01]  /*2da90*/  STL.64 [R1+0x1400], R4 ;  /* 0x0014000401007387 */ /* 0x000fe20000100a00 */
[----:B------:R-:W-:-:S03]  /*2daa0*/  PRMT R60, R170, 0x5410, R168 ;  /* 0x00005410aa3c7816 */ /* 0x000fc600000000a8 */
[----:B------:R-:W-:Y:S01]  /*2dab0*/  STL.64 [R1+0x13f8], R12 ;  /* 0x0013f80c01007387 */ /* 0x000fe20000100a00 */
[----:B------:R-:W-:-:S03]  /*2dac0*/  PRMT R62, R175, 0x5410, R252 ;  /* 0x00005410af3e7816 */ /* 0x000fc600000000fc */
[----:B------:R-:W2:Y:S01]  /*2dad0*/  LDL.LU R173, [R1+0x1018] ;  /* 0x0010180001ad7983 */ /* 0x000ea20000300800 */
[----:B------:R-:W-:-:S03]  /*2dae0*/  LOP3.LUT R65, R171, 0xffff, RZ, 0xc0, !PT ;  /* 0x0000ffffab417812 */ /* 0x000fc600078ec0ff */
[----:B------:R-:W3:Y:S01]  /*2daf0*/  LDL.LU R85, [R1+0x1114] ;  /* 0x0011140001557983 */ /* 0x000ee20000300800 */
[----:B------:R-:W-:-:S03]  /*2db00*/  LOP3.LUT R64, R169, 0xffff, RZ, 0xc0, !PT ;  /* 0x0000ffffa9407812 */ /* 0x000fc600078ec0ff */
[----:B------:R-:W3:Y:S01]  /*2db10*/  LDL.LU R84, [R1+0x12f0] ;  /* 0x0012f00001547983 */ /* 0x000ee20000300800 */
[----:B------:R-:W-:-:S03]  /*2db20*/  LOP3.LUT R63, R167, 0xffff, RZ, 0xc0, !PT ;  /* 0x0000ffffa73f7812 */ /* 0x000fc600078ec0ff */
[----:B------:R-:W4:Y:S01]  /*2db30*/  LDL.LU R83, [R1+0x10f4] ;  /* 0x0010f40001537983 */ /* 0x000f220000300800 */
[----:B------:R-:W-:-:S03]  /*2db40*/  LOP3.LUT R59, R165, 0xffff, RZ, 0xc0, !PT ;  /* 0x0000ffffa53b7812 */ /* 0x000fc600078ec0ff */
[----:B------:R-:W4:Y:S01]  /*2db50*/  LDL.LU R82, [R1+0x12dc] ;  /* 0x0012dc0001527983 */ /* 0x000f220000300800 */
[----:B------:R-:W-:-:S03]  /*2db60*/  LOP3.LUT R55, R163, 0xffff, RZ, 0xc0, !PT ;  /* 0x0000ffffa3377812 */ /* 0x000fc600078ec0ff */
[----:B------:R-:W3:Y:S01]  /*2db70*/  LDL.LU R81, [R1+0x10f8] ;  /* 0x0010f80001517983 */ /* 0x000ee20000300800 */
[----:B------:R-:W-:Y:S01]  /*2db80*/  IMAD R10, R73, 0x8, R10 ;  /* 0x00000008490a7824 */ /* 0x000fe200078e020a */
[----:B------:R-:W-:Y:S02]  /*2db90*/  PRMT R61, R174, 0x5410, R172 ;  /* 0x00005410ae3d7816 */ /* 0x000fe400000000ac */
[----:B------:R-:W3:Y:S01]  /*2dba0*/  LDL.LU R170, [R1+0x12e8] ;  /* 0x0012e80001aa7983 */ /* 0x000ee20000300800 */
[----:B------:R-:W-:Y:S02]  /*2dbb0*/  LOP3.LUT R2, R2, 0xffdfffff, RZ, 0xc0, !PT ;  /* 0xffdfffff02027812 */ /* 0x000fe400078ec0ff */
[----:B------:R-:W-:Y:S01]  /*2dbc0*/  LOP3.LUT P5, RZ, R3, 0x2000, RZ, 0xc0, !PT ;  /* 0x0000200003ff7812 */ /* 0x000fe200078ac0ff */
[----:B------:R-:W4:Y:S01]  /*2dbd0*/  LDL.LU R80, [R1+0x1104] ;  /* 0x0011040001507983 */ /* 0x000f220000300800 */
[----:B------:R-:W-:Y:S02]  /*2dbe0*/  SHF.R.U32.HI R67, RZ, 0x8, R65 ;  /* 0x00000008ff437819 */ /* 0x000fe40000011641 */
[----:B------:R-:W-:Y:S01]  /*2dbf0*/  SHF.R.U32.HI R66, RZ, 0x8, R64 ;  /* 0x00000008ff427819 */ /* 0x000fe20000011640 */
[----:B------:R-:W4:Y:S01]  /*2dc00*/  LDL.LU R79, [R1+0x12ec] ;  /* 0x0012ec00014f7983 */ /* 0x000f220000300800 */
[----:B------:R-:W-:-:S02]  /*2dc10*/  PRMT R174, R64, 0x3340, R55 ;  /* 0x0000334040ae7816 */ /* 0x000fc40000000037 */
[----:B------:R-:W-:Y:S01]  /*2dc20*/  @P0 LOP3.LUT R2, R2, 0x200000, RZ, 0xfc, !PT ;  /* 0x0020000002020812 */ /* 0x000fe200078efcff */
[----:B------:R-:W3:Y:S01]  /*2dc30*/  LDL.LU R78, [R1+0x10e4] ;  /* 0x0010e400014e7983 */ /* 0x000ee20000300800 */
[----:B------:R-:W-:Y:S02]  /*2dc40*/  LOP3.LUT R64, R66, 0xffff, RZ, 0xc0, !PT ;  /* 0x0000ffff42407812 */ /* 0x000fe400078ec0ff */
[----:B------:R-:W-:Y:S01]  /*2dc50*/  SHF.R.U32.HI R55, RZ, 0x8, R55 ;  /* 0x00000008ff377819 */ /* 0x000fe20000011637 */
[----:B------:R-:W3:Y:S01]  /*2dc60*/  LDL.LU R164, [R1+0x12d8] ;  /* 0x0012d80001a47983 */ /* 0x000ee20000300800 */
[----:B------:R-:W-:Y:S02]  /*2dc70*/  LOP3.LUT R2, R2, 0xffefffff, RZ, 0xc0, !PT ;  /* 0xffefffff02027812 */ /* 0x000fe400078ec0ff */
[----:B------:R-:W-:Y:S01]  /*2dc80*/  LOP3.LUT P0, RZ, R3, 0x4000, RZ, 0xc0, !PT ;  /* 0x0000400003ff7812 */ /* 0x000fe2000780c0ff */
[----:B------:R-:W3:Y:S01]  /*2dc90*/  LDL.LU R166, [R1+0x10cc] ;  /* 0x0010cc0001a67983 */ /* 0x000ee20000300800 */
[----:B------:R-:W-:-:S02]  /*2dca0*/  LOP3.LUT R55, R55, 0xffff, RZ, 0xc0, !PT ;  /* 0x0000ffff37377812 */ /* 0x000fc400078ec0ff */
[----:B------:R-:W-:Y:S01]  /*2dcb0*/  @P1 LOP3.LUT R2, R2, 0x100000, RZ, 0xfc, !PT ;  /* 0x0010000002021812 */ /* 0x000fe200078efcff */
[----:B------:R-:W3:Y:S01]  /*2dcc0*/  LDL.LU R168, [R1+0x12b0] ;  /* 0x0012b00001a87983 */ /* 0x000ee20000300800 */
[----:B------:R-:W-:Y:S02]  /*2dcd0*/  PRMT R55, R64, 0x3340, R55 ;  /* 0x0000334040377816 */ /* 0x000fe40000000037 */
[----:B------:R-:W-:Y:S01]  /*2dce0*/  LOP3.LUT R2, R2, 0xfff7ffff, RZ, 0xc0, !PT ;  /* 0xfff7ffff02027812 */ /* 0x000fe200078ec0ff */
[----:B------:R-:W3:Y:S01]  /*2dcf0*/  LDL.LU R252, [R1+0x10d8] ;  /* 0x0010d80001fc7983 */ /* 0x000ee20000300800 */
[----:B------:R-:W-:Y:S02]  /*2dd00*/  LOP3.LUT P1, RZ, R3, 0x10000, RZ, 0xc0, !PT ;  /* 0x0001000003ff7812 */ /* 0x000fe4000782c0ff */
[----:B--2---:R-:W-:Y:S01]  /*2dd10*/  LOP3.LUT R52, R173, 0xffff, RZ, 0xc0, !PT ;  /* 0x0000ffffad347812 */ /* 0x004fe200078ec0ff */
[----:B------:R-:W2:Y:S01]  /*2dd20*/  LDL.LU R171, [R1+0x12c0] ;  /* 0x0012c00001ab7983 */ /* 0x000ea20000300800 */
[----:B----4-:R-:W-:-:S03]  /*2dd30*/  PRMT R66, R79, 0x5410, R80 ;  /* 0x000054104f427816 */ /* 0x010fc60000000050 */
[----:B------:R-:W4:Y:S01]  /*2dd40*/  LDL.LU R169, [R1+0x10e0] ;  /* 0x0010e00001a97983 */ /* 0x000f220000300800 */
[----:B------:R-:W-:Y:S02]  /*2dd50*/  PRMT R64, R82, 0x5410, R83 ;  /* 0x0000541052407816 */ /* 0x000fe40000000053 */
[----:B------:R-:W-:Y:S01]  /*2dd60*/  PRMT R55, R174, 0x5410, R55 ;  /* 0x00005410ae377816 */ /* 0x000fe20000000037 */
[----:B------:R-:W4:Y:S01]  /*2dd70*/  LDL.LU R167, [R1+0x12c8] ;  /* 0x0012c80001a77983 */ /* 0x000f220000300800 */
[----:B------:R-:W-:-:S03]  /*2dd80*/  @P2 LOP3.LUT R2, R2, 0x80000, RZ, 0xfc, !PT ;  /* 0x0008000002022812 */ /* 0x000fc600078efcff */
[----:B------:R-:W2:Y:S01]  /*2dd90*/  LDL.LU R165, [R1+0x10bc] ;  /* 0x0010bc0001a57983 */ /* 0x000ea20000300800 */
[----:B------:R-:W-:Y:S02]  /*2dda0*/  PRMT R173, R65, 0x3340, R59 ;  /* 0x0000334041ad7816 */ /* 0x000fe4000000003b */
[--C-:B------:R-:W-:Y:S01]  /*2ddb0*/  PRMT R175, R63, 0x3340, R52.reuse ;  /* 0x000033403faf7816 */ /* 0x100fe20000000034 */
[----:B------:R-:W2:Y:S01]  /*2ddc0*/  LDL.LU R163, [R1+0x12a0] ;  /* 0x0012a00001a37983 */ /* 0x000ea20000300800 */
[----:B------:R-:W-:Y:S02]  /*2ddd0*/  SHF.R.U32.HI R172, RZ, 0x8, R52 ;  /* 0x00000008ffac7819 */ /* 0x000fe40000011634 */
[----:B------:R-:W-:Y:S01]  /*2dde0*/  LOP3.LUT P2, RZ, R2, 0x4000, RZ, 0xc0, !PT ;  /* 0x0000400002ff7812 */ /* 0x000fe2000784c0ff */
[----:B------:R-:W4:Y:S01]  /*2ddf0*/  LDL.LU R105, [R1+0x10c0] ;  /* 0x0010c00001697983 */ /* 0x000f220000300800 */
[----:B------:R-:W-:Y:S02]  /*2de00*/  SHF.R.U32.HI R65, RZ, 0x8, R63 ;  /* 0x00000008ff417819 */ /* 0x000fe4000001163f */
[----:B------:R-:W-:Y:S01]  /*2de10*/  LOP3.LUT R172, R172, 0xffff, RZ, 0xc0, !PT ;  /* 0x0000ffffacac7812 */ /* 0x000fe200078ec0ff */
[----:B------:R-:W4:Y:S01]  /*2de20*/  LDL.LU R104, [R1+0x12a4] ;  /* 0x0012a40001687983 */ /* 0x000f220000300800 */
[----:B------:R-:W-:-:S02]  /*2de30*/  LOP3.LUT R52, R67, 0xffff, RZ, 0xc0, !PT ;  /* 0x0000ffff43347812 */ /* 0x000fc400078ec0ff */
[----:B------:R-:W-:Y:S01]  /*2de40*/  SHF.R.U32.HI R59, RZ, 0x8, R59 ;  /* 0x00000008ff3b7819 */ /* 0x000fe2000001163b */
[----:B------:R-:W4:Y:S01]  /*2de50*/  LDL.LU R103, [R1+0x10c4] ;  /* 0x0010c40001677983 */ /* 0x000f220000300800 */
[----:B------:R-:W-:-:S03]  /*2de60*/  LOP3.LUT R2, R2, 0xfffbffff, RZ, 0xc0, !PT ;  /* 0xfffbffff02027812 */ /* 0x000fc600078ec0ff */
[----:B------:R-:W4:Y:S01]  /*2de70*/  LDL.LU R102, [R1+0x12a8] ;  /* 0x0012a80001667983 */ /* 0x000f220000300800 */
[----:B---3--:R-:W-:Y:S02]  /*2de80*/  PRMT R63, R84, 0x5410, R85 ;  /* 0x00005410543f7816 */ /* 0x008fe40000000055 */
[----:B------:R-:W-:Y:S01]  /*2de90*/  LOP3.LUT R65, R65, 0xffff, RZ, 0xc0, !PT ;  /* 0x0000ffff41417812 */ /* 0x000fe200078ec0ff */
[----:B------:R-:W3:Y:S01]  /*2dea0*/  LDL.LU R101, [R1+0x10c8] ;  /* 0x0010c80001657983 */ /* 0x000ee20000300800 */
[----:B------:R-:W-:Y:S02]  /*2deb0*/  PRMT R67, R164, 0x5410, R78 ;  /* 0x00005410a4437816 */ /* 0x000fe4000000004e */
[----:B------:R-:W-:Y:S01]  /*2dec0*/  LOP3.LUT R59, R59, 0xffff, RZ, 0xc0, !PT ;  /* 0x0000ffff3b3b7812 */ /* 0x000fe200078ec0ff */
[----:B------:R-:W3:Y:S01]  /*2ded0*/  LDL.LU R100, [R1+0x12ac] ;  /* 0x0012ac0001647983 */ /* 0x000ee20000300800 */
[----:B------:R-:W-:-:S03]  /*2dee0*/  @P6 LOP3.LUT R2, R2, 0x40000, RZ, 0xfc, !PT ;  /* 0x0004000002026812 */ /* 0x000fc600078efcff */
[----:B------:R0:W-:Y:S01]  /*2def0*/  STSM.16.M88.4 [R10], R60 ;  /* 0x0000003c0a007844 */ /* 0x0001e20000000200 */
[----:B------:R-:W-:-:S03]  /*2df00*/  PRMT R172, R65, 0x3340, R172 ;  /* 0x0000334041ac7816 */ /* 0x000fc600000000ac */
[----:B------:R-:W3:Y:S01]  /*2df10*/  LDL.LU R99, [R1+0x10b8] ;  /* 0x0010b80001637983 */ /* 0x000ee20000300800 */
[----:B------:R-:W-:Y:S02]  /*2df20*/  PRMT R59, R52, 0x3340, R59 ;  /* 0x00003340343b7816 */ /* 0x000fe4000000003b */
[----:B------:R-:W-:Y:S01]  /*2df30*/  LOP3.LUT R2, R2, 0xfffdffff, RZ, 0xc0, !PT ;  /* 0xfffdffff02027812 */ /* 0x000fe200078ec0ff */
[----:B------:R-:W3:Y:S01]  /*2df40*/  LDL.LU R98, [R1+0x129c] ;  /* 0x00129c0001627983 */ /* 0x000ee20000300800 */
[----:B------:R-:W-:Y:S02]  /*2df50*/  PRMT R65, R170, 0x5410, R81 ;  /* 0x00005410aa417816 */ /* 0x000fe40000000051 */
[----:B------:R-:W-:Y:S01]  /*2df60*/  LOP3.LUT P6, RZ, R3, 0x200, RZ, 0xc0, !PT ;  /* 0x0000020003ff7812 */ /* 0x000fe200078cc0ff */
[----:B------:R-:W3:Y:S01]  /*2df70*/  LDL.LU R97, [R1+0x10b0] ;  /* 0x0010b00001617983 */ /* 0x000ee20000300800 */
[----:B------:R-:W-:Y:S01]  /*2df80*/  BAR.SYNC.DEFER_BLOCKING 0x0 ;  /* 0x0000000000007b1d */ /* 0x000fe20000010000 */
[----:B0-----:R-:W-:-:S02]  /*2df90*/  PRMT R60, R168, 0x5410, R166 ;  /* 0x00005410a83c7816 */ /* 0x001fc400000000a6 */
[----:B--2---:R-:W-:-:S03]  /*2dfa0*/  PRMT R63, R163, 0x5410, R165 ;  /* 0x00005410a33f7816 */ /* 0x004fc600000000a5 */
[----:B------:R-:W2:Y:S01]  /*2dfb0*/  LDL.LU R96, [R1+0x1298] ;  /* 0x0012980001607983 */ /* 0x000ea20000300800 */
[----:B------:R-:W-:Y:S02]  /*2dfc0*/  PRMT R61, R171, 0x5410, R252 ;  /* 0x00005410ab3d7816 */ /* 0x000fe400000000fc */
[----:B----4-:R-:W-:Y:S01]  /*2dfd0*/  PRMT R62, R167, 0x5410, R169 ;  /* 0x00005410a73e7816 */ /* 0x010fe200000000a9 */
[----:B------:R-:W4:Y:S01]  /*2dfe0*/  LDL.LU R95, [R1+0x10a4] ;  /* 0x0010a400015f7983 */ /* 0x000f220000300800 */
[----:B------:R-:W-:Y:S02]  /*2dff0*/  PRMT R59, R173, 0x5410, R59 ;  /* 0x00005410ad3b7816 */ /* 0x000fe4000000003b */
[----:B------:R-:W-:Y:S01]  /*2e000*/  @P3 LOP3.LUT R2, R2, 0x20000, RZ, 0xfc, !PT ;  /* 0x0002000002023812 */ /* 0x000fe200078efcff */
[----:B------:R-:W4:Y:S03]  /*2e010*/  LDL.LU R94, [R1+0x128c] ;  /* 0x00128c00015e7983 */ /* 0x000f260000300800 */
[C---:B------:R-:W-:Y:S01]  /*2e020*/  LOP3.LUT P3, RZ, R2.reuse, 0x8000, RZ, 0xc0, !PT ;  /* 0x0000800002ff7812 */ /* 0x040fe2000786c0ff */
[----:B------:R-:W2:Y:S01]  /*2e030*/  LDL.LU R93, [R1+0x10a8] ;  /* 0x0010a800015d7983 */ /* 0x000ea20000300800 */
[----:B------:R-:W-:-:S03]  /*2e040*/  LOP3.LUT R2, R2, 0xfffeffff, RZ, 0xc0, !PT ;  /* 0xfffeffff02027812 */ /* 0x000fc600078ec0ff */
[----:B------:R-:W2:Y:S01]  /*2e050*/  LDL.LU R80, [R1+0x1294] ;  /* 0x0012940001507983 */ /* 0x000ea20000300800 */
[----:B------:R-:W-:-:S03]  /*2e060*/  @P4 LOP3.LUT R2, R2, 0x10000, RZ, 0xfc, !PT ;  /* 0x0001000002024812 */ /* 0x000fc600078efcff */
[----:B------:R-:W4:Y:S04]  /*2e070*/  LDL.LU R79, [R1+0x1098] ;  /* 0x00109800014f7983 */ /* 0x000f280000300800 */
[----:B------:R-:W4:Y:S04]  /*2e080*/  LDL.LU R163, [R1+0x1280] ;  /* 0x0012800001a37983 */ /* 0x000f280000300800 */
[----:B------:R-:W2:Y:S04]  /*2e090*/  LDL.LU R92, [R1+0x109c] ;  /* 0x00109c00015c7983 */ /* 0x000ea80000300800 */
        /* <DEDUP_REMOVED lines=12> */
[----:B------:R-:W2:Y:S01]  /*2e160*/  LDL.LU R252, [R1+0x1260] ;  /* 0x0012600001fc7983 */ /* 0x000ea20000300800 */
[----:B------:R-:W0:Y:S02]  /*2e170*/  S2R R170, SR_TID.X ;  /* 0x0000000000aa7919 */ /* 0x000e240000002100 */
[----:B0-----:R-:W-:-:S04]  /*2e180*/  LOP3.LUT R170, R170, 0x7f, RZ, 0xc0, !PT ;  /* 0x0000007faaaa7812 */ /* 0x001fc800078ec0ff */
[----:B------:R-:W-:Y:S01]  /*2e190*/  LEA R4, R170, UR4, 0x4 ;  /* 0x00000004aa047c11 */ /* 0x000fe2000f8e20ff */
[----:B------:R-:W-:-:S04]  /*2e1a0*/  ULDC UR4, c[0x0][0x228] ;  /* 0x00008a0000047ab9 */ /* 0x000fc80000000800 */
[----:B------:R-:W0:Y:S01]  /*2e1b0*/  LDS.128 R168, [R4] ;  /* 0x0000000004a87984 */ /* 0x000e220000000c00 */
[----:B------:R-:W-:Y:S06]  /*2e1c0*/  BAR.SYNC.DEFER_BLOCKING 0x0 ;  /* 0x0000000000007b1d */ /* 0x000fec0000010000 */
[----:B------:R1:W-:Y:S02]  /*2e1d0*/  STSM.16.M88.4 [R10], R64 ;  /* 0x000000400a007844 */ /* 0x0003e40000000200 */
[----:B------:R-:W-:Y:S06]  /*2e1e0*/  BAR.SYNC.DEFER_BLOCKING 0x0 ;  /* 0x0000000000007b1d */ /* 0x000fec0000010000 */
[----:B------:R-:W0:Y:S02]  /*2e1f0*/  LDS.128 R164, [R4] ;  /* 0x0000000004a47984 */ /* 0x000e240000000c00 */
[----:B------:R-:W-:Y:S06]  /*2e200*/  BAR.SYNC.DEFER_BLOCKING 0x0 ;  /* 0x0000000000007b1d */ /* 0x000fec0000010000 */
[----:B------:R4:W-:Y:S01]  /*2e210*/  STSM.16.M88.4 [R10], R60 ;  /* 0x0000003c0a007844 */ /* 0x0009e20000000200 */
[----:B-1----:R-:W-:-:S02]  /*2e220*/  PRMT R64, R104, 0x5410, R105 ;  /* 0x0000541068407816 */ /* 0x002fc40000000069 */
[----:B------:R-:W-:Y:S02]  /*2e230*/  PRMT R65, R102, 0x5410, R103 ;  /* 0x0000541066417816 */ /* 0x000fe40000000067 */
[----:B---3--:R-:W-:Y:S02]  /*2e240*/  PRMT R66, R100, 0x5410, R101 ;  /* 0x0000541064427816 */ /* 0x008fe40000000065 */
[----:B------:R-:W-:Y:S01]  /*2e250*/  PRMT R67, R98, 0x5410, R99 ;  /* 0x0000541062437816 */ /* 0x000fe20000000063 */
[----:B------:R-:W-:Y:S06]  /*2e260*/  BAR.SYNC.DEFER_BLOCKING 0x0 ;  /* 0x0000000000007b1d */ /* 0x000fec0000010000 */
[----:B------:R-:W-:Y:S01]  /*2e270*/  STL [R1+0x798], R4 ;  /* 0x0007980401007387 */ /* 0x000fe20000100800 */
[----:B----4-:R-:W-:-:S03]  /*2e280*/  PRMT R63, R163, 0x5410, R79 ;  /* 0x00005410a33f7816 */ /* 0x010fc6000000004f */
[----:B------:R-:W1:Y:S01]  /*2e290*/  LDS.128 R160, [R4] ;  /* 0x0000000004a07984 */ /* 0x000e620000000c00 */
[----:B------:R-:W-:Y:S06]  /*2e2a0*/  BAR.SYNC.DEFER_BLOCKING 0x0 ;  /* 0x0000000000007b1d */ /* 0x000fec0000010000 */
[----:B------:R-:W-:Y:S02]  /*2e2b0*/  STSM.16.M88.4 [R10], R64 ;  /* 0x000000400a007844 */ /* 0x000fe40000000200 */
[----:B------:R-:W-:Y:S01]  /*2e2c0*/  BAR.SYNC.DEFER_BLOCKING 0x0 ;  /* 0x0000000000007b1d */ /* 0x000fe20000010000 */
[----:B--2---:R-:W-:-:S05]  /*2e2d0*/  PRMT R62, R80, 0x5410, R93 ;  /* 0x00005410503e7816 */ /* 0x004fca000000005d */
[----:B------:R-:W2:Y:S04]  /*2e2e0*/  LDL.LU R80, [R1+0x1064] ;  /* 0x0010640001507983 */ /* 0x000ea80000300800 */
[----:B------:R-:W2:Y:S04]  /*2e2f0*/  LDL.LU R79, [R1+0x1258] ;  /* 0x00125800014f7983 */ /* 0x000ea80000300800 */
[----:B------:R-:W3:Y:S04]  /*2e300*/  LDL.LU R106, [R1+0x1068] ;  /* 0x00106800016a7983 */ /* 0x000ee80000300800 */
[----:B------:R-:W3:Y:S04]  /*2e310*/  LDL.LU R105, [R1+0x124c] ;  /* 0x00124c0001697983 */ /* 0x000ee80000300800 */
[----:B------:R-:W4:Y:S04]  /*2e320*/  LDS.128 R156, [R4] ;  /* 0x00000000049c7984 */ /* 0x000f280000000c00 */
[----:B------:R-:W4:Y:S04]  /*2e330*/  LDL.LU R104, [R1+0x106c] ;  /* 0x00106c0001687983 */ /* 0x000f280000300800 */
[----:B------:R-:W4:Y:S01]  /*2e340*/  LDL.LU R103, [R1+0x1248] ;  /* 0x0012480001677983 */ /* 0x000f220000300800 */
[----:B------:R-:W-:-:S03]  /*2e350*/  PRMT R60, R96, 0x5410, R97 ;  /* 0x00005410603c7816 */ /* 0x000fc60000000061 */
[----:B------:R-:W4:Y:S01]  /*2e360*/  LDL.LU R102, [R1+0x105c] ;  /* 0x00105c0001667983 */ /* 0x000f220000300800 */
[----:B------:R-:W-:Y:S01]  /*2e370*/  PRMT R61, R94, 0x5410, R95 ;  /* 0x000054105e3d7816 */ /* 0x000fe2000000005f */
[----:B------:R-:W-:Y:S06]  /*2e380*/  BAR.SYNC.DEFER_BLOCKING 0x0 ;  /* 0x0000000000007b1d */ /* 0x000fec0000010000 */
[----:B------:R-:W4:Y:S04]  /*2e390*/  LDL.LU R101, [R1+0x1244] ;  /* 0x0012440001657983 */ /* 0x000f280000300800 */
[----:B------:R-:W4:Y:S04]  /*2e3a0*/  LDL.LU R100, [R1+0x1060] ;  /* 0x0010600001647983 */ /* 0x000f280000300800 */
[----:B------:R-:W4:Y:S04]  /*2e3b0*/  LDL.LU R99, [R1+0x123c] ;  /* 0x00123c0001637983 */ /* 0x000f280000300800 */
[----:B------:R-:W4:Y:S04]  /*2e3c0*/  LDL.LU R98, [R1+0x1038] ;  /* 0x0010380001627983 */ /* 0x000f280000300800 */
[----:B------:R-:W4:Y:S04]  /*2e3d0*/  LDL.LU R97, [R1+0x121c] ;  /* 0x00121c0001617983 */ /* 0x000f280000300800 */
[----:B------:R-:W4:Y:S04]  /*2e3e0*/  LDL.LU R96, [R1+0x1040] ;  /* 0x0010400001607983 */ /* 0x000f280000300800 */
[----:B------:R-:W4:Y:S04]  /*2e3f0*/  LDL.LU R95, [R1+0x1218] ;  /* 0x00121800015f7983 */ /* 0x000f280000300800 */
[----:B------:R0:W-:Y:S04]  /*2e400*/  STSM.16.M88.4 [R10], R60 ;  /* 0x0000003c0a007844 */ /* 0x0001e80000000200 */
[----:B------:R-:W4:Y:S04]  /*2e410*/  LDL.LU R94, [R1+0x1030] ;  /* 0x00103000015e7983 */ /* 0x000f280000300800 */
[----:B------:R-:W4:Y:S01]  /*2e420*/  LDL.LU R93, [R1+0x1208] ;  /* 0x00120800015d7983 */ /* 0x000f220000300800 */
[----:B------:R-:W-:Y:S01]  /*2e430*/  BAR.SYNC.DEFER_BLOCKING 0x0 ;  /* 0x0000000000007b1d */ /* 0x000fe20000010000 */
[----:B0-----:R-:W-:-:S05]  /*2e440*/  PRMT R62, R252, 0x5410, R78 ;  /* 0x00005410fc3e7816 */ /* 0x001fca000000004e */
[----:B------:R-:W4:Y:S04]  /*2e450*/  LDL.LU R78, [R1+0x1034] ;  /* 0x00103400014e7983 */ /* 0x000f280000300800 */
[----:B------:R-:W4:Y:S04]  /*2e460*/  LDL.LU R252, [R1+0x11fc] ;  /* 0x0011fc0001fc7983 */ /* 0x000f280000300800 */
[----:B------:R-:W0:Y:S01]  /*2e470*/  LDS.128 R152, [R4] ;  /* 0x0000000004987984 */ /* 0x000e220000000c00 */
[----:B------:R-:W-:Y:S02]  /*2e480*/  PRMT R64, R91, 0x5410, R92 ;  /* 0x000054105b407816 */ /* 0x000fe4000000005c */
[----:B------:R-:W-:Y:S01]  /*2e490*/  PRMT R65, R89, 0x5410, R90 ;  /* 0x0000541059417816 */ /* 0x000fe2000000005a */
[----:B------:R-:W4:Y:S01]  /*2e4a0*/  LDL.LU R92, [R1+0x10ac] ;  /* 0x0010ac00015c7983 */ /* 0x000f220000300800 */
[----:B------:R-:W-:-:S02]  /*2e4b0*/  PRMT R66, R87, 0x5410, R88 ;  /* 0x0000541057427816 */ /* 0x000fc40000000058 */
[----:B------:R-:W-:Y:S01]  /*2e4c0*/  PRMT R67, R85, 0x5410, R86 ;  /* 0x0000541055437816 */ /* 0x000fe20000000056 */
[----:B------:R-:W-:Y:S01]  /*2e4d0*/  BAR.SYNC.DEFER_BLOCKING 0x0 ;  /* 0x0000000000007b1d */ /* 0x000fe20000010000 */
[----:B------:R-:W-:-:S05]  /*2e4e0*/  PRMT R60, R83, 0x5410, R84 ;  /* 0x00005410533c7816 */ /* 0x000fca0000000054 */
[----:B------:R-:W4:Y:S04]  /*2e4f0*/  LDL.LU R91, [R1+0x125c] ;  /* 0x00125c00015b7983 */ /* 0x000f280000300800 */
[----:B------:R-:W4:Y:S04]  /*2e500*/  LDL.LU R90, [R1+0x1084] ;  /* 0x00108400015a7983 */ /* 0x000f280000300800 */
[----:B------:R-:W4:Y:S04]  /*2e510*/  LDL.LU R89, [R1+0x1240] ;  /* 0x0012400001597983 */ /* 0x000f280000300800 */
[----:B------:R-:W4:Y:S04]  /*2e520*/  LDL.LU R88, [R1+0x1088] ;  /* 0x0010880001587983 */ /* 0x000f280000300800 */
[----:B------:R3:W-:Y:S01]  /*2e530*/  STSM.16.M88.4 [R10], R64 ;  /* 0x000000400a007844 */ /* 0x0007e20000000200 */
[----:B------:R-:W-:Y:S01]  /*2e540*/  BAR.SYNC.DEFER_BLOCKING 0x0 ;  /* 0x0000000000007b1d */ /* 0x000fe20000010000 */
[----:B------:R-:W-:-:S05]  /*2e550*/  PRMT R61, R81, 0x5410, R82 ;  /* 0x00005410513d7816 */ /* 0x000fca0000000052 */
[----:B------:R-:W4:Y:S04]  /*2e560*/  LDL.LU R87, [R1+0x1238] ;  /* 0x0012380001577983 */ /* 0x000f280000300800 */
[----:B------:R-:W4:Y:S04]  /*2e570*/  LDL.LU R86, [R1+0x107c] ;  /* 0x00107c0001567983 */ /* 0x000f280000300800 */
[----:B------:R-:W4:Y:S04]  /*2e580*/  LDL.LU R85, [R1+0x1230] ;  /* 0x0012300001557983 */ /* 0x000f280000300800 */
[----:B------:R-:W4:Y:S04]  /*2e590*/  LDL.LU R84, [R1+0x1080] ;  /* 0x0010800001547983 */ /* 0x000f280000300800 */
[----:B------:R-:W0:Y:S04]  /*2e5a0*/  LDS.128 R148, [R4] ;  /* 0x0000000004947984 */ /* 0x000e280000000c00 */
[----:B------:R-:W4:Y:S04]  /*2e5b0*/  LDL.LU R83, [R1+0x122c] ;  /* 0x00122c0001537983 */ /* 0x000f280000300800 */
[----:B------:R-:W4:Y:S04]  /*2e5c0*/  LDL.LU R82, [R1+0x1054] ;  /* 0x0010540001527983 */ /* 0x000f280000300800 */
[----:B------:R-:W4:Y:S01]  /*2e5d0*/  LDL.LU R81, [R1+0x1200] ;  /* 0x0012000001517983 */ /* 0x000f220000300800 */
[----:B--2---:R-:W-:Y:S01]  /*2e5e0*/  PRMT R63, R79, 0x5410, R80 ;  /* 0x000054104f3f7816 */ /* 0x004fe20000000050 */
[----:B------:R-:W-:Y:S06]  /*2e5f0*/  BAR.SYNC.DEFER_BLOCKING 0x0 ;  /* 0x0000000000007b1d */ /* 0x000fec0000010000 */
[----:B------:R-:W2:Y:S04]  /*2e600*/  LDL.LU R80, [R1+0x1058] ;  /* 0x0010580001507983 */ /* 0x000ea80000300800 */
[----:B------:R-:W2:Y:S04]  /*2e610*/  LDL.LU R79, [R1+0x11f4] ;  /* 0x0011f400014f7983 */ /* 0x000ea80000300800 */
[----:B------:R1:W-:Y:S01]  /*2e620*/  STSM.16.M88.4 [R10], R60 ;  /* 0x0000003c0a007844 */ /* 0x0003e20000000200 */
[----:B------:R-:W-:Y:S01]  /*2e630*/  BAR.SYNC.DEFER_BLOCKING 0x0 ;  /* 0x0000000000007b1d */ /* 0x000fe20000010000 */
[----:B---3--:R-:W-:-:S02]  /*2e640*/  PRMT R64, R105, 0x5410, R106 ;  /* 0x0000541069407816 */ /* 0x008fc4000000006a */
[----:B----4-:R-:W-:-:S03]  /*2e650*/  PRMT R65, R103, 0x5410, R104 ;  /* 0x0000541067417816 */ /* 0x010fc60000000068 */
[----:B------:R-:W3:Y:S01]  /*2e660*/  LDS.128 R144, [R4] ;  /* 0x0000000004907984 */ /* 0x000ee20000000c00 */
[----:B-1----:R-:W-:-:S03]  /*2e670*/  PRMT R63, R252, 0x5410, R78 ;  /* 0x00005410fc3f7816 */ /* 0x002fc6000000004e */
[----:B------:R-:W4:Y:S04]  /*2e680*/  LDL.LU R78, [R1+0x104c] ;  /* 0x00104c00014e7983 */ /* 0x000f280000300800 */
[----:B------:R-:W4:Y:S01]  /*2e690*/  LDL.LU R252, [R1+0x11f0] ;  /* 0x0011f00001fc7983 */ /* 0x000f220000300800 */
[----:B------:R-:W-:Y:S02]  /*2e6a0*/  PRMT R66, R101, 0x5410, R102 ;  /* 0x0000541065427816 */ /* 0x000fe40000000066 */
[----:B------:R-:W-:Y:S01]  /*2e6b0*/  PRMT R67, R99, 0x5410, R100 ;  /* 0x0000541063437816 */ /* 0x000fe20000000064 */
[----:B------:R-:W-:Y:S01]  /*2e6c0*/  BAR.SYNC.DEFER_BLOCKING 0x0 ;  /* 0x0000000000007b1d */ /* 0x000fe20000010000 */
[----:B------:R-:W-:-:S05]  /*2e6d0*/  PRMT R60, R97, 0x5410, R98 ;  /* 0x00005410613c7816 */ /* 0x000fca0000000062 */
[----:B------:R-:W3:Y:S04]  /*2e6e0*/  LDL.LU R106, [R1+0x1118] ;  /* 0x00111800016a7983 */ /* 0x000ee80000300800 */
[----:B------:R-:W3:Y:S04]  /*2e6f0*/  LDL.LU R105, [R1+0x12e4] ;  /* 0x0012e40001697983 */ /* 0x000ee80000300800 */
[----:B------:R-:W3:Y:S04]  /*2e700*/  LDL.LU R104, [R1+0x111c] ;  /* 0x00111c0001687983 */ /* 0x000ee80000300800 */
[----:B------:R-:W3:Y:S04]  /*2e710*/  LDL.LU R103, [R1+0x12e0] ;  /* 0x0012e00001677983 */ /* 0x000ee80000300800 */
[----:B------:R1:W-:Y:S01]  /*2e720*/  STSM.16.M88.4 [R10], R64 ;  /* 0x000000400a007844 */ /* 0x0003e20000000200 */
[----:B------:R-:W-:Y:S01]  /*2e730*/  BAR.SYNC.DEFER_BLOCKING 0x0 ;  /* 0x0000000000007b1d */ /* 0x000fe20000010000 */
[----:B------:R-:W-:-:S05]  /*2e740*/  PRMT R61, R95, 0x5410, R96 ;  /* 0x000054105f3d7816 */ /* 0x000fca0000000060 */
[----:B------:R-:W3:Y:S04]  /*2e750*/  LDL.LU R102, [R1+0x110c] ;  /* 0x00110c0001667983 */ /* 0x000ee80000300800 */
[----:B------:R-:W3:Y:S04]  /*2e760*/  LDL.LU R101, [R1+0x12d4] ;  /* 0x0012d40001657983 */ /* 0x000ee80000300800 */
[----:B------:R-:W3:Y:S04]  /*2e770*/  LDL.LU R100, [R1+0x1110] ;  /* 0x0011100001647983 */ /* 0x000ee80000300800 */
[----:B------:R-:W3:Y:S04]  /*2e780*/  LDL.LU R99, [R1+0x12d0] ;  /* 0x0012d00001637983 */ /* 0x000ee80000300800 */
[----:B------:R-:W0:Y:S01]  /*2e790*/  LDS.128 R140, [R4] ;  /* 0x00000000048c7984 */ /* 0x000e220000000c00 */
[----:B------:R-:W-:Y:S01]  /*2e7a0*/  PRMT R62, R93, 0x5410, R94 ;  /* 0x000054105d3e7816 */ /* 0x000fe2000000005e */
[----:B------:R-:W-:Y:S06]  /*2e7b0*/  BAR.SYNC.DEFER_BLOCKING 0x0 ;  /* 0x0000000000007b1d */ /* 0x000fec0000010000 */
[----:B------:R-:W3:Y:S04]  /*2e7c0*/  LDL.LU R98, [R1+0x1108] ;  /* 0x0011080001627983 */ /* 0x000ee80000300800 */
[----:B------:R-:W3:Y:S04]  /*2e7d0*/  LDL.LU R97, [R1+0x12b4] ;  /* 0x0012b40001617983 */ /* 0x000ee80000300800 */
[----:B------:R-:W3:Y:S04]  /*2e7e0*/  LDL.LU R96, [R1+0x10fc] ;  /* 0x0010fc0001607983 */ /* 0x000ee80000300800 */
[----:B------:R-:W3:Y:S04]  /*2e7f0*/  LDL.LU R95, [R1+0x1290] ;  /* 0x00129000015f7983 */ /* 0x000ee80000300800 */
[----:B------:R-:W3:Y:S04]  /*2e800*/  LDL.LU R94, [R1+0x10f0] ;  /* 0x0010f000015e7983 */ /* 0x000ee80000300800 */
[----:B------:R-:W3:Y:S04]  /*2e810*/  LDL.LU R93, [R1+0x1278] ;  /* 0x00127800015d7983 */ /* 0x000ee80000300800 */
[----:B------:R0:W-:Y:S01]  /*2e820*/  STSM.16.M88.4 [R10], R60 ;  /* 0x0000003c0a007844 */ /* 0x0001e20000000200 */
[----:B-1----:R-:W-:-:S02]  /*2e830*/  PRMT R64, R85, 0x5410, R86 ;  /* 0x0000541055407816 */ /* 0x002fc40000000056 */
[----:B------:R-:W-:Y:S01]  /*2e840*/  PRMT R65, R83, 0x5410, R84 ;  /* 0x0000541053417816 */ /* 0x000fe20000000054 */
[----:B------:R-:W-:Y:S01]  /*2e850*/  BAR.SYNC.DEFER_BLOCKING 0x0 ;  /* 0x0000000000007b1d */ /* 0x000fe20000010000 */
[----:B------:R-:W-:Y:S02]  /*2e860*/  PRMT R66, R81, 0x5410, R82 ;  /* 0x0000541051427816 */ /* 0x000fe40000000052 */
[----:B0-----:R-:W-:Y:S02]  /*2e870*/  PRMT R60, R91, 0x5410, R92 ;  /* 0x000054105b3c7816 */ /* 0x001fe4000000005c */
[----:B------:R-:W-:Y:S02]  /*2e880*/  PRMT R61, R89, 0x5410, R90 ;  /* 0x00005410593d7816 */ /* 0x000fe4000000005a */
[----:B------:R-:W-:Y:S01]  /*2e890*/  PRMT R62, R87, 0x5410, R88 ;  /* 0x00005410573e7816 */ /* 0x000fe20000000058 */
[----:B------:R-:W0:Y:S01]  /*2e8a0*/  LDS.128 R136, [R4] ;  /* 0x0000000004887984 */ /* 0x000e220000000c00 */
[----:B--2---:R-:W-:Y:S01]  /*2e8b0*/  PRMT R67, R79, 0x5410, R80 ;  /* 0x000054104f437816 */ /* 0x004fe20000000050 */
[----:B------:R-:W-:Y:S06]  /*2e8c0*/  BAR.SYNC.DEFER_BLOCKING 0x0 ;  /* 0x0000000000007b1d */ /* 0x000fec0000010000 */
        /* <DEDUP_REMOVED lines=14> */
[----:B----4-:R-:W-:-:S03]  /*2e9b0*/  PRMT R63, R252, 0x5410, R78 ;  /* 0x00005410fc3f7816 */ /* 0x010fc6000000004e */
[----:B------:R-:W4:Y:S04]  /*2e9c0*/  LDL.LU R78, [R1+0x1124] ;  /* 0x00112400014e7983 */ /* 0x000f280000300800 */
[----:B------:R-:W4:Y:S04]  /*2e9d0*/  LDL.LU R252, [R1+0x1300] ;  /* 0x0013000001fc7983 */ /* 0x000f280000300800 */
[----:B------:R3:W-:Y:S01]  /*2e9e0*/  STSM.16.M88.4 [R10], R64 ;  /* 0x000000400a007844 */ /* 0x0007e20000000200 */
[----:B------:R-:W-:Y:S06]  /*2e9f0*/  BAR.SYNC.DEFER_BLOCKING 0x0 ;  /* 0x0000000000007b1d */ /* 0x000fec0000010000 */
[----:B------:R-:W1:Y:S02]  /*2ea00*/  LDS.128 R132, [R4] ;  /* 0x0000000004847984 */ /* 0x000e640000000c00 */
[----:B------:R-:W-:Y:S06]  /*2ea10*/  BAR.SYNC.DEFER_BLOCKING 0x0 ;  /* 0x0000000000007b1d */ /* 0x000fec0000010000 */
[----:B------:R0:W-:Y:S02]  /*2ea20*/  STSM.16.M88.4 [R10], R60 ;  /* 0x0000003c0a007844 */ /* 0x0001e40000000200 */
[----:B------:R-:W-:Y:S01]  /*2ea30*/  BAR.SYNC.DEFER_BLOCKING 0x0 ;  /* 0x0000000000007b1d */ /* 0x000fe20000010000 */
[----:B---3--:R-:W-:-:S02]  /*2ea40*/  PRMT R64, R99, 0x5410, R100 ;  /* 0x0000541063407816 */ /* 0x008fc40000000064 */
[----:B------:R-:W-:Y:S02]  /*2ea50*/  PRMT R65, R97, 0x5410, R98 ;  /* 0x0000541061417816 */ /* 0x000fe40000000062 */
[----:B0-----:R-:W-:Y:S01]  /*2ea60*/  PRMT R60, R105, 0x5410, R106 ;  /* 0x00005410693c7816 */ /* 0x001fe2000000006a */
[----:B------:R-:W0:Y:S01]  /*2ea70*/  LDS.128 R128, [R4] ;  /* 0x0000000004807984 */ /* 0x000e220000000c00 */
[----:B------:R-:W-:Y:S02]  /*2ea80*/  PRMT R61, R103, 0x5410, R104 ;  /* 0x00005410673d7816 */ /* 0x000fe40000000068 */
[----:B------:R-:W-:Y:S02]  /*2ea90*/  PRMT R62, R101, 0x5410, R102 ;  /* 0x00005410653e7816 */ /* 0x000fe40000000066 */
[----:B------:R-:W-:Y:S02]  /*2eaa0*/  PRMT R66, R95, 0x5410, R96 ;  /* 0x000054105f427816 */ /* 0x000fe40000000060 */
[----:B------:R-:W-:Y:S01]  /*2eab0*/  PRMT R67, R93, 0x5410, R94 ;  /* 0x000054105d437816 */ /* 0x000fe2000000005e */
[----:B------:R-:W-:Y:S06]  /*2eac0*/  BAR.SYNC.DEFER_BLOCKING 0x0 ;  /* 0x0000000000007b1d */ /* 0x000fec0000010000 */
[----:B------:R4:W-:Y:S02]  /*2ead0*/  STSM.16.M88.4 [R10], R64 ;  /* 0x000000400a007844 */ /* 0x0009e40000000200 */
[----:B------:R-:W-:Y:S06]  /*2eae0*/  BAR.SYNC.DEFER_BLOCKING 0x0 ;  /* 0x0000000000007b1d */ /* 0x000fec0000010000 */
[----:B------:R-:W3:Y:S01]  /*2eaf0*/  LDS.128 R124, [R4] ;  /* 0x00000000047c7984 */ /* 0x000ee20000000c00 */
[----:B--2---:R-:W-:Y:S01]  /*2eb00*/  PRMT R63, R79, 0x5410, R80 ;  /* 0x000054104f3f7816 */ /* 0x004fe20000000050 */
[----:B------:R-:W-:Y:S06]  /*2eb10*/  BAR.SYNC.DEFER_BLOCKING 0x0 ;  /* 0x0000000000007b1d */ /* 0x000fec0000010000 */
[----:B------:R-:W2:Y:S04]  /*2eb20*/  LDL.LU R80, [R1+0x10b4] ;  /* 0x0010b40001507983 */ /* 0x000ea80000300800 */
[----:B------:R-:W2:Y:S04]  /*2eb30*/  LDL.LU R79, [R1+0x120c] ;  /* 0x00120c00014f7983 */ /* 0x000ea80000300800 */
[----:B------:R-:W3:Y:S04]  /*2eb40*/  LDL.LU R106, [R1+0x1154] ;  /* 0x00115400016a7983 */ /* 0x000ee80000300800 */
        /* <DEDUP_REMOVED lines=12> */
[----:B------:R-:W3:Y:S01]  /*2ec10*/  LDL.LU R93, [R1+0x1318] ;  /* 0x00131800015d7983 */ /* 0x000ee20000300800 */
[----:B----4-:R-:W-:-:S03]  /*2ec20*/  PRMT R67, R252, 0x5410, R78 ;  /* 0x00005410fc437816 */ /* 0x010fc6000000004e */
[----:B------:R-:W4:Y:S04]  /*2ec30*/  LDL.LU R78, [R1+0x10e8] ;  /* 0x0010e800014e7983 */ /* 0x000f280000300800 */
[----:B------:R-:W4:Y:S04]  /*2ec40*/  LDL.LU R252, [R1+0x1220] ;  /* 0x0012200001fc7983 */ /* 0x000f280000300800 */
[----:B------:R1:W-:Y:S01]  /*2ec50*/  STSM.16.M88.4 [R10], R60 ;  /* 0x0000003c0a007844 */ /* 0x0003e20000000200 */
[----:B------:R-:W-:Y:S02]  /*2ec60*/  PRMT R64, R85, 0x5410, R86 ;  /* 0x0000541055407816 */ /* 0x000fe40000000056 */
[----:B------:R-:W-:Y:S01]  /*2ec70*/  PRMT R65, R83, 0x5410, R84 ;  /* 0x0000541053417816 */ /* 0x000fe20000000054 */
[----:B------:R-:W-:Y:S01]  /*2ec80*/  BAR.SYNC.DEFER_BLOCKING 0x0 ;  /* 0x0000000000007b1d */ /* 0x000fe20000010000 */
[----:B-1----:R-:W-:-:S05]  /*2ec90*/  PRMT R60, R91, 0x5410, R92 ;  /* 0x000054105b3c7816 */ /* 0x002fca000000005c */
[----:B------:R-:W4:Y:S01]  /*2eca0*/  LDL.LU R92, [R1+0x117c] ;  /* 0x00117c00015c7983 */ /* 0x000f220000300800 */
[----:B------:R-:W-:-:S03]  /*2ecb0*/  PRMT R61, R89, 0x5410, R90 ;  /* 0x00005410593d7816 */ /* 0x000fc6000000005a */
[----:B------:R-:W4:Y:S01]  /*2ecc0*/  LDL.LU R91, [R1+0x134c] ;  /* 0x00134c00015b7983 */ /* 0x000f220000300800 */
[----:B------:R-:W-:-:S03]  /*2ecd0*/  PRMT R62, R87, 0x5410, R88 ;  /* 0x00005410573e7816 */ /* 0x000fc60000000058 */
        /* <DEDUP_REMOVED lines=8> */
[----:B------:R-:W1:Y:S01]  /*2ed60*/  LDS.128 R120, [R4] ;  /* 0x0000000004787984 */ /* 0x000e620000000c00 */
[----:B------:R-:W-:Y:S01]  /*2ed70*/  PRMT R66, R81, 0x5410, R82 ;  /* 0x0000541051427816 */ /* 0x000fe20000000052 */
[----:B------:R-:W-:Y:S06]  /*2ed80*/  BAR.SYNC.DEFER_BLOCKING 0x0 ;  /* 0x0000000000007b1d */ /* 0x000fec0000010000 */
[----:B------:R-:W4:Y:S04]  /*2ed90*/  LDL.LU R82, [R1+0x1168] ;  /* 0x0011680001527983 */ /* 0x000f280000300800 */
[----:B------:R-:W4:Y:S04]  /*2eda0*/  LDL.LU R81, [R1+0x1338] ;  /* 0x0013380001517983 */ /* 0x000f280000300800 */
[----:B------:R3:W-:Y:S01]  /*2edb0*/  STSM.16.M88.4 [R10], R64 ;  /* 0x000000400a007844 */ /* 0x0007e20000000200 */
[----:B------:R-:W-:Y:S06]  /*2edc0*/  BAR.SYNC.DEFER_BLOCKING 0x0 ;  /* 0x0000000000007b1d */ /* 0x000fec0000010000 */
[----:B------:R-:W1:Y:S01]  /*2edd0*/  LDS.128 R116, [R4] ;  /* 0x0000000004747984 */ /* 0x000e620000000c00 */
[----:B--2---:R-:W-:Y:S01]  /*2ede0*/  PRMT R63, R79, 0x5410, R80 ;  /* 0x000054104f3f7816 */ /* 0x004fe20000000050 */
[----:B------:R-:W-:Y:S06]  /*2edf0*/  BAR.SYNC.DEFER_BLOCKING 0x0 ;  /* 0x0000000000007b1d */ /* 0x000fec0000010000 */
[----:B------:R-:W2:Y:S04]  /*2ee00*/  LDL.LU R80, [R1+0x1164] ;  /* 0x0011640001507983 */ /* 0x000ea80000300800 */
[----:B------:R-:W2:Y:S04]  /*2ee10*/  LDL.LU R79, [R1+0x1334] ;  /* 0x00133400014f7983 */ /* 0x000ea80000300800 */
[----:B------:R4:W-:Y:S01]  /*2ee20*/  STSM.16.M88.4 [R10], R60 ;  /* 0x0000003c0a007844 */ /* 0x0009e20000000200 */
[----:B------:R-:W-:Y:S01]  /*2ee30*/  BAR.SYNC.DEFER_BLOCKING 0x0 ;  /* 0x0000000000007b1d */ /* 0x000fe20000010000 */
[----:B---3--:R-:W-:-:S05]  /*2ee40*/  PRMT R64, R99, 0x5410, R100 ;  /* 0x0000541063407816 */ /* 0x008fca0000000064 */
[----:B------:R-:W3:Y:S01]  /*2ee50*/  LDS.128 R112, [R4] ;  /* 0x0000000004707984 */ /* 0x000ee20000000c00 */
[----:B----4-:R-:W-:-:S03]  /*2ee60*/  PRMT R63, R252, 0x5410, R78 ;  /* 0x00005410fc3f7816 */ /* 0x010fc6000000004e */
[----:B------:R-:W4:Y:S04]  /*2ee70*/  LDL.LU R78, [R1+0x10ec] ;  /* 0x0010ec00014e7983 */ /* 0x000f280000300800 */
[----:B------:R-:W4:Y:S01]  /*2ee80*/  LDL.LU R252, [R1+0x1224] ;  /* 0x0012240001fc7983 */ /* 0x000f220000300800 */
[----:B------:R-:W-:Y:S02]  /*2ee90*/  PRMT R65, R97, 0x5410, R98 ;  /* 0x0000541061417816 */ /* 0x000fe40000000062 */
[----:B------:R-:W-:Y:S01]  /*2eea0*/  PRMT R66, R95, 0x5410, R96 ;  /* 0x000054105f427816 */ /* 0x000fe20000000060 */
[----:B------:R-:W3:Y:S01]  /*2eeb0*/  LDL.LU R30, [R1+0x118c] ;  /* 0x00118c00011e7983 */ /* 0x000ee20000300800 */
[----:B------:R-:W-:Y:S01]  /*2eec0*/  PRMT R67, R93, 0x5410, R94 ;  /* 0x000054105d437816 */ /* 0x000fe2000000005e */
[----:B------:R-:W-:Y:S01]  /*2eed0*/  BAR.SYNC.DEFER_BLOCKING 0x0 ;  /* 0x0000000000007b1d */ /* 0x000fe20000010000 */
[----:B------:R-:W-:-:S05]  /*2eee0*/  PRMT R60, R105, 0x5410, R106 ;  /* 0x00005410693c7816 */ /* 0x000fca000000006a */
[----:B------:R-:W3:Y:S04]  /*2eef0*/  LDL.LU R31, [R1+0x1360] ;  /* 0x00136000011f7983 */ /* 0x000ee80000300800 */
[----:B------:R-:W3:Y:S04]  /*2ef00*/  LDL.LU R73, [R1+0x1190] ;  /* 0x0011900001497983 */ /* 0x000ee80000300800 */
[----:B------:R-:W3:Y:S01]  /*2ef10*/  LDL.LU R74, [R1+0x1364] ;  /* 0x00136400014a7983 */ /* 0x000ee20000300800 */
[----:B------:R-:W-:-:S03]  /*2ef20*/  PRMT R61, R103, 0x5410, R104 ;  /* 0x00005410673d7816 */ /* 0x000fc60000000068 */
[----:B------:R-:W3:Y:S04]  /*2ef30*/  LDL.LU R75, [R1+0x1194] ;  /* 0x00119400014b7983 */ /* 0x000ee80000300800 */
[----:B------:R0:W-:Y:S01]  /*2ef40*/  STSM.16.M88.4 [R10], R64 ;  /* 0x000000400a007844 */ /* 0x0001e20000000200 */
[----:B------:R-:W-:Y:S01]  /*2ef50*/  BAR.SYNC.DEFER_BLOCKING 0x0 ;  /* 0x0000000000007b1d */ /* 0x000fe20000010000 */
[----:B------:R-:W-:-:S05]  /*2ef60*/  PRMT R62, R101, 0x5410, R102 ;  /* 0x00005410653e7816 */ /* 0x000fca0000000066 */
[----:B------:R-:W3:Y:S04]  /*2ef70*/  LDL.LU R99, [R1+0x1368] ;  /* 0x0013680001637983 */ /* 0x000ee80000300800 */
[----:B------:R-:W3:Y:S01]  /*2ef80*/  LDL.LU R98, [R1+0x1198] ;  /* 0x0011980001627983 */ /* 0x000ee20000300800 */
[----:B0-----:R-:W-:-:S03]  /*2ef90*/  PRMT R64, R85, 0x5410, R86 ;  /* 0x0000541055407816 */ /* 0x001fc60000000056 */
[----:B------:R-:W3:Y:S01]  /*2efa0*/  LDL.LU R97, [R1+0x136c] ;  /* 0x00136c0001617983 */ /* 0x000ee20000300800 */
[----:B------:R-:W-:-:S03]  /*2efb0*/  PRMT R65, R83, 0x5410, R84 ;  /* 0x0000541053417816 */ /* 0x000fc60000000054 */
[----:B------:R-:W3:Y:S04]  /*2efc0*/  LDL.LU R96, [R1+0x1180] ;  /* 0x0011800001607983 */ /* 0x000ee80000300800 */
[----:B------:R-:W0:Y:S01]  /*2efd0*/  LDS.128 R108, [R4] ;  /* 0x00000000046c7984 */ /* 0x000e220000000c00 */
[----:B------:R-:W-:Y:S06]  /*2efe0*/  BAR.SYNC.DEFER_BLOCKING 0x0 ;  /* 0x0000000000007b1d */ /* 0x000fec0000010000 */
[----:B------:R-:W3:Y:S04]  /*2eff0*/  LDL.LU R95, [R1+0x1350] ;  /* 0x00135000015f7983 */ /* 0x000ee80000300800 */
[----:B------:R-:W3:Y:S04]  /*2f000*/  LDL.LU R85, [R1+0x1184] ;  /* 0x0011840001557983 */ /* 0x000ee80000300800 */
[----:B------:R-:W3:Y:S04]  /*2f010*/  LDL.LU R84, [R1+0x1354] ;  /* 0x0013540001547983 */ /* 0x000ee80000300800 */
[----:B------:R-:W3:Y:S04]  /*2f020*/  LDL.LU R94, [R1+0x1188] ;  /* 0x00118800015e7983 */ /* 0x000ee80000300800 */
[----:B------:R1:W-:Y:S04]  /*2f030*/  STSM.16.M88.4 [R10], R60 ;  /* 0x0000003c0a007844 */ /* 0x0003e80000000200 */
[----:B------:R-:W3:Y:S01]  /*2f040*/  LDL.LU R93, [R1+0x135c] ;  /* 0x00135c00015d7983 */ /* 0x000ee20000300800 */
[----:B------:R-:W-:Y:S01]  /*2f050*/  PRMT R66, R81, 0x5410, R82 ;  /* 0x0000541051427816 */ /* 0x000fe20000000052 */
[----:B------:R-:W-:Y:S01]  /*2f060*/  BAR.SYNC.DEFER_BLOCKING 0x0 ;  /* 0x0000000000007b1d */ /* 0x000fe20000010000 */
[----:B-1----:R-:W-:-:S05]  /*2f070*/  PRMT R60, R91, 0x5410, R92 ;  /* 0x000054105b3c7816 */ /* 0x002fca000000005c */
[----:B------:R-:W3:Y:S04]  /*2f080*/  LDL.LU R92, [R1+0x1100] ;  /* 0x00110000015c7983 */ /* 0x000ee80000300800 */
[----:B------:R-:W3:Y:S01]  /*2f090*/  LDL.LU R91, [R1+0x1228] ;  /* 0x00122800015b7983 */ /* 0x000ee20000300800 */
[----:B------:R-:W-:Y:S02]  /*2f0a0*/  PRMT R61, R89, 0x5410, R90 ;  /* 0x00005410593d7816 */ /* 0x000fe4000000005a */
[----:B------:R-:W-:Y:S01]  /*2f0b0*/  PRMT R62, R87, 0x5410, R88 ;  /* 0x00005410573e7816 */ /* 0x000fe20000000058 */
        /* <DEDUP_REMOVED lines=8> */
[----:B------:R-:W1:Y:S01]  /*2f140*/  LDS.128 R104, [R4] ;  /* 0x0000000004687984 */ /* 0x000e620000000c00 */
[----:B--2---:R-:W-:Y:S01]  /*2f150*/  PRMT R67, R79, 0x5410, R80 ;  /* 0x000054104f437816 */ /* 0x004fe20000000050 */
[----:B------:R-:W-:Y:S06]  /*2f160*/  BAR.SYNC.DEFER_BLOCKING 0x0 ;  /* 0x0000000000007b1d */ /* 0x000fec0000010000 */
        /* <DEDUP_REMOVED lines=9> */
[----:B------:R0:W-:Y:S01]  /*2f200*/  STSM.16.M88.4 [R10], R60 ;  /* 0x0000003c0a007844 */ /* 0x0001e20000000200 */
[----:B---3--:R-:W-:-:S02]  /*2f210*/  PRMT R65, R95, 0x5410, R96 ;  /* 0x000054105f417816 */ /* 0x008fc40000000060 */
[----:B------:R-:W-:Y:S02]  /*2f220*/  PRMT R66, R84, 0x5410, R85 ;  /* 0x0000541054427816 */ /* 0x000fe40000000055 */
[----:B------:R-:W3:Y:S04]  /*2f230*/  LDL.LU R85, [R1+0x11a8] ;  /* 0x0011a80001557983 */ /* 0x000ee80000300800 */
[----:B------:R-:W3:Y:S01]  /*2f240*/  LDL.LU R84, [R1+0x137c] ;  /* 0x00137c0001547983 */ /* 0x000ee20000300800 */
[----:B------:R-:W-:-:S03]  /*2f250*/  PRMT R67, R93, 0x5410, R94 ;  /* 0x000054105d437816 */ /* 0x000fc6000000005e */
[----:B------:R-:W3:Y:S01]  /*2f260*/  LDL.LU R9, [R1+0x11cc] ;  /* 0x0011cc0001097983 */ /* 0x000ee20000300800 */
[----:B------:R-:W-:Y:S01]  /*2f270*/  PRMT R64, R97, 0x5410, R98 ;  /* 0x0000541061407816 */ /* 0x000fe20000000062 */
[----:B------:R-:W-:Y:S01]  /*2f280*/  BAR.SYNC.DEFER_BLOCKING 0x0 ;  /* 0x0000000000007b1d */ /* 0x000fe20000010000 */
[----:B0-----:R-:W-:Y:S02]  /*2f290*/  PRMT R62, R99, 0x5410, R75 ;  /* 0x00005410633e7816 */ /* 0x001fe4000000004b */
[----:B------:R-:W-:Y:S02]  /*2f2a0*/  PRMT R60, R31, 0x5410, R30 ;  /* 0x000054101f3c7816 */ /* 0x000fe4000000001e */
[----:B------:R-:W-:Y:S01]  /*2f2b0*/  PRMT R61, R74, 0x5410, R73 ;  /* 0x000054104a3d7816 */ /* 0x000fe20000000049 */
[----:B------:R-:W3:Y:S04]  /*2f2c0*/  LDL.LU R20, [R1+0x13a8] ;  /* 0x0013a80001147983 */ /* 0x000ee80000300800 */
[----:B------:R-:W3:Y:S01]  /*2f2d0*/  LDL.LU R21, [R1+0x11d0] ;  /* 0x0011d00001157983 */ /* 0x000ee20000300800 */
[----:B------:R-:W-:-:S03]  /*2f2e0*/  PRMT R63, R91, 0x5410, R92 ;  /* 0x000054105b3f7816 */ /* 0x000fc6000000005c */
[----:B------:R-:W3:Y:S04]  /*2f2f0*/  LDL.LU R22, [R1+0x13ac] ;  /* 0x0013ac0001167983 */ /* 0x000ee80000300800 */
[----:B------:R-:W3:Y:S04]  /*2f300*/  LDL.LU R23, [R1+0x11bc] ;  /* 0x0011bc0001177983 */ /* 0x000ee80000300800 */
[----:B------:R-:W0:Y:S01]  /*2f310*/  LDS.128 R92, [R4] ;  /* 0x00000000045c7984 */ /* 0x000e220000000c00 */
[----:B------:R-:W-:Y:S06]  /*2f320*/  BAR.SYNC.DEFER_BLOCKING 0x0 ;  /* 0x0000000000007b1d */ /* 0x000fec0000010000 */
[----:B------:R-:W3:Y:S04]  /*2f330*/  LDL.LU R24, [R1+0x1398] ;  /* 0x0013980001187983 */ /* 0x000ee80000300800 */
[----:B------:R-:W3:Y:S04]  /*2f340*/  LDL.LU R25, [R1+0x11c0] ;  /* 0x0011c00001197983 */ /* 0x000ee80000300800 */
[----:B------:R1:W-:Y:S01]  /*2f350*/  STSM.16.M88.4 [R10], R64 ;  /* 0x000000400a007844 */ /* 0x0003e20000000200 */
[----:B------:R-:W-:Y:S06]  /*2f360*/  BAR.SYNC.DEFER_BLOCKING 0x0 ;  /* 0x0000000000007b1d */ /* 0x000fec0000010000 */
[----:B------:R-:W0:Y:S02]  /*2f370*/  LDS.128 R96, [R4] ;  /* 0x0000000004607984 */ /* 0x000e240000000c00 */
[----:B------:R-:W-:Y:S01]  /*2f380*/  BAR.SYNC.DEFER_BLOCKING 0x0 ;  /* 0x0000000000007b1d */ /* 0x000fe20000010000 */
[----:B-1----:R-:W-:-:S05]  /*2f390*/  PRMT R64, R81, 0x5410, R82 ;  /* 0x0000541051407816 */ /* 0x002fca0000000052 */
[----:B------:R1:W-:Y:S02]  /*2f3a0*/  STSM.16.M88.4 [R10], R60 ;  /* 0x0000003c0a007844 */ /* 0x0003e40000000200 */
[----:B-1----:R-:W-:Y:S02]  /*2f3b0*/  PRMT R62, R83, 0x5410, R86 ;  /* 0x00005410533e7816 */ /* 0x002fe40000000056 */
[----:B------:R-:W3:Y:S04]  /*2f3c0*/  LDL.LU R83, [R1+0x13a4] ;  /* 0x0013a40001537983 */ /* 0x000ee80000300800 */
[----:B------:R-:W3:Y:S04]  /*2f3d0*/  LDL.LU R82, [R1+0x11c4] ;  /* 0x0011c40001527983 */ /* 0x000ee80000300800 */
[----:B------:R-:W3:Y:S01]  /*2f3e0*/  LDL.LU R81, [R1+0x13a0] ;  /* 0x0013a00001517983 */ /* 0x000ee20000300800 */
[----:B--2---:R-:W-:-:S03]  /*2f3f0*/  PRMT R65, R79, 0x5410, R80 ;  /* 0x000054104f417816 */ /* 0x004fc60000000050 */
[----:B------:R-:W2:Y:S04]  /*2f400*/  LDL.LU R80, [R1+0x11c8] ;  /* 0x0011c80001507983 */ /* 0x000ea80000300800 */
[----:B------:R-:W2:Y:S01]  /*2f410*/  LDL.LU R79, [R1+0x139c] ;  /* 0x00139c00014f7983 */ /* 0x000ea20000300800 */
[----:B----4-:R-:W-:-:S03]  /*2f420*/  PRMT R66, R252, 0x5410, R78 ;  /* 0x00005410fc427816 */ /* 0x010fc6000000004e */
        /* <DEDUP_REMOVED lines=14> */
[----:B------:R-:W-:-:S02]  /*2f510*/  PRMT R60, R89, 0x5410, R90 ;  /* 0x00005410593c7816 */ /* 0x000fc4000000005a */
[----:B------:R-:W-:Y:S01]  /*2f520*/  PRMT R61, R87, 0x5410, R88 ;  /* 0x00005410573d7816 */ /* 0x000fe20000000058 */
[----:B------:R-:W-:Y:S06]  /*2f530*/  BAR.SYNC.DEFER_BLOCKING 0x0 ;  /* 0x0000000000007b1d */ /* 0x000fec0000010000 */
[----:B------:R-:W4:Y:S04]  /*2f540*/  LDL.LU R74, [R1+0x11d8] ;  /* 0x0011d800014a7983 */ /* 0x000f280000300800 */
[----:B------:R-:W4:Y:S04]  /*2f550*/  LDL.LU R75, [R1+0x13b0] ;  /* 0x0013b000014b7983 */ /* 0x000f280000300800 */
[----:B------:R-:W1:Y:S01]  /*2f560*/  LDS.128 R88, [R4] ;  /* 0x0000000004587984 */ /* 0x000e620000000c00 */
[----:B---3--:R-:W-:Y:S01]  /*2f570*/  PRMT R67, R84, 0x5410, R85 ;  /* 0x0000541054437816 */ /* 0x008fe20000000055 */
[----:B------:R-:W-:Y:S06]  /*2f580*/  BAR.SYNC.DEFER_BLOCKING 0x0 ;  /* 0x0000000000007b1d */ /* 0x000fec0000010000 */
[----:B------:R-:W-:Y:S02]  /*2f590*/  STSM.16.M88.4 [R10], R64 ;  /* 0x000000400a007844 */ /* 0x000fe40000000200 */
[----:B------:R-:W-:Y:S01]  /*2f5a0*/  BAR.SYNC.DEFER_BLOCKING 0x0 ;  /* 0x0000000000007b1d */ /* 0x000fe20000010000 */
[----:B------:R-:W-:-:S05]  /*2f5b0*/  PRMT R63, R76, 0x5410, R49 ;  /* 0x000054104c3f7816 */ /* 0x000fca0000000031 */
[----:B------:R-:W3:Y:S02]  /*2f5c0*/  LDS.128 R84, [R4] ;  /* 0x0000000004547984 */ /* 0x000ee40000000c00 */
[----:B------:R-:W-:Y:S06]  /*2f5d0*/  BAR.SYNC.DEFER_BLOCKING 0x0 ;  /* 0x0000000000007b1d */ /* 0x000fec0000010000 */
[----:B------:R0:W-:Y:S02]  /*2f5e0*/  STSM.16.M88.4 [R10], R60 ;  /* 0x0000003c0a007844 */ /* 0x0001e40000000200 */
[----:B0-----:R-:W-:-:S02]  /*2f5f0*/  PRMT R60, R20, 0x5410, R9 ;  /* 0x00005410143c7816 */ /* 0x001fc40000000009 */
[----:B------:R-:W3:Y:S01]  /*2f600*/  LDL.LU R9, [R1+0x1234] ;  /* 0x0012340001097983 */ /* 0x000ee20000300800 */
[----:B------:R-:W-:-:S03]  /*2f610*/  PRMT R61, R22, 0x5410, R21 ;  /* 0x00005410163d7816 */ /* 0x000fc60000000015 */
[----:B------:R-:W3:Y:S01]  /*2f620*/  LDL.LU R20, [R1+0x13d8] ;  /* 0x0013d80001147983 */ /* 0x000ee20000300800 */
[----:B------:R-:W-:-:S03]  /*2f630*/  PRMT R64, R83, 0x5410, R25 ;  /* 0x0000541053407816 */ /* 0x000fc60000000019 */
[----:B------:R-:W3:Y:S01]  /*2f640*/  LDL.LU R21, [R1+0x1214] ;  /* 0x0012140001157983 */ /* 0x000ee20000300800 */
[----:B------:R-:W-:-:S03]  /*2f650*/  PRMT R65, R81, 0x5410, R82 ;  /* 0x0000541051417816 */ /* 0x000fc60000000052 */
[----:B------:R-:W3:Y:S01]  /*2f660*/  LDL.LU R22, [R1+0x13d4] ;  /* 0x0013d40001167983 */ /* 0x000ee20000300800 */
[----:B--2---:R-:W-:Y:S01]  /*2f670*/  PRMT R66, R79, 0x5410, R80 ;  /* 0x000054104f427816 */ /* 0x004fe20000000050 */
[----:B------:R-:W-:Y:S06]  /*2f680*/  BAR.SYNC.DEFER_BLOCKING 0x0 ;  /* 0x0000000000007b1d */ /* 0x000fec0000010000 */
[----:B------:R-:W0:Y:S01]  /*2f690*/  LDS.128 R80, [R4] ;  /* 0x0000000004507984 */ /* 0x000e220000000c00 */
[----:B------:R-:W-:-:S03]  /*2f6a0*/  PRMT R62, R24, 0x5410, R23 ;  /* 0x00005410183e7816 */ /* 0x000fc60000000017 */
[----:B------:R-:W2:Y:S04]  /*2f6b0*/  LDL.LU R23, [R1+0x1210] ;  /* 0x0012100001177983 */ /* 0x000ea80000300800 */
[----:B------:R-:W2:Y:S04]  /*2f6c0*/  LDL.LU R24, [R1+0x13d0] ;  /* 0x0013d00001187983 */ /* 0x000ea80000300800 */
[----:B------:R-:W2:Y:S01]  /*2f6d0*/  LDL.LU R25, [R1+0x11f8] ;  /* 0x0011f80001197983 */ /* 0x000ea20000300800 */
[----:B----4-:R-:W-:Y:S01]  /*2f6e0*/  PRMT R67, R252, 0x5410, R78 ;  /* 0x00005410fc437816 */ /* 0x010fe2000000004e */
[----:B------:R-:W-:Y:S06]  /*2f6f0*/  BAR.SYNC.DEFER_BLOCKING 0x0 ;  /* 0x0000000000007b1d */ /* 0x000fec0000010000 */
[----:B------:R-:W2:Y:S04]  /*2f700*/  LDL.LU R252, [R1+0x13cc] ;  /* 0x0013cc0001fc7983 */ /* 0x000ea80000300800 */
[----:B------:R4:W-:Y:S01]  /*2f710*/  STSM.16.M88.4 [R10], R64 ;  /* 0x000000400a007844 */ /* 0x0009e20000000200 */
[----:B------:R-:W-:Y:S01]  /*2f720*/  PRMT R63, R77, 0x5410, R50 ;  /* 0x000054104d3f7816 */ /* 0x000fe20000000032 */
[----:B------:R-:W-:Y:S06]  /*2f730*/  BAR.SYNC.DEFER_BLOCKING 0x0 ;  /* 0x0000000000007b1d */ /* 0x000fec0000010000 */
[----:B------:R-:W0:Y:S02]  /*2f740*/  LDS.128 R76, [R4] ;  /* 0x00000000044c7984 */ /* 0x000e240000000c00 */
[----:B------:R-:W-:Y:S01]  /*2f750*/  BAR.SYNC.DEFER_BLOCKING 0x0 ;  /* 0x0000000000007b1d */ /* 0x000fe20000010000 */
[----:B----4-:R-:W-:-:S02]  /*2f760*/  PRMT R64, R28, 0x5410, R27 ;  /* 0x000054101c407816 */ /* 0x010fc4000000001b */
[----:B------:R-:W-:Y:S02]  /*2f770*/  PRMT R65, R30, 0x5410, R29 ;  /* 0x000054101e417816 */ /* 0x000fe4000000001d */
[----:B------:R-:W-:Y:S01]  /*2f780*/  PRMT R66, R73, 0x5410, R31 ;  /* 0x0000541049427816 */ /* 0x000fe2000000001f */
[----:B------:R4:W-:Y:S02]  /*2f790*/  STSM.16.M88.4 [R10], R60 ;  /* 0x0000003c0a007844 */ /* 0x0009e40000000200 */
[----:B----4-:R-:W-:Y:S02]  /*2f7a0*/  PRMT R62, R26, 0x5410, R8 ;  /* 0x000054101a3e7816 */ /* 0x010fe40000000008 */
[----:B------:R-:W4:Y:S04]  /*2f7b0*/  LDL.LU R26, [R1+0x12cc] ;  /* 0x0012cc00011a7983 */ /* 0x000f280000300800 */
[----:B------:R-:W4:Y:S04]  /*2f7c0*/  LDL.LU R27, [R1+0x13ec] ;  /* 0x0013ec00011b7983 */ /* 0x000f280000300800 */
[----:B------:R-:W4:Y:S04]  /*2f7d0*/  LDL.LU R28, [R1+0x126c] ;  /* 0x00126c00011c7983 */ /* 0x000f280000300800 */
[----:B------:R-:W4:Y:S01]  /*2f7e0*/  LDL.LU R29, [R1+0x13e4] ;  /* 0x0013e400011d7983 */ /* 0x000f220000300800 */
[----:B------:R-:W-:-:S03]  /*2f7f0*/  PRMT R63, R191, 0x5410, R51 ;  /* 0x00005410bf3f7816 */ /* 0x000fc60000000033 */
[----:B------:R-:W4:Y:S04]  /*2f800*/  LDL.LU R52, [R1+0x13e0] ;  /* 0x0013e00001347983 */ /* 0x000f280000300800 */
[----:B------:R-:W4:Y:S04]  /*2f810*/  LDL.LU R30, [R1+0x1250] ;  /* 0x00125000011e7983 */ /* 0x000f280000300800 */
[----:B------:R-:W4:Y:S04]  /*2f820*/  LDL.LU R31, [R1+0x13dc] ;  /* 0x0013dc00011f7983 */ /* 0x000f280000300800 */
[----:B------:R-:W4:Y:S01]  /*2f830*/  LDL.LU R51, [R1+0x1254] ;  /* 0x0012540001337983 */ /* 0x000f220000300800 */
[----:B------:R-:W-:Y:S01]  /*2f840*/  PRMT R67, R75, 0x5410, R74 ;  /* 0x000054104b437816 */ /* 0x000fe2000000004a */
[----:B------:R-:W-:Y:S06]  /*2f850*/  BAR.SYNC.DEFER_BLOCKING 0x0 ;  /* 0x0000000000007b1d */ /* 0x000fec0000010000 */
[----:B------:R-:W0:Y:S02]  /*2f860*/  LDS.128 R72, [R4] ;  /* 0x0000000004487984 */ /* 0x000e240000000c00 */
[----:B------:R-:W-:Y:S06]  /*2f870*/  BAR.SYNC.DEFER_BLOCKING 0x0 ;  /* 0x0000000000007b1d */ /* 0x000fec0000010000 */
[----:B------:R-:W-:Y:S02]  /*2f880*/  STSM.16.M88.4 [R10], R64 ;  /* 0x000000400a007844 */ /* 0x000fe40000000200 */
[----:B------:R-:W-:Y:S01]  /*2f890*/  BAR.SYNC.DEFER_BLOCKING 0x0 ;  /* 0x0000000000007b1d */ /* 0x000fe20000010000 */
[----:B------:R-:W-:-:S02]  /*2f8a0*/  PRMT R60, R12, 0x5410, R68 ;  /* 0x000054100c3c7816 */ /* 0x000fc40000000044 */
[----:B------:R-:W-:-:S03]  /*2f8b0*/  PRMT R61, R5, 0x5410, R13 ;  /* 0x00005410053d7816 */ /* 0x000fc6000000000d */
[----:B------:R-:W4:Y:S04]  /*2f8c0*/  LDL.LU R12, [R1+0x12f8] ;  /* 0x0012f800010c7983 */ /* 0x000f280000300800 */
[----:B------:R-:W4:Y:S04]  /*2f8d0*/  LDL.LU R13, [R1+0x13f4] ;  /* 0x0013f400010d7983 */ /* 0x000f280000300800 */
[----:B------:R-:W4:Y:S04]  /*2f8e0*/  LDL.LU R5, [R1+0x12f4] ;  /* 0x0012f40001057983 */ /* 0x000f280000300800 */
[----:B------:R-:W4:Y:S04]  /*2f8f0*/  LDL.LU R8, [R1+0x13f0] ;  /* 0x0013f00001087983 */ /* 0x000f280000300800 */
[----:B------:R-:W0:Y:S01]  /*2f900*/  LDS.128 R68, [R4] ;  /* 0x0000000004447984 */ /* 0x000e220000000c00 */
[----:B------:R-:W-:Y:S06]  /*2f910*/  BAR.SYNC.DEFER_BLOCKING 0x0 ;  /* 0x0000000000007b1d */ /* 0x000fec0000010000 */
[----:B------:R3:W-:Y:S02]  /*2f920*/  STSM.16.M88.4 [R10], R60 ;  /* 0x0000003c0a007844 */ /* 0x0007e40000000200 */
[----:B------:R-:W-:Y:S01]  /*2f930*/  BAR.SYNC.DEFER_BLOCKING 0x0 ;  /* 0x0000000000007b1d */ /* 0x000fe20000010000 */
[----:B---3--:R-:W-:-:S05]  /*2f940*/  PRMT R60, R20, 0x5410, R9 ;  /* 0x00005410143c7816 */ /* 0x008fca0000000009 */
[----:B------:R-:W3:Y:S01]  /*2f950*/  LDL.LU R9, [R1+0x1274] ;  /* 0x0012740001097983 */ /* 0x000ee20000300800 */
[----:B------:R-:W-:-:S03]  /*2f960*/  PRMT R61, R22, 0x5410, R21 ;  /* 0x00005410163d7816 */ /* 0x000fc60000000015 */
[----:B------:R-:W0:Y:S01]  /*2f970*/  LDS.128 R64, [R4] ;  /* 0x0000000004407984 */ /* 0x000e220000000c00 */
[----:B--2---:R-:W-:-:S03]  /*2f980*/  PRMT R63, R252, 0x5410, R25 ;  /* 0x00005410fc3f7816 */ /* 0x004fc60000000019 */
[----:B------:R-:W3:Y:S01]  /*2f990*/  LDL.LU R252, [R1+0x13e8] ;  /* 0x0013e80001fc7983 */ /* 0x000ee20000300800 */
[----:B------:R-:W-:-:S03]  /*2f9a0*/  PRMT R62, R24, 0x5410, R23 ;  /* 0x00005410183e7816 */ /* 0x000fc60000000017 */
[----:B------:R-:W2:Y:S04]  /*2f9b0*/  LDL.LU.64 R20, [R1+0xe60] ;  /* 0x000e600001147983 */ /* 0x000ea80000300a00 */
[----:B------:R-:W2:Y:S04]  /*2f9c0*/  LDL.LU.64 R22, [R1+0xe48] ;  /* 0x000e480001167983 */ /* 0x000ea80000300a00 */
[----:B------:R-:W2:Y:S01]  /*2f9d0*/  LDL.LU.64 R24, [R1+0xe58] ;  /* 0x000e580001187983 */ /* 0x000ea20000300a00 */
[----:B------:R-:W-:Y:S01]  /*2f9e0*/  BAR.SYNC.DEFER_BLOCKING 0x0 ;  /* 0x0000000000007b1d */ /* 0x000fe20000010000 */
[----:B----4-:R-:W-:-:S05]  /*2f9f0*/  PRMT R49, R27, 0x5410, R26 ;  /* 0x000054101b317816 */ /* 0x010fca000000001a */
[----:B------:R-:W4:Y:S01]  /*2fa00*/  LDL.LU.64 R26, [R1+0xe40] ;  /* 0x000e4000011a7983 */ /* 0x000f220000300a00 */
[----:B------:R-:W-:-:S03]  /*2fa10*/  PRMT R50, R29, 0x5410, R28 ;  /* 0x000054101d327816 */ /* 0x000fc6000000001c */
[----:B------:R-:W4:Y:S01]  /*2fa20*/  LDL.LU.64 R28, [R1+0xe50] ;  /* 0x000e5000011c7983 */ /* 0x000f220000300a00 */
[----:B------:R-:W-:Y:S02]  /*2fa30*/  PRMT R52, R52, 0x5410, R51 ;  /* 0x0000541034347816 */ /* 0x000fe40000000033 */
[----:B------:R-:W-:Y:S02]  /*2fa40*/  PRMT R51, R31, 0x5410, R30 ;  /* 0x000054101f337816 */ /* 0x000fe4000000001e */
[----:B------:R-:W4:Y:S04]  /*2fa50*/  LDL.LU.64 R30, [R1+0xe38] ;  /* 0x000e3800011e7983 */ /* 0x000f280000300a00 */
[----:B------:R-:W-:Y:S01]  /*2fa60*/  STSM.16.M88.4 [R10], R60 ;  /* 0x0000003c0a007844 */ /* 0x000fe20000000200 */
[----:B------:R-:W-:Y:S06]  /*2fa70*/  BAR.SYNC.DEFER_BLOCKING 0x0 ;  /* 0x0000000000007b1d */ /* 0x000fec0000010000 */
[----:B------:R-:W0:Y:S02]  /*2fa80*/  LDS.128 R60, [R4] ;  /* 0x00000000043c7984 */ /* 0x000e240000000c00 */
[----:B------:R-:W-:Y:S06]  /*2fa90*/  BAR.SYNC.DEFER_BLOCKING 0x0 ;  /* 0x0000000000007b1d */ /* 0x000fec0000010000 */
[----:B------:R-:W-:Y:S02]  /*2faa0*/  STSM.16.M88.4 [R10], R56 ;  /* 0x000000380a007844 */ /* 0x000fe40000000200 */
[----:B------:R-:W-:Y:S06]  /*2fab0*/  BAR.SYNC.DEFER_BLOCKING 0x0 ;  /* 0x0000000000007b1d */ /* 0x000fec0000010000 */
[----:B------:R-:W0:Y:S02]  /*2fac0*/  LDS.128 R56, [R4] ;  /* 0x0000000004387984 */ /* 0x000e240000000c00 */
[----:B------:R-:W-:Y:S06]  /*2fad0*/  BAR.SYNC.DEFER_BLOCKING 0x0 ;  /* 0x0000000000007b1d */ /* 0x000fec0000010000 */
[----:B------:R-:W-:Y:S02]  /*2fae0*/  STSM.16.M88.4 [R10], R48 ;  /* 0x000000300a007844 */ /* 0x000fe40000000200 */
[----:B------:R-:W-:Y:S06]  /*2faf0*/  BAR.SYNC.DEFER_BLOCKING 0x0 ;  /* 0x0000000000007b1d */ /* 0x000fec0000010000 */
[----:B------:R-:W0:Y:S02]  /*2fb00*/  LDS.128 R48, [R4] ;  /* 0x0000000004307984 */ /* 0x000e240000000c00 */
[----:B------:R-:W-:Y:S06]  /*2fb10*/  BAR.SYNC.DEFER_BLOCKING 0x0 ;  /* 0x0000000000007b1d */ /* 0x000fec0000010000 */
[----:B------:R1:W-:Y:S02]  /*2fb20*/  STSM.16.M88.4 [R10], R52 ;  /* 0x000000340a007844 */ /* 0x0003e40000000200 */
[----:B-1----:R-:W-:Y:S01]  /*2fb30*/  PRMT R55, R175, 0x5410, R172 ;  /* 0x00005410af377816 */ /* 0x002fe200000000ac */
[----:B------:R-:W-:Y:S01]  /*2fb40*/  BAR.SYNC.DEFER_BLOCKING 0x0 ;  /* 0x0000000000007b1d */ /* 0x000fe20000010000 */
[----:B------:R-:W-:-:S02]  /*2fb50*/  PRMT R53, R13, 0x5410, R12 ;  /* 0x000054100d357816 */ /* 0x000fc4000000000c */
[----:B------:R-:W-:-:S03]  /*2fb60*/  PRMT R54, R8, 0x5410, R5 ;  /* 0x0000541008367816 */ /* 0x000fc60000000005 */
[----:B------:R-:W1:Y:S01]  /*2fb70*/  LDS.128 R172, [R4] ;  /* 0x0000000004ac7984 */ /* 0x000e620000000c00 */
[----:B---3--:R-:W-:Y:S01]  /*2fb80*/  PRMT R52, R252, 0x5410, R9 ;  /* 0x00005410fc347816 */ /* 0x008fe20000000009 */
[----:B------:R-:W-:Y:S01]  /*2fb90*/  BAR.SYNC.DEFER_BLOCKING 0x0 ;  /* 0x0000000000007b1d */ /* 0x000fe20000010000 */
[----:B------:R-:W-:-:S05]  /*2fba0*/  PRMT R252, R168, 0x7770, RZ ;  /* 0x00007770a8fc7816 */ /* 0x000fca00000000ff */
[----:B------:R3:W-:Y:S02]  /*2fbb0*/  STSM.16.M88.4 [R10], R52 ;  /* 0x000000340a007844 */ /* 0x0007e40000000200 */
[----:B------:R-:W-:Y:S01]  /*2fbc0*/  BAR.SYNC.DEFER_BLOCKING 0x0 ;  /* 0x0000000000007b1d */ /* 0x000fe20000010000 */
[----:B---3--:R-:W-:-:S05]  /*2fbd0*/  PRMT R10, R168, 0x7771, RZ ;  /* 0x00007771a80a7816 */ /* 0x008fca00000000ff */
[----:B--2---:R-:W-:Y:S04]  /*2fbe0*/  @P3 STG.E.U8 desc[UR20][R20.64], R252 ;  /* 0x000000fc14003986 */ /* 0x004fe8000c101114 */
[----:B------:R2:W-:Y:S02]  /*2fbf0*/  @P6 STG.E.U8 desc[UR20][R22.64], R10 ;  /* 0x0000000a16006986 */ /* 0x0005e4000c101114 */
[C---:B--2---:R-:W-:Y:S02]  /*2fc00*/  PRMT R10, R168.reuse, 0x7772, RZ ;  /* 0x00007772a80a7816 */ /* 0x044fe400000000ff */
[----:B------:R-:W-:-:S03]  /*2fc10*/  PRMT R168, R168, 0x7773, RZ ;  /* 0x00007773a8a87816 */ /* 0x000fc600000000ff */
[----:B------:R2:W-:Y:S04]  /*2fc20*/  @P2 STG.E.U8 desc[UR20][R24.64], R10 ;  /* 0x0000000a18002986 */ /* 0x0005e8000c101114 */
[----:B----4-:R-:W-:Y:S01]  /*2fc30*/  @P1 STG.E.U8 desc[UR20][R26.64], R168 ;  /* 0x000000a81a001986 */ /* 0x010fe2000c101114 */
[----:B--2---:R-:W-:-:S05]  /*2fc40*/  PRMT R10, R169, 0x7770, RZ ;  /* 0x00007770a90a7816 */ /* 0x004fca00000000ff */
[----:B------:R2:W-:Y:S02]  /*2fc50*/  @P0 STG.E.U8 desc[UR20][R28.64], R10 ;  /* 0x0000000a1c000986 */ /* 0x0005e4000c101114 */
[----:B--2---:R-:W-:-:S05]  /*2fc60*/  PRMT R10, R169, 0x7771, RZ ;  /* 0x00007771a90a7816 */ /* 0x004fca00000000ff */
[----:B------:R2:W-:Y:S04]  /*2fc70*/  @P5 STG.E.U8 desc[UR20][R30.64], R10 ;  /* 0x0000000a1e005986 */ /* 0x0005e8000c101114 */
[----:B--2---:R-:W2:Y:S04]  /*2fc80*/  LDL.LU.64 R30, [R1+0xe30] ;  /* 0x000e3000011e7983 */ /* 0x004ea80000300a00 */
[----:B------:R-:W3:Y:S04]  /*2fc90*/  LDL.LU.64 R28, [R1+0xe28] ;  /* 0x000e2800011c7983 */ /* 0x000ee80000300a00 */
[----:B------:R-:W4:Y:S04]  /*2fca0*/  LDL.LU.64 R4, [R1+0xe20] ;  /* 0x000e200001047983 */ /* 0x000f280000300a00 */
[----:B------:R-:W4:Y:S04]  /*2fcb0*/  LDL.LU.64 R8, [R1+0xe18] ;  /* 0x000e180001087983 */ /* 0x000f280000300a00 */
[----:B------:R-:W4:Y:S04]  /*2fcc0*/  LDL.LU.64 R20, [R1+0xe10] ;  /* 0x000e100001147983 */ /* 0x000f280000300a00 */
[----:B------:R-:W4:Y:S04]  /*2fcd0*/  LDL.LU.64 R22, [R1+0xe08] ;  /* 0x000e080001167983 */ /* 0x000f280000300a00 */
[----:B------:R-:W4:Y:S01]  /*2fce0*/  LDL.LU.64 R24, [R1+0xe00] ;  /* 0x000e000001187983 */ /* 0x000f220000300a00 */
[----:B------:R-:W-:-:S02]  /*2fcf0*/  LOP3.LUT P4, RZ, R18, 0x10000000, RZ, 0xc0, !PT ;  /* 0x1000000012ff7812 */ /* 0x000fc4000788c0ff */
[----:B------:R-:W-:-:S11]  /*2fd00*/  LOP3.LUT R7, R7, 0xffffff7f, RZ, 0xc0, !PT ;  /* 0xffffff7f07077812 */ /* 0x000fd600078ec0ff */
[----:B------:R-:W-:Y:S02]  /*2fd10*/  @P4 LOP3.LUT R7, R7, 0x80, RZ, 0xfc, !PT ;  /* 0x0000008007074812 */ /* 0x000fe400078efcff */
[----:B------:R-:W-:Y:S02]  /*2fd20*/  LOP3.LUT P4, RZ, R18, 0x40000000, RZ, 0xc0, !PT ;  /* 0x4000000012ff7812 */ /* 0x000fe4000788c0ff */
[----:B------:R-:W-:-:S11]  /*2fd30*/  LOP3.LUT R7, R7, 0xfffffeff, RZ, 0xc0, !PT ;  /* 0xfffffeff07077812 */ /* 0x000fd600078ec0ff */
[----:B------:R-:W-:Y:S02]  /*2fd40*/  @P4 LOP3.LUT R7, R7, 0x100, RZ, 0xfc, !PT ;  /* 0x0000010007074812 */ /* 0x000fe400078efcff */
[----:B------:R-:W-:Y:S02]  /*2fd50*/  LOP3.LUT P4, RZ, R18, 0x80000000, RZ, 0xc0, !PT ;  /* 0x8000000012ff7812 */ /* 0x000fe4000788c0ff */
[----:B------:R-:W-:Y:S02]  /*2fd60*/  LOP3.LUT R7, R7, 0xfffffdff, RZ, 0xc0, !PT ;  /* 0xfffffdff07077812 */ /* 0x000fe400078ec0ff */
[----:B------:R-:W-:-:S09]  /*2fd70*/  LOP3.LUT P2, RZ, R17, 0x80000, RZ, 0xc0, !PT ;  /* 0x0008000011ff7812 */ /* 0x000fd2000784c0ff */
[----:B------:R-:W-:Y:S02]  /*2fd80*/  @P4 LOP3.LUT R7, R7, 0x200, RZ, 0xfc, !PT ;  /* 0x0000020007074812 */ /* 0x000fe400078efcff */
[----:B------:R-:W-:Y:S02]  /*2fd90*/  LOP3.LUT P4, RZ, R17, 0x2, RZ, 0xc0, !PT ;  /* 0x0000000211ff7812 */ /* 0x000fe4000788c0ff */
[----:B------:R-:W-:Y:S02]  /*2fda0*/  LOP3.LUT R7, R7, 0xfffffbff, RZ, 0xc0, !PT ;  /* 0xfffffbff07077812 */ /* 0x000fe400078ec0ff */
[----:B------:R-:W-:Y:S02]  /*2fdb0*/  PRMT R10, R169, 0x7772, RZ ;  /* 0x00007772a90a7816 */ /* 0x000fe400000000ff */
[----:B------:R-:W-:-:S07]  /*2fdc0*/  LOP3.LUT P1, RZ, R17, 0x20000, RZ, 0xc0, !PT ;  /* 0x0002000011ff7812 */ /* 0x000fce000782c0ff */
[----:B------:R-:W-:Y:S02]  /*2fdd0*/  @P4 LOP3.LUT R7, R7, 0x400, RZ, 0xfc, !PT ;  /* 0x0000040007074812 */ /* 0x000fe400078efcff */
[----:B------:R-:W-:Y:S02]  /*2fde0*/  LOP3.LUT P4, RZ, R17, 0x10, RZ, 0xc0, !PT ;  /* 0x0000001011ff7812 */ /* 0x000fe4000788c0ff */
[----:B------:R-:W-:Y:S02]  /*2fdf0*/  LOP3.LUT R7, R7, 0xfffff7ff, RZ, 0xc0, !PT ;  /* 0xfffff7ff07077812 */ /* 0x000fe400078ec0ff */
[----:B------:R-:W-:-:S09]  /*2fe00*/  PRMT R169, R169, 0x7773, RZ ;  /* 0x00007773a9a97816 */ /* 0x000fd200000000ff */
        /* <DEDUP_REMOVED lines=8> */
[C---:B------:R-:W-:Y:S02]  /*2fe90*/  LOP3.LUT P4, RZ, R17.reuse, 0x200, RZ, 0xc0, !PT ;  /* 0x0000020011ff7812 */ /* 0x040fe4000788c0ff */
[----:B------:R-:W-:Y:S02]  /*2fea0*/  LOP3.LUT P5, RZ, R17, 0x4000, RZ, 0xc0, !PT ;  /* 0x0000400011ff7812 */ /* 0x000fe400078ac0ff */
[----:B------:R-:W-:-:S09]  /*2feb0*/  LOP3.LUT R7, R7, 0xffffbfff, RZ, 0xc0, !PT ;  /* 0xffffbfff07077812 */ /* 0x000fd200078ec0ff */
[----:B------:R-:W-:Y:S02]  /*2fec0*/  @P4 LOP3.LUT R7, R7, 0x4000, RZ, 0xfc, !PT ;  /* 0x0000400007074812 */ /* 0x000fe400078efcff */
[----:B------:R-:W-:Y:S01]  /*2fed0*/  LOP3.LUT P4, RZ, R17, 0x1000, RZ, 0xc0, !PT ;  /* 0x0000100011ff7812 */ /* 0x000fe2000788c0ff */
[----:B--2---:R2:W-:Y:S04]  /*2fee0*/  @P2 STG.E.U8 desc[UR20][R30.64], R10 ;  /* 0x0000000a1e002986 */ /* 0x0045e8000c101114 */
[----:B--2---:R-:W2:Y:S04]  /*2fef0*/  LDL.LU.64 R30, [R1+0xdf8] ;  /* 0x000df800011e7983 */ /* 0x004ea80000300a00 */
[----:B---3--:R3:W-:Y:S04]  /*2ff00*/  @P1 STG.E.U8 desc[UR20][R28.64], R169 ;  /* 0x000000a91c001986 */ /* 0x0087e8000c101114 */
[----:B---3--:R-:W3:Y:S04]  /*2ff10*/  LDL.LU.64 R28, [R1+0xdf0] ;  /* 0x000df000011c7983 */ /* 0x008ee80000300a00 */
[----:B------:R-:W3:Y:S04]  /*2ff20*/  LDL.LU.64 R26, [R1+0xde8] ;  /* 0x000de800011a7983 */ /* 0x000ee80000300a00 */
[----:B------:R-:W3:Y:S01]  /*2ff30*/  LDL.LU.64 R168, [R1+0xde0] ;  /* 0x000de00001a87983 */ /* 0x000ee20000300a00 */
[----:B------:R-:W-:-:S03]  /*2ff40*/  PRMT R10, R170, 0x7770, RZ ;  /* 0x00007770aa0a7816 */ /* 0x000fc600000000ff */
[----:B------:R-:W3:Y:S04]  /*2ff50*/  LDL.LU.64 R52, [R1+0xdd8] ;  /* 0x000dd80001347983 */ /* 0x000ee80000300a00 */
[----:B----4-:R4:W-:Y:S04]  /*2ff60*/  @P0 STG.E.U8 desc[UR20][R4.64], R10 ;  /* 0x0000000a04000986 */ /* 0x0109e8000c101114 */
[----:B------:R-:W3:Y:S04]  /*2ff70*/  LDL.LU.64 R54, [R1+0xdd0] ;  /* 0x000dd00001367983 */ /* 0x000ee80000300a00 */
[----:B------:R-:W3:Y:S01]  /*2ff80*/  LDL.LU.64 R12, [R1+0xdc8] ;  /* 0x000dc800010c7983 */ /* 0x000ee20000300a00 */
[----:B----4-:R-:W-:-:S03]  /*2ff90*/  PRMT R10, R170, 0x7771, RZ ;  /* 0x00007771aa0a7816 */ /* 0x010fc600000000ff */
[----:B------:R-:W4:Y:S04]  /*2ffa0*/  LDL.LU.64 R4, [R1+0xdc0] ;  /* 0x000dc00001047983 */ /* 0x000f280000300a00 */
[----:B------:R0:W-:Y:S02]  /*2ffb0*/  @P5 STG.E.U8 desc[UR20][R8.64], R10 ;  /* 0x0000000a08005986 */ /* 0x0001e4000c101114 */
[----:B0-----:R-:W-:Y:S02]  /*2ffc0*/  PRMT R10, R170, 0x7772, RZ ;  /* 0x00007772aa0a7816 */ /* 0x001fe400000000ff */
[----:B------:R-:W4:Y:S04]  /*2ffd0*/  LDL.LU.64 R8, [R1+0xdb8] ;  /* 0x000db80001087983 */ /* 0x000f280000300a00 */
[----:B------:R0:W-:Y:S01]  /*2ffe0*/  @P4 STG.E.U8 desc[UR20][R20.64], R10 ;  /* 0x0000000a14004986 */ /* 0x0001e2000c101114 */
[----:B------:R-:W-:-:S02]  /*2fff0*/  LOP3.LUT P4, RZ, R7, 0x4000, RZ, 0xc0, !PT ;  /* 0x0000400007ff7812 */ /* 0x000fc4000788c0ff */
[----:B------:R-:W-:Y:S01]  /*30000*/  PRMT R170, R170, 0x7773, RZ ;  /* 0x00007773aaaa7816 */ /* 0x000fe200000000ff */
[----:B0-----:R-:W4:Y:S10]  /*30010*/  LDL.LU.64 R20, [R1+0xdb0] ;  /* 0x000db00001147983 */ /* 0x001f340000300a00 */
[----:B------:R0:W-:Y:S01]  /*30020*/  @P4 STG.E.U8 desc[UR20][R22.64], R170 ;  /* 0x000000aa16004986 */ /* 0x0001e2000c101114 */
[----:B------:R-:W-:-:S02]  /*30030*/  LOP3.LUT P4, RZ, R7, 0x2000, RZ, 0xc0, !PT ;  /* 0x0000200007ff7812 */ /* 0x000fc4000788c0ff */
[----:B------:R-:W-:Y:S01]  /*30040*/  PRMT R10, R171, 0x7770, RZ ;  /* 0x00007770ab0a7816 */ /* 0x000fe200000000ff */
[----:B0-----:R-:W4:Y:S10]  /*30050*/  LDL.LU.64 R22, [R1+0xda8] ;  /* 0x000da80001167983 */ /* 0x001f340000300a00 */
[----:B------:R0:W-:Y:S04]  /*30060*/  @P4 STG.E.U8 desc[UR20][R24.64], R10 ;  /* 0x0000000a18004986 */ /* 0x0001e8000c101114 */
[----:B0-----:R-:W4:Y:S01]  /*30070*/  LDL.LU.64 R24, [R1+0xda0] ;  /* 0x000da00001187983 */ /* 0x001f220000300a00 */
[----:B------:R-:W-:-:S02]  /*30080*/  LOP3.LUT P4, RZ, R7, 0x1000, RZ, 0xc0, !PT ;  /* 0x0000100007ff7812 */ /* 0x000fc4000788c0ff */
[----:B------:R-:W-:Y:S02]  /*30090*/  PRMT R10, R171, 0x7771, RZ ;  /* 0x00007771ab0a7816 */ /* 0x000fe400000000ff */
[C---:B------:R-:W-:Y:S02]  /*300a0*/  LOP3.LUT P3, RZ, R18.reuse, 0x2000000, RZ, 0xc0, !PT ;  /* 0x0200000012ff7812 */ /* 0x040fe4000786c0ff */
[C---:B------:R-:W-:Y:S02]  /*300b0*/  LOP3.LUT P6, RZ, R18.reuse, 0x800000, RZ, 0xc0, !PT ;  /* 0x0080000012ff7812 */ /* 0x040fe400078cc0ff */
[C---:B------:R-:W-:Y:S02]  /*300c0*/  LOP3.LUT P2, RZ, R18.reuse, 0x400000, RZ, 0xc0, !PT ;  /* 0x0040000012ff7812 */ /* 0x040fe4000784c0ff */
[C---:B------:R-:W-:Y:S02]  /*300d0*/  LOP3.LUT P1, RZ, R18.reuse, 0x100000, RZ, 0xc0, !PT ;  /* 0x0010000012ff7812 */ /* 0x040fe4000782c0ff */
[----:B------:R-:W-:-:S02]  /*300e0*/  LOP3.LUT P0, RZ, R18, 0x20000, RZ, 0xc0, !PT ;  /* 0x0002000012ff7812 */ /* 0x000fc4000780c0ff */
[----:B------:R-:W-:Y:S01]  /*300f0*/  LOP3.LUT P5, RZ, R18, 0x8000, RZ, 0xc0, !PT ;  /* 0x0000800012ff7812 */ /* 0x000fe200078ac0ff */
[----:B--2---:R0:W-:Y:S01]  /*30100*/  @P4 STG.E.U8 desc[UR20][R30.64], R10 ;  /* 0x0000000a1e004986 */ /* 0x0041e2000c101114 */
[----:B------:R-:W-:Y:S02]  /*30110*/  LOP3.LUT P4, RZ, R7, 0x800, RZ, 0xc0, !PT ;  /* 0x0000080007ff7812 */ /* 0x000fe4000788c0ff */
[----:B0-----:R-:W-:Y:S01]  /*30120*/  PRMT R10, R171, 0x7772, RZ ;  /* 0x00007772ab0a7816 */ /* 0x001fe200000000ff */
[----:B------:R-:W2:Y:S10]  /*30130*/  LDL.LU.64 R30, [R1+0x1438] ;  /* 0x00143800011e7983 */ /* 0x000eb40000300a00 */
[----:B---3--:R0:W-:Y:S01]  /*30140*/  @P4 STG.E.U8 desc[UR20][R28.64], R10 ;  /* 0x0000000a1c004986 */ /* 0x0081e2000c101114 */
[----:B------:R-:W-:-:S02]  /*30150*/  LOP3.LUT P4, RZ, R7, 0x400, RZ, 0xc0, !PT ;  /* 0x0000040007ff7812 */ /* 0x000fc4000788c0ff */
[----:B------:R-:W-:Y:S02]  /*30160*/  PRMT R171, R171, 0x7773, RZ ;  /* 0x00007773abab7816 */ /* 0x000fe400000000ff */
[----:B0-----:R-:W-:Y:S01]  /*30170*/  PRMT R10, R164, 0x7770, RZ ;  /* 0x00007770a40a7816 */ /* 0x001fe200000000ff */
[----:B------:R-:W3:Y:S08]  /*30180*/  LDL.LU.64 R28, [R1+0x1430] ;  /* 0x00143000011c7983 */ /* 0x000ef00000300a00 */
[----:B------:R0:W-:Y:S01]  /*30190*/  @P4 STG.E.U8 desc[UR20][R26.64], R171 ;  /* 0x000000ab1a004986 */ /* 0x0001e2000c101114 */
[----:B------:R-:W-:-:S03]  /*301a0*/  LOP3.LUT P4, RZ, R7, 0x200, RZ, 0xc0, !PT ;  /* 0x0000020007ff7812 */ /* 0x000fc6000788c0ff */
[----:B0-----:R-:W3:Y:S10]  /*301b0*/  LDL.LU.64 R26, [R1+0x1428] ;  /* 0x00142800011a7983 */ /* 0x001ef40000300a00 */
[----:B------:R0:W-:Y:S01]  /*301c0*/  @P4 STG.E.U8 desc[UR20][R168.64], R10 ;  /* 0x0000000aa8004986 */ /* 0x0001e2000c101114 */
[----:B------:R-:W-:-:S02]  /*301d0*/  LOP3.LUT P4, RZ, R7, 0x100, RZ, 0xc0, !PT ;  /* 0x0000010007ff7812 */ /* 0x000fc4000788c0ff */
[----:B0-----:R-:W-:-:S11]  /*301e0*/  PRMT R10, R164, 0x7771, RZ ;  /* 0x00007771a40a7816 */ /* 0x001fd600000000ff */
[----:B------:R0:W-:Y:S01]  /*301f0*/  @P4 STG.E.U8 desc[UR20][R52.64], R10 ;  /* 0x0000000a34004986 */ /* 0x0001e2000c101114 */
[----:B------:R-:W-:Y:S02]  /*30200*/  LOP3.LUT P4, RZ, R7, 0x80, RZ, 0xc0, !PT ;  /* 0x0000008007ff7812 */ /* 0x000fe4000788c0ff */
[C---:B0-----:R-:W-:Y:S02]  /*30210*/  PRMT R10, R164.reuse, 0x7772, RZ ;  /* 0x00007772a40a7816 */ /* 0x041fe400000000ff */
[----:B------:R-:W-:-:S09]  /*30220*/  PRMT R164, R164, 0x7773, RZ ;  /* 0x00007773a4a47816 */ /* 0x000fd200000000ff */
[----:B------:R0:W-:Y:S04]  /*30230*/  @P4 STG.E.U8 desc[UR20][R54.64], R10 ;  /* 0x0000000a36004986 */ /* 0x0001e8000c101114 */
[----:B------:R-:W-:Y:S01]  /*30240*/  @P3 STG.E.U8 desc[UR20][R12.64], R164 ;  /* 0x000000a40c003986 */ /* 0x000fe2000c101114 */
[----:B0-----:R-:W-:-:S05]  /*30250*/  PRMT R10, R165, 0x7770, RZ ;  /* 0x00007770a50a7816 */ /* 0x001fca00000000ff */
[----:B----4-:R0:W-:Y:S02]  /*30260*/  @P6 STG.E.U8 desc[UR20][R4.64], R10 ;  /* 0x0000000a04006986 */ /* 0x0101e4000c101114 */
[----:B0-----:R-:W-:-:S05]  /*30270*/  PRMT R10, R165, 0x7771, RZ ;  /* 0x00007771a50a7816 */ /* 0x001fca00000000ff */
[----:B------:R0:W-:Y:S02]  /*30280*/  @P2 STG.E.U8 desc[UR20][R8.64], R10 ;  /* 0x0000000a08002986 */ /* 0x0001e4000c101114 */
[C---:B0-----:R-:W-:Y:S02]  /*30290*/  PRMT R10, R165.reuse, 0x7772, RZ ;  /* 0x00007772a50a7816 */ /* 0x041fe400000000ff */
[----:B------:R-:W-:-:S03]  /*302a0*/  PRMT R165, R165, 0x7773, RZ ;  /* 0x00007773a5a57816 */ /* 0x000fc600000000ff */
[----:B------:R0:W-:Y:S04]  /*302b0*/  @P1 STG.E.U8 desc[UR20][R20.64], R10 ;  /* 0x0000000a14001986 */ /* 0x0001e8000c101114 */
[----:B------:R-:W-:Y:S01]  /*302c0*/  @P0 STG.E.U8 desc[UR20][R22.64], R165 ;  /* 0x000000a516000986 */ /* 0x000fe2000c101114 */
[----:B0-----:R-:W-:-:S05]  /*302d0*/  PRMT R10, R166, 0x7770, RZ ;  /* 0x00007770a60a7816 */ /* 0x001fca00000000ff */
[----:B------:R0:W-:Y:S04]  /*302e0*/  @P5 STG.E.U8 desc[UR20][R24.64], R10 ;  /* 0x0000000a18005986 */ /* 0x0001e8000c101114 */
[----:B0-----:R-:W4:Y:S04]  /*302f0*/  LDL.LU.64 R24, [R1+0xd98] ;  /* 0x000d980001187983 */ /* 0x001f280000300a00 */
[----:B------:R-:W2:Y:S04]  /*30300*/  LDL.LU.64 R22, [R1+0xd90] ;  /* 0x000d900001167983 */ /* 0x000ea80000300a00 */
[----:B------:R-:W3:Y:S04]  /*30310*/  LDL.LU.64 R54, [R1+0xd88] ;  /* 0x000d880001367983 */ /* 0x000ee80000300a00 */
[----:B------:R-:W3:Y:S04]  /*30320*/  LDL.LU.64 R12, [R1+0xd80] ;  /* 0x000d8000010c7983 */ /* 0x000ee80000300a00 */
[----:B------:R-:W3:Y:S04]  /*30330*/  LDL.LU.64 R4, [R1+0xd78] ;  /* 0x000d780001047983 */ /* 0x000ee80000300a00 */
[----:B------:R-:W3:Y:S04]  /*30340*/  LDL.LU.64 R8, [R1+0xd70] ;  /* 0x000d700001087983 */ /* 0x000ee80000300a00 */
[----:B------:R-:W3:Y:S01]  /*30350*/  LDL.LU.64 R20, [R1+0xd68] ;  /* 0x000d680001147983 */ /* 0x000ee20000300a00 */
[----:B------:R-:W-:-:S02]  /*30360*/  LOP3.LUT P4, RZ, R19, 0x400000, RZ, 0xc0, !PT ;  /* 0x0040000013ff7812 */ /* 0x000fc4000788c0ff */
[----:B------:R-:W-:-:S11]  /*30370*/  LOP3.LUT R191, R191, 0x7fffffff, RZ, 0xc0, !PT ;  /* 0x7fffffffbfbf7812 */ /* 0x000fd600078ec0ff */
[----:B------:R-:W-:Y:S02]  /*30380*/  @P4 LOP3.LUT R191, R191, 0x80000000, RZ, 0xfc, !PT ;  /* 0x80000000bfbf4812 */ /* 0x000fe400078efcff */
[----:B------:R-:W-:Y:S02]  /*30390*/  LOP3.LUT P4, RZ, R19, 0x800000, RZ, 0xc0, !PT ;  /* 0x0080000013ff7812 */ /* 0x000fe4000788c0ff */
        /* <DEDUP_REMOVED lines=14> */
[C---:B------:R-:W-:Y:S02]  /*30480*/  LOP3.LUT P4, RZ, R18.reuse, 0x2, RZ, 0xc0, !PT ;  /* 0x0000000212ff7812 */ /* 0x040fe4000788c0ff */
[----:B------:R-:W-:Y:S02]  /*30490*/  LOP3.LUT R7, R7, 0xffffffdf, RZ, 0xc0, !PT ;  /* 0xffffffdf07077812 */ /* 0x000fe400078ec0ff */
[C---:B------:R-:W-:Y:S02]  /*304a0*/  LOP3.LUT P2, RZ, R18.reuse, 0x4000, RZ, 0xc0, !PT ;  /* 0x0000400012ff7812 */ /* 0x040fe4000784c0ff */
[----:B------:R-:W-:Y:S02]  /*304b0*/  LOP3.LUT P1, RZ, R18, 0x1000, RZ, 0xc0, !PT ;  /* 0x0000100012ff7812 */ /* 0x000fe4000782c0ff */
[----:B------:R-:W-:-:S05]  /*304c0*/  PRMT R10, R166, 0x7771, RZ ;  /* 0x00007771a60a7816 */ /* 0x000fca00000000ff */
[----:B------:R-:W-:Y:S02]  /*304d0*/  @P4 LOP3.LUT R7, R7, 0x20, RZ, 0xfc, !PT ;  /* 0x0000002007074812 */ /* 0x000fe400078efcff */
[C---:B------:R-:W-:Y:S02]  /*304e0*/  LOP3.LUT P4, RZ, R18.reuse, 0x10, RZ, 0xc0, !PT ;  /* 0x0000001012ff7812 */ /* 0x040fe4000788c0ff */
[C---:B------:R-:W-:Y:S02]  /*304f0*/  LOP3.LUT P0, RZ, R18.reuse, 0x200, RZ, 0xc0, !PT ;  /* 0x0000020012ff7812 */ /* 0x040fe4000780c0ff */
[----:B------:R-:W-:Y:S02]  /*30500*/  LOP3.LUT P5, RZ, R18, 0x80, RZ, 0xc0, !PT ;  /* 0x0000008012ff7812 */ /* 0x000fe400078ac0ff */
[----:B------:R-:W-:-:S07]  /*30510*/  LOP3.LUT R7, R7, 0xffffffbf, RZ, 0xc0, !PT ;  /* 0xffffffbf07077812 */ /* 0x000fce00078ec0ff */
[----:B------:R-:W-:Y:S02]  /*30520*/  @P4 LOP3.LUT R7, R7, 0x40, RZ, 0xfc, !PT ;  /* 0x0000004007074812 */ /* 0x000fe400078efcff */
[----:B------:R-:W-:Y:S01]  /*30530*/  LOP3.LUT P4, RZ, R18, 0x40, RZ, 0xc0, !PT ;  /* 0x0000004012ff7812 */ /* 0x000fe2000788c0ff */
[----:B----4-:R0:W-:Y:S02]  /*30540*/  @P2 STG.E.U8 desc[UR20][R24.64], R10 ;  /* 0x0000000a18002986 */ /* 0x0101e4000c101114 */
[C---:B0-----:R-:W-:Y:S02]  /*30550*/  PRMT R10, R166.reuse, 0x7772, RZ ;  /* 0x00007772a60a7816 */ /* 0x041fe400000000ff */
[----:B------:R-:W4:Y:S01]  /*30560*/  LDL.LU.64 R24, [R1+0xd60] ;  /* 0x000d600001187983 */ /* 0x000f220000300a00 */
[----:B------:R-:W-:-:S03]  /*30570*/  PRMT R166, R166, 0x7773, RZ ;  /* 0x00007773a6a67816 */ /* 0x000fc600000000ff */
[----:B--2---:R0:W-:Y:S04]  /*30580*/  @P1 STG.E.U8 desc[UR20][R22.64], R10 ;  /* 0x0000000a16001986 */ /* 0x0041e8000c101114 */
[----:B---3--:R-:W-:Y:S01]  /*30590*/  @P0 STG.E.U8 desc[UR20][R54.64], R166 ;  /* 0x000000a636000986 */ /* 0x008fe2000c101114 */
[----:B0-----:R-:W-:-:S03]  /*305a0*/  PRMT R10, R167, 0x7770, RZ ;  /* 0x00007770a70a7816 */ /* 0x001fc600000000ff */
[----:B------:R-:W2:Y:S04]  /*305b0*/  LDL.LU.64 R22, [R1+0xd58] ;  /* 0x000d580001167983 */ /* 0x000ea80000300a00 */
[----:B------:R0:W-:Y:S04]  /*305c0*/  @P5 STG.E.U8 desc[UR20][R12.64], R10 ;  /* 0x0000000a0c005986 */ /* 0x0001e8000c101114 */
[----:B------:R-:W3:Y:S04]  /*305d0*/  LDL.LU.64 R164, [R1+0xd48] ;  /* 0x000d480001a47983 */ /* 0x000ee80000300a00 */
[----:B------:R-:W3:Y:S01]  /*305e0*/  LDL.LU.64 R170, [R1+0xd40] ;  /* 0x000d400001aa7983 */ /* 0x000ee20000300a00 */
[----:B0-----:R-:W-:-:S03]  /*305f0*/  PRMT R10, R167, 0x7771, RZ ;  /* 0x00007771a70a7816 */ /* 0x001fc600000000ff */
[----:B------:R-:W3:Y:S04]  /*30600*/  LDL.LU.64 R168, [R1+0xd38] ;  /* 0x000d380001a87983 */ /* 0x000ee80000300a00 */
[----:B------:R0:W-:Y:S01]  /*30610*/  @P4 STG.E.U8 desc[UR20][R4.64], R10 ;  /* 0x0000000a04004986 */ /* 0x0001e2000c101114 */
[----:B------:R-:W-:-:S03]  /*30620*/  LOP3.LUT P4, RZ, R7, 0x40, RZ, 0xc0, !PT ;  /* 0x0000004007ff7812 */ /* 0x000fc6000788c0ff */
[----:B------:R-:W3:Y:S04]  /*30630*/  LDL.LU.64 R52, [R1+0xd30] ;  /* 0x000d300001347983 */ /* 0x000ee80000300a00 */
[----:B------:R-:W3:Y:S01]  /*30640*/  LDL.LU.64 R54, [R1+0xd28] ;  /* 0x000d280001367983 */ /* 0x000ee20000300a00 */
[----:B0-----:R-:W-:-:S03]  /*30650*/  PRMT R10, R167, 0x7772, RZ ;  /* 0x00007772a70a7816 */ /* 0x001fc600000000ff */
[----:B------:R-:W3:Y:S04]  /*30660*/  LDL.LU.64 R12, [R1+0xd20] ;  /* 0x000d2000010c7983 */ /* 0x000ee80000300a00 */
[----:B------:R0:W-:Y:S01]  /*30670*/  @P4 STG.E.U8 desc[UR20][R8.64], R10 ;  /* 0x0000000a08004986 */ /* 0x0001e2000c101114 */
[----:B------:R-:W-:Y:S02]  /*30680*/  LOP3.LUT P4, RZ, R7, 0x20, RZ, 0xc0, !PT ;  /* 0x0000002007ff7812 */ /* 0x000fe4000788c0ff */
[----:B------:R-:W-:Y:S01]  /*30690*/  PRMT R167, R167, 0x7773, RZ ;  /* 0x00007773a7a77816 */ /* 0x000fe200000000ff */
[----:B------:R-:W3:Y:S04]  /*306a0*/  LDL.LU.64 R4, [R1+0xd18] ;  /* 0x000d180001047983 */ /* 0x000ee80000300a00 */
[----:B0-----:R-:W3:Y:S06]  /*306b0*/  LDL.LU.64 R8, [R1+0xd10] ;  /* 0x000d100001087983 */ /* 0x001eec0000300a00 */
[----:B------:R0:W-:Y:S04]  /*306c0*/  @P4 STG.E.U8 desc[UR20][R20.64], R167 ;  /* 0x000000a714004986 */ /* 0x0001e8000c101114 */
[----:B0-----:R-:W3:Y:S04]  /*306d0*/  LDL.LU.64 R166, [R1+0xd50] ;  /* 0x000d500001a67983 */ /* 0x001ee80000300a00 */
[----:B------:R-:W3:Y:S01]  /*306e0*/  LDL.LU.64 R20, [R1+0xd08] ;  /* 0x000d080001147983 */ /* 0x000ee20000300a00 */
        /* <DEDUP_REMOVED lines=8> */
[----:B----4-:R0:W-:Y:S01]  /*30770*/  @P4 STG.E.U8 desc[UR20][R24.64], R10 ;  /* 0x0000000a18004986 */ /* 0x0101e2000c101114 */
[C---:B------:R-:W-:Y:S02]  /*30780*/  LOP3.LUT P4, RZ, R7.reuse, 0x8, RZ, 0xc0, !PT ;  /* 0x0000000807ff7812 */ /* 0x040fe4000788c0ff */
[----:B0-----:R-:W-:Y:S01]  /*30790*/  PRMT R10, R160, 0x7771, RZ ;  /* 0x00007771a00a7816 */ /* 0x001fe200000000ff */
[----:B------:R-:W4:Y:S10]  /*307a0*/  LDL.LU.64 R24, [R1+0x1420] ;  /* 0x0014200001187983 */ /* 0x000f340000300a00 */
[----:B--2---:R0:W-:Y:S01]  /*307b0*/  @P4 STG.E.U8 desc[UR20][R22.64], R10 ;  /* 0x0000000a16004986 */ /* 0x0041e2000c101114 */
[----:B------:R-:W-:-:S02]  /*307c0*/  LOP3.LUT P4, RZ, R7, 0x4, RZ, 0xc0, !PT ;  /* 0x0000000407ff7812 */ /* 0x000fc4000788c0ff */
[C---:B0-----:R-:W-:Y:S01]  /*307d0*/  PRMT R10, R160.reuse, 0x7772, RZ ;  /* 0x00007772a00a7816 */ /* 0x041fe200000000ff */
[----:B------:R-:W2:Y:S01]  /*307e0*/  LDL.LU.64 R22, [R1+0x1418] ;  /* 0x0014180001167983 */ /* 0x000ea20000300a00 */
[----:B------:R-:W-:-:S09]  /*307f0*/  PRMT R160, R160, 0x7773, RZ ;  /* 0x00007773a0a07816 */ /* 0x000fd200000000ff */
[----:B---3--:R-:W-:Y:S01]  /*30800*/  @P4 STG.E.U8 desc[UR20][R166.64], R10 ;  /* 0x0000000aa6004986 */ /* 0x008fe2000c101114 */
[----:B------:R-:W-:-:S13]  /*30810*/  LOP3.LUT P4, RZ, R7, 0x2, RZ, 0xc0, !PT ;  /* 0x0000000207ff7812 */ /* 0x000fda000788c0ff */
[----:B------:R-:W-:Y:S01]  /*30820*/  @P4 STG.E.U8 desc[UR20][R164.64], R160 ;  /* 0x000000a0a4004986 */ /* 0x000fe2000c101114 */
[----:B------:R-:W-:Y:S02]  /*30830*/  LOP3.LUT P4, RZ, R7, 0x1, RZ, 0xc0, !PT ;  /* 0x0000000107ff7812 */ /* 0x000fe4000788c0ff */
[----:B------:R-:W-:-:S11]  /*30840*/  PRMT R7, R161, 0x7770, RZ ;  /* 0x00007770a1077816 */ /* 0x000fd600000000ff */
[----:B------:R0:W-:Y:S01]  /*30850*/  @P4 STG.E.U8 desc[UR20][R170.64], R7 ;  /* 0x00000007aa004986 */ /* 0x0001e2000c101114 */
[----:B------:R-:W-:Y:S02]  /*30860*/  LOP3.LUT P4, RZ, R191, 0x80000000, RZ, 0xc0, !PT ;  /* 0x80000000bfff7812 */ /* 0x000fe4000788c0ff */
[----:B0-----:R-:W-:-:S11]  /*30870*/  PRMT R7, R161, 0x7771, RZ ;  /* 0x00007771a1077816 */ /* 0x001fd600000000ff */
[----:B------:R0:W-:Y:S02]  /*30880*/  @P4 STG.E.U8 desc[UR20][R168.64], R7 ;  /* 0x00000007a8004986 */ /* 0x0001e4000c101114 */
[C---:B0-----:R-:W-:Y:S02]  /*30890*/  PRMT R7, R161.reuse, 0x7772, RZ ;  /* 0x00007772a1077816 */ /* 0x041fe400000000ff */
[----:B------:R-:W-:-:S03]  /*308a0*/  PRMT R161, R161, 0x7773, RZ ;  /* 0x00007773a1a17816 */ /* 0x000fc600000000ff */
[----:B------:R0:W-:Y:S04]  /*308b0*/  @P3 STG.E.U8 desc[UR20][R52.64], R7 ;  /* 0x0000000734003986 */ /* 0x0001e8000c101114 */
[----:B------:R-:W-:Y:S01]  /*308c0*/  @P6 STG.E.U8 desc[UR20][R54.64], R161 ;  /* 0x000000a136006986 */ /* 0x000fe2000c101114 */
[----:B0-----:R-:W-:-:S05]  /*308d0*/  PRMT R7, R162, 0x7770, RZ ;  /* 0x00007770a2077816 */ /* 0x001fca00000000ff */
[----:B------:R0:W-:Y:S02]  /*308e0*/  @P2 STG.E.U8 desc[UR20][R12.64], R7 ;  /* 0x000000070c002986 */ /* 0x0001e4000c101114 */
[----:B0-----:R-:W-:-:S05]  /*308f0*/  PRMT R7, R162, 0x7771, RZ ;  /* 0x00007771a2077816 */ /* 0x001fca00000000ff */
[----:B------:R0:W-:Y:S02]  /*30900*/  @P1 STG.E.U8 desc[UR20][R4.64], R7 ;  /* 0x0000000704001986 */ /* 0x0001e4000c101114 */
[C---:B0-----:R-:W-:Y:S02]  /*30910*/  PRMT R7, R162.reuse, 0x7772, RZ ;  /* 0x00007772a2077816 */ /* 0x041fe400000000ff */
[----:B------:R-:W-:-:S03]  /*30920*/  PRMT R162, R162, 0x7773, RZ ;  /* 0x00007773a2a27816 */ /* 0x000fc600000000ff */
[----:B------:R-:W-:Y:S04]  /*30930*/  @P0 STG.E.U8 desc[UR20][R8.64], R7 ;  /* 0x0000000708000986 */ /* 0x000fe8000c101114 */
[----:B------:R0:W-:Y:S04]  /*30940*/  @P5 STG.E.U8 desc[UR20][R20.64], R162 ;  /* 0x000000a214005986 */ /* 0x0001e8000c101114 */
[----:B0-----:R-:W3:Y:S04]  /*30950*/  LDL.LU.64 R20, [R1+0xd00] ;  /* 0x000d000001147983 */ /* 0x001ee80000300a00 */
[----:B------:R-:W4:Y:S04]  /*30960*/  LDL.LU.64 R8, [R1+0xcf8] ;  /* 0x000cf80001087983 */ /* 0x000f280000300a00 */
[----:B------:R-:W2:Y:S04]  /*30970*/  LDL.LU.64 R168, [R1+0xcf0] ;  /* 0x000cf00001a87983 */ /* 0x000ea80000300a00 */
[----:B------:R-:W2:Y:S04]  /*30980*/  LDL.LU.64 R52, [R1+0xce8] ;  /* 0x000ce80001347983 */ /* 0x000ea80000300a00 */
[----:B------:R-:W2:Y:S04]  /*30990*/  LDL.LU.64 R54, [R1+0xce0] ;  /* 0x000ce00001367983 */ /* 0x000ea80000300a00 */
[----:B------:R-:W2:Y:S04]  /*309a0*/  LDL.LU.64 R12, [R1+0xcd8] ;  /* 0x000cd800010c7983 */ /* 0x000ea80000300a00 */
[----:B------:R-:W2:Y:S01]  /*309b0*/  LDL.LU.64 R4, [R1+0xcd0] ;  /* 0x000cd00001047983 */ /* 0x000ea20000300a00 */
        /* <DEDUP_REMOVED lines=8> */
[----:B------:R-:W-:Y:S02]  /*30a40*/  LOP3.LUT P2, RZ, R19, 0x80, RZ, 0xc0, !PT ;  /* 0x0000008013ff7812 */ /* 0x000fe4000784c0ff */
[----:B------:R-:W-:-:S07]  /*30a50*/  PRMT R7, R163, 0x7770, RZ ;  /* 0x00007770a3077816 */ /* 0x000fce00000000ff */
[----:B------:R-:W-:Y:S02]  /*30a60*/  @P4 LOP3.LUT R191, R191, 0x2000000, RZ, 0xfc, !PT ;  /* 0x02000000bfbf4812 */ /* 0x000fe400078efcff */
[----:B------:R-:W-:Y:S02]  /*30a70*/  LOP3.LUT P4, RZ, R190, 0x400000, RZ, 0xc0, !PT ;  /* 0x00400000beff7812 */ /* 0x000fe4000788c0ff */
[----:B------:R-:W-:Y:S02]  /*30a80*/  LOP3.LUT R191, R191, 0xfbffffff, RZ, 0xc0, !PT ;  /* 0xfbffffffbfbf7812 */ /* 0x000fe400078ec0ff */
[----:B------:R-:W-:-:S09]  /*30a90*/  LOP3.LUT P1, RZ, R19, 0x40, RZ, 0xc0, !PT ;  /* 0x0000004013ff7812 */ /* 0x000fd2000782c0ff */
[----:B------:R-:W-:Y:S02]  /*30aa0*/  @P4 LOP3.LUT R191, R191, 0x4000000, RZ, 0xfc, !PT ;  /* 0x04000000bfbf4812 */ /* 0x000fe400078efcff */
[----:B------:R-:W-:Y:S02]  /*30ab0*/  LOP3.LUT P4, RZ, R190, 0x800000, RZ, 0xc0, !PT ;  /* 0x00800000beff7812 */ /* 0x000fe4000788c0ff */
[----:B------:R-:W-:Y:S02]  /*30ac0*/  LOP3.LUT R191, R191, 0xf7ffffff, RZ, 0xc0, !PT ;  /* 0xf7ffffffbfbf7812 */ /* 0x000fe400078ec0ff */
[C---:B------:R-:W-:Y:S02]  /*30ad0*/  LOP3.LUT P0, RZ, R19.reuse, 0x10, RZ, 0xc0, !PT ;  /* 0x0000001013ff7812 */ /* 0x040fe4000780c0ff */
[----:B------:R-:W-:-:S07]  /*30ae0*/  LOP3.LUT P5, RZ, R19, 0x2, RZ, 0xc0, !PT ;  /* 0x0000000213ff7812 */ /* 0x000fce00078ac0ff */
        /* <DEDUP_REMOVED lines=10> */
[----:B------:R-:W-:Y:S01]  /*30b90*/  LOP3.LUT P4, RZ, R190, 0x80000000, RZ, 0xc0, !PT ;  /* 0x80000000beff7812 */ /* 0x000fe2000788c0ff */
[----:B---3--:R0:W-:Y:S04]  /*30ba0*/  @P2 STG.E.U8 desc[UR20][R20.64], R7 ;  /* 0x0000000714002986 */ /* 0x0081e8000c101114 */
[----:B0-----:R-:W3:Y:S01]  /*30bb0*/  LDL.LU.64 R20, [R1+0xcc8] ;  /* 0x000cc80001147983 */ /* 0x001ee20000300a00 */
[----:B------:R-:W-:-:S05]  /*30bc0*/  PRMT R7, R163, 0x7771, RZ ;  /* 0x00007771a3077816 */ /* 0x000fca00000000ff */
[----:B----4-:R0:W-:Y:S04]  /*30bd0*/  @P1 STG.E.U8 desc[UR20][R8.64], R7 ;  /* 0x0000000708001986 */ /* 0x0101e8000c101114 */
[----:B0-----:R-:W4:Y:S01]  /*30be0*/  LDL.LU.64 R8, [R1+0xcc0] ;  /* 0x000cc00001087983 */ /* 0x001f220000300a00 */
[C---:B------:R-:W-:Y:S02]  /*30bf0*/  PRMT R7, R163.reuse, 0x7772, RZ ;  /* 0x00007772a3077816 */ /* 0x040fe400000000ff */
[----:B------:R-:W-:Y:S01]  /*30c00*/  PRMT R163, R163, 0x7773, RZ ;  /* 0x00007773a3a37816 */ /* 0x000fe200000000ff */
[----:B------:R-:W4:Y:S04]  /*30c10*/  LDL.LU.64 R160, [R1+0xcb0] ;  /* 0x000cb00001a07983 */ /* 0x000f280000300a00 */
[----:B--2---:R-:W-:Y:S04]  /*30c20*/  @P0 STG.E.U8 desc[UR20][R168.64], R7 ;  /* 0x00000007a8000986 */ /* 0x004fe8000c101114 */
[----:B------:R0:W-:Y:S04]  /*30c30*/  @P5 STG.E.U8 desc[UR20][R52.64], R163 ;  /* 0x000000a334005986 */ /* 0x0001e8000c101114 */
[----:B0-----:R-:W2:Y:S04]  /*30c40*/  LDL.LU.64 R162, [R1+0xcb8] ;  /* 0x000cb80001a27983 */ /* 0x001ea80000300a00 */
[----:B------:R-:W2:Y:S01]  /*30c50*/  LDL.LU.64 R166, [R1+0xca8] ;  /* 0x000ca80001a67983 */ /* 0x000ea20000300a00 */
[----:B------:R-:W-:-:S03]  /*30c60*/  PRMT R7, R156, 0x7770, RZ ;  /* 0x000077709c077816 */ /* 0x000fc600000000ff */
[----:B------:R-:W2:Y:S04]  /*30c70*/  LDL.LU.64 R164, [R1+0xca0] ;  /* 0x000ca00001a47983 */ /* 0x000ea80000300a00 */
[----:B------:R0:W-:Y:S01]  /*30c80*/  @P4 STG.E.U8 desc[UR20][R54.64], R7 ;  /* 0x0000000736004986 */ /* 0x0001e2000c101114 */
[----:B------:R-:W-:-:S03]  /*30c90*/  LOP3.LUT P4, RZ, R191, 0x40000000, RZ, 0xc0, !PT ;  /* 0x40000000bfff7812 */ /* 0x000fc6000788c0ff */
[----:B------:R-:W2:Y:S04]  /*30ca0*/  LDL.LU.64 R170, [R1+0xc98] ;  /* 0x000c980001aa7983 */ /* 0x000ea80000300a00 */
[----:B------:R-:W2:Y:S01]  /*30cb0*/  LDL.LU.64 R168, [R1+0xc90] ;  /* 0x000c900001a87983 */ /* 0x000ea20000300a00 */
[----:B0-----:R-:W-:-:S03]  /*30cc0*/  PRMT R7, R156, 0x7771, RZ ;  /* 0x000077719c077816 */ /* 0x001fc600000000ff */
[----:B------:R-:W2:Y:S04]  /*30cd0*/  LDL.LU.64 R52, [R1+0xc88] ;  /* 0x000c880001347983 */ /* 0x000ea80000300a00 */
[----:B------:R0:W-:Y:S01]  /*30ce0*/  @P4 STG.E.U8 desc[UR20][R12.64], R7 ;  /* 0x000000070c004986 */ /* 0x0001e2000c101114 */
[----:B------:R-:W-:-:S03]  /*30cf0*/  LOP3.LUT P4, RZ, R191, 0x20000000, RZ, 0xc0, !PT ;  /* 0x20000000bfff7812 */ /* 0x000fc6000788c0ff */
[----:B------:R-:W2:Y:S04]  /*30d00*/  LDL.LU.64 R54, [R1+0xc80] ;  /* 0x000c800001367983 */ /* 0x000ea80000300a00 */
[----:B0-----:R-:W2:Y:S01]  /*30d10*/  LDL.LU.64 R12, [R1+0xc78] ;  /* 0x000c7800010c7983 */ /* 0x001ea20000300a00 */
[----:B------:R-:W-:-:S05]  /*30d20*/  PRMT R7, R156, 0x7772, RZ ;  /* 0x000077729c077816 */ /* 0x000fca00000000ff */
[----:B------:R0:W-:Y:S04]  /*30d30*/  @P4 STG.E.U8 desc[UR20][R4.64], R7 ;  /* 0x0000000704004986 */ /* 0x0001e8000c101114 */
[----:B0-----:R-:W2:Y:S01]  /*30d40*/  LDL.LU.64 R4, [R1+0xc70] ;  /* 0x000c700001047983 */ /* 0x001ea20000300a00 */
[----:B------:R-:W-:Y:S02]  /*30d50*/  LOP3.LUT P4, RZ, R191, 0x10000000, RZ, 0xc0, !PT ;  /* 0x10000000bfff7812 */ /* 0x000fe4000788c0ff */
[----:B------:R-:W-:Y:S02]  /*30d60*/  PRMT R156, R156, 0x7773, RZ ;  /* 0x000077739c9c7816 */ /* 0x000fe400000000ff */
[----:B------:R-:W-:Y:S02]  /*30d70*/  PRMT R7, R157, 0x7770, RZ ;  /* 0x000077709d077816 */ /* 0x000fe400000000ff */
[----:B------:R-:W-:-:S02]  /*30d80*/  LOP3.LUT P3, RZ, R190, 0x4000, RZ, 0xc0, !PT ;  /* 0x00004000beff7812 */ /* 0x000fc4000786c0ff */
[C---:B------:R-:W-:Y:S02]  /*30d90*/  LOP3.LUT P6, RZ, R190.reuse, 0x1000, RZ, 0xc0, !PT ;  /* 0x00001000beff7812 */ /* 0x040fe400078cc0ff */
[C---:B------:R-:W-:Y:S02]  /*30da0*/  LOP3.LUT P2, RZ, R190.reuse, 0x200, RZ, 0xc0, !PT ;  /* 0x00000200beff7812 */ /* 0x040fe4000784c0ff */
[C---:B------:R-:W-:Y:S02]  /*30db0*/  LOP3.LUT P1, RZ, R190.reuse, 0x80, RZ, 0xc0, !PT ;  /* 0x00000080beff7812 */ /* 0x040fe4000782c0ff */
[C---:B------:R-:W-:Y:S02]  /*30dc0*/  LOP3.LUT P0, RZ, R190.reuse, 0x40, RZ, 0xc0, !PT ;  /* 0x00000040beff7812 */ /* 0x040fe4000780c0ff */
[----:B------:R-:W-:Y:S01]  /*30dd0*/  LOP3.LUT P5, RZ, R190, 0x10, RZ, 0xc0, !PT ;  /* 0x00000010beff7812 */ /* 0x000fe200078ac0ff */
[----:B---3--:R0:W-:Y:S01]  /*30de0*/  @P4 STG.E.U8 desc[UR20][R20.64], R156 ;  /* 0x0000009c14004986 */ /* 0x0081e2000c101114 */
[----:B------:R-:W-:-:S03]  /*30df0*/  LOP3.LUT P4, RZ, R191, 0x8000000, RZ, 0xc0, !PT ;  /* 0x08000000bfff7812 */ /* 0x000fc6000788c0ff */
[----:B0-----:R-:W3:Y:S10]  /*30e00*/  LDL.LU.64 R20, [R1+0x1410] ;  /* 0x0014100001147983 */ /* 0x001ef40000300a00 */
[----:B----4-:R0:W-:Y:S01]  /*30e10*/  @P4 STG.E.U8 desc[UR20][R8.64], R7 ;  /* 0x0000000708004986 */ /* 0x0101e2000c101114 */
[----:B------:R-:W-:-:S02]  /*30e20*/  LOP3.LUT P4, RZ, R191, 0x4000000, RZ, 0xc0, !PT ;  /* 0x04000000bfff7812 */ /* 0x000fc4000788c0ff */
[----:B0-----:R-:W-:Y:S01]  /*30e30*/  PRMT R7, R157, 0x7771, RZ ;  /* 0x000077719d077816 */ /* 0x001fe200000000ff */
[----:B------:R-:W4:Y:S10]  /*30e40*/  LDL.LU.64 R8, [R1+0x1408] ;  /* 0x0014080001087983 */ /* 0x000f340000300a00 */
[----:B--2---:R0:W-:Y:S01]  /*30e50*/  @P4 STG.E.U8 desc[UR20][R162.64], R7 ;  /* 0x00000007a2004986 */ /* 0x0041e2000c101114 */
[----:B------:R-:W-:-:S02]  /*30e60*/  LOP3.LUT P4, RZ, R191, 0x2000000, RZ, 0xc0, !PT ;  /* 0x02000000bfff7812 */ /* 0x000fc4000788c0ff */
[----:B0-----:R-:W-:-:S11]  /*30e70*/  PRMT R7, R157, 0x7772, RZ ;  /* 0x000077729d077816 */ /* 0x001fd600000000ff */
[----:B------:R0:W-:Y:S01]  /*30e80*/  @P4 STG.E.U8 desc[UR20][R160.64], R7 ;  /* 0x00000007a0004986 */ /* 0x0001e2000c101114 */
[----:B------:R-:W-:Y:S02]  /*30e90*/  LOP3.LUT P4, RZ, R191, 0x1000000, RZ, 0xc0, !PT ;  /* 0x01000000bfff7812 */ /* 0x000fe4000788c0ff */
[----:B------:R-:W-:-:S11]  /*30ea0*/  PRMT R157, R157, 0x7773, RZ ;  /* 0x000077739d9d7816 */ /* 0x000fd600000000ff */
[----:B------:R-:W-:Y:S01]  /*30eb0*/  @P4 STG.E.U8 desc[UR20][R166.64], R157 ;  /* 0x0000009da6004986 */ /* 0x000fe2000c101114 */
[----:B------:R-:W-:Y:S02]  /*30ec0*/  LOP3.LUT P4, RZ, R191, 0x800000, RZ, 0xc0, !PT ;  /* 0x00800000bfff7812 */ /* 0x000fe4000788c0ff */
[----:B0-----:R-:W-:-:S11]  /*30ed0*/  PRMT R7, R158, 0x7770, RZ ;  /* 0x000077709e077816 */ /* 0x001fd600000000ff */
[----:B------:R0:W-:Y:S02]  /*30ee0*/  @P4 STG.E.U8 desc[UR20][R164.64], R7 ;  /* 0x00000007a4004986 */ /* 0x0001e4000c101114 */
[----:B0-----:R-:W-:-:S05]  /*30ef0*/  PRMT R7, R158, 0x7771, RZ ;  /* 0x000077719e077816 */ /* 0x001fca00000000ff */
        /* <DEDUP_REMOVED lines=9> */
[----:B0-----:R-:W-:-:S05]  /*30f90*/  PRMT R7, R159, 0x7772, RZ ;  /* 0x000077729f077816 */ /* 0x001fca00000000ff */
[----:B------:R0:W-:Y:S04]  /*30fa0*/  @P5 STG.E.U8 desc[UR20][R4.64], R7 ;  /* 0x0000000704005986 */ /* 0x0001e8000c101114 */
[----:B0-----:R-:W2:Y:S04]  /*30fb0*/  LDL.LU.64 R4, [R1+0xc68] ;  /* 0x000c680001047983 */ /* 0x001ea80000300a00 */
        /* <DEDUP_REMOVED lines=12> */
[C---:B------:R-:W-:Y:S02]  /*31080*/  LOP3.LUT P4, RZ, R190.reuse, 0x2000, RZ, 0xc0, !PT ;  /* 0x00002000beff7812 */ /* 0x040fe4000788c0ff */
        /* <DEDUP_REMOVED lines=20> */
[----:B------:R-:W-:Y:S02]  /*311d0*/  LOP3.LUT R191, R191, 0xffbfffff, RZ, 0xc0, !PT ;  /* 0xffbfffffbfbf7812 */ /* 0x000fe400078ec0ff */
[----:B------:R-:W-:-:S09]  /*311e0*/  LOP3.LUT P5, RZ, R190, 0x1, RZ, 0xc0, !PT ;  /* 0x00000001beff7812 */ /* 0x000fd200078ac0ff */
[----:B------:R-:W-:Y:S02]  /*311f0*/  @P4 LOP3.LUT R191, R191, 0x400000, RZ, 0xfc, !PT ;  /* 0x00400000bfbf4812 */ /* 0x000fe400078efcff */
[----:B------:R-:W-:Y:S01]  /*31200*/  LOP3.LUT P4, RZ, R190, 0x4, RZ, 0xc0, !PT ;  /* 0x00000004beff7812 */ /* 0x000fe2000788c0ff */
[----:B--2---:R0:W-:Y:S04]  /*31210*/  @P2 STG.E.U8 desc[UR20][R4.64], R159 ;  /* 0x0000009f04002986 */ /* 0x0041e8000c101114 */
[----:B0-----:R-:W2:Y:S04]  /*31220*/  LDL.LU.64 R4, [R1+0xc30] ;  /* 0x000c300001047983 */ /* 0x001ea80000300a00 */
[----:B---3--:R0:W-:Y:S04]  /*31230*/  @P1 STG.E.U8 desc[UR20][R12.64], R7 ;  /* 0x000000070c001986 */ /* 0x0081e8000c101114 */
[----:B0-----:R-:W3:Y:S04]  /*31240*/  LDL.LU.64 R12, [R1+0xc28] ;  /* 0x000c2800010c7983 */ /* 0x001ee80000300a00 */
[----:B------:R-:W3:Y:S04]  /*31250*/  LDL.LU.64 R158, [R1+0xc20] ;  /* 0x000c2000019e7983 */ /* 0x000ee80000300a00 */
[----:B------:R-:W3:Y:S01]  /*31260*/  LDL.LU.64 R156, [R1+0xc18] ;  /* 0x000c1800019c7983 */ /* 0x000ee20000300a00 */
[----:B------:R-:W-:-:S03]  /*31270*/  PRMT R7, R152, 0x7771, RZ ;  /* 0x0000777198077816 */ /* 0x000fc600000000ff */
[----:B------:R-:W3:Y:S04]  /*31280*/  LDL.LU.64 R162, [R1+0xc10] ;  /* 0x000c100001a27983 */ /* 0x000ee80000300a00 */
[----:B----4-:R0:W-:Y:S04]  /*31290*/  @P0 STG.E.U8 desc[UR20][R164.64], R7 ;  /* 0x00000007a4000986 */ /* 0x0101e8000c101114 */
[----:B------:R-:W4:Y:S04]  /*312a0*/  LDL.LU.64 R160, [R1+0xc08] ;  /* 0x000c080001a07983 */ /* 0x000f280000300a00 */
[----:B------:R-:W4:Y:S01]  /*312b0*/  LDL.LU.64 R166, [R1+0xc00] ;  /* 0x000c000001a67983 */ /* 0x000f220000300a00 */
[----:B0-----:R-:W-:-:S03]  /*312c0*/  PRMT R7, R152, 0x7772, RZ ;  /* 0x0000777298077816 */ /* 0x001fc600000000ff */
[----:B------:R-:W4:Y:S01]  /*312d0*/  LDL.LU.64 R164, [R1+0xbf8] ;  /* 0x000bf80001a47983 */ /* 0x000f220000300a00 */
[----:B------:R-:W-:-:S03]  /*312e0*/  PRMT R152, R152, 0x7773, RZ ;  /* 0x0000777398987816 */ /* 0x000fc600000000ff */
[----:B------:R0:W-:Y:S04]  /*312f0*/  @P5 STG.E.U8 desc[UR20][R170.64], R7 ;  /* 0x00000007aa005986 */ /* 0x0001e8000c101114 */
[----:B------:R1:W-:Y:S01]  /*31300*/  @P4 STG.E.U8 desc[UR20][R168.64], R152 ;  /* 0x00000098a8004986 */ /* 0x0003e2000c101114 */
[----:B------:R-:W-:Y:S02]  /*31310*/  LOP3.LUT P4, RZ, R191, 0x400000, RZ, 0xc0, !PT ;  /* 0x00400000bfff7812 */ /* 0x000fe4000788c0ff */
[----:B0-----:R-:W-:Y:S01]  /*31320*/  PRMT R7, R153, 0x7770, RZ ;  /* 0x0000777099077816 */ /* 0x001fe200000000ff */
[----:B------:R-:W4:Y:S04]  /*31330*/  LDL.LU.64 R170, [R1+0xbf0] ;  /* 0x000bf00001aa7983 */ /* 0x000f280000300a00 */
[----:B-1----:R-:W4:Y:S06]  /*31340*/  LDL.LU.64 R168, [R1+0xbe8] ;  /* 0x000be80001a87983 */ /* 0x002f2c0000300a00 */
[----:B------:R0:W-:Y:S01]  /*31350*/  @P4 STG.E.U8 desc[UR20][R52.64], R7 ;  /* 0x0000000734004986 */ /* 0x0001e2000c101114 */
[----:B------:R-:W-:-:S03]  /*31360*/  LOP3.LUT P4, RZ, R191, 0x200000, RZ, 0xc0, !PT ;  /* 0x00200000bfff7812 */ /* 0x000fc6000788c0ff */
[----:B0-----:R-:W4:Y:S01]  /*31370*/  LDL.LU.64 R52, [R1+0xbe0] ;  /* 0x000be00001347983 */ /* 0x001f220000300a00 */
[----:B------:R-:W-:-:S09]  /*31380*/  PRMT R7, R153, 0x7771, RZ ;  /* 0x0000777199077816 */ /* 0x000fd200000000ff */
[----:B------:R0:W-:Y:S04]  /*31390*/  @P4 STG.E.U8 desc[UR20][R54.64], R7 ;  /* 0x0000000736004986 */ /* 0x0001e8000c101114 */
[----:B0-----:R-:W4:Y:S01]  /*313a0*/  LDL.LU.64 R54, [R1+0xbd8] ;  /* 0x000bd80001367983 */ /* 0x001f220000300a00 */
[----:B------:R-:W-:Y:S02]  /*313b0*/  LOP3.LUT P4, RZ, R191, 0x100000, RZ, 0xc0, !PT ;  /* 0x00100000bfff7812 */ /* 0x000fe4000788c0ff */
[C---:B------:R-:W-:Y:S02]  /*313c0*/  PRMT R7, R153.reuse, 0x7772, RZ ;  /* 0x0000777299077816 */ /* 0x040fe400000000ff */
[----:B------:R-:W-:Y:S02]  /*313d0*/  PRMT R153, R153, 0x7773, RZ ;  /* 0x0000777399997816 */ /* 0x000fe400000000ff */
[----:B------:R-:W-:-:S02]  /*313e0*/  LOP3.LUT P3, RZ, R190, 0x80000, RZ, 0xc0, !PT ;  /* 0x00080000beff7812 */ /* 0x000fc4000786c0ff */
[C---:B------:R-:W-:Y:S02]  /*313f0*/  LOP3.LUT P6, RZ, R190.reuse, 0x200000, RZ, 0xc0, !PT ;  /* 0x00200000beff7812 */ /* 0x040fe400078cc0ff */
[C---:B------:R-:W-:Y:S02]  /*31400*/  LOP3.LUT P2, RZ, R190.reuse, 0x1000000, RZ, 0xc0, !PT ;  /* 0x01000000beff7812 */ /* 0x040fe4000784c0ff */
[C---:B------:R-:W-:Y:S02]  /*31410*/  LOP3.LUT P1, RZ, R190.reuse, 0x4000000, RZ, 0xc0, !PT ;  /* 0x04000000beff7812 */ /* 0x040fe4000782c0ff */
[C---:B------:R-:W-:Y:S02]  /*31420*/  LOP3.LUT P0, RZ, R190.reuse, 0x8000000, RZ, 0xc0, !PT ;  /* 0x08000000beff7812 */ /* 0x040fe4000780c0ff */
[----:B------:R-:W-:Y:S01]  /*31430*/  LOP3.LUT P5, RZ, R190, 0x20000000, RZ, 0xc0, !PT ;  /* 0x20000000beff7812 */ /* 0x000fe200078ac0ff */
[----:B--2---:R0:W-:Y:S01]  /*31440*/  @P4 STG.E.U8 desc[UR20][R4.64], R7 ;  /* 0x0000000704004986 */ /* 0x0041e2000c101114 */
[----:B------:R-:W-:-:S02]  /*31450*/  LOP3.LUT P4, RZ, R191, 0x80000, RZ, 0xc0, !PT ;  /* 0x00080000bfff7812 */ /* 0x000fc4000788c0ff */
[----:B0-----:R-:W-:Y:S01]  /*31460*/  PRMT R7, R154, 0x7770, RZ ;  /* 0x000077709a077816 */ /* 0x001fe200000000ff */
[----:B------:R-:W2:Y:S10]  /*31470*/  LDL.LU.64 R4, [R1+0x1400] ;  /* 0x0014000001047983 */ /* 0x000eb40000300a00 */
[----:B---3--:R0:W-:Y:S01]  /*31480*/  @P4 STG.E.U8 desc[UR20][R12.64], R153 ;  /* 0x000000990c004986 */ /* 0x0081e2000c101114 */
[----:B------:R-:W-:-:S03]  /*31490*/  LOP3.LUT P4, RZ, R191, 0x40000, RZ, 0xc0, !PT ;  /* 0x00040000bfff7812 */ /* 0x000fc6000788c0ff */
[----:B0-----:R-:W3:Y:S10]  /*314a0*/  LDL.LU.64 R12, [R1+0x13f8] ;  /* 0x0013f800010c7983 */ /* 0x001ef40000300a00 */
[----:B------:R0:W-:Y:S01]  /*314b0*/  @P4 STG.E.U8 desc[UR20][R158.64], R7 ;  /* 0x000000079e004986 */ /* 0x0001e2000c101114 */
[----:B------:R-:W-:-:S02]  /*314c0*/  LOP3.LUT P4, RZ, R191, 0x20000, RZ, 0xc0, !PT ;  /* 0x00020000bfff7812 */ /* 0x000fc4000788c0ff */
[----:B0-----:R-:W-:-:S11]  /*314d0*/  PRMT R7, R154, 0x7771, RZ ;  /* 0x000077719a077816 */ /* 0x001fd600000000ff */
[----:B------:R0:W-:Y:S01]  /*314e0*/  @P4 STG.E.U8 desc[UR20][R156.64], R7 ;  /* 0x000000079c004986 */ /* 0x0001e2000c101114 */
[----:B------:R-:W-:Y:S02]  /*314f0*/  LOP3.LUT P4, RZ, R191, 0x10000, RZ, 0xc0, !PT ;  /* 0x00010000bfff7812 */ /* 0x000fe4000788c0ff */
[----:B0-----:R-:W-:-:S11]  /*31500*/  PRMT R7, R154, 0x7772, RZ ;  /* 0x000077729a077816 */ /* 0x001fd600000000ff */
[----:B------:R0:W-:Y:S01]  /*31510*/  @P4 STG.E.U8 desc[UR20][R162.64], R7 ;  /* 0x00000007a2004986 */ /* 0x0001e2000c101114 */
[----:B------:R-:W-:Y:S02]  /*31520*/  LOP3.LUT P4, RZ, R191, 0x8000, RZ, 0xc0, !PT ;  /* 0x00008000bfff7812 */ /* 0x000fe4000788c0ff */
[----:B------:R-:W-:Y:S02]  /*31530*/  PRMT R154, R154, 0x7773, RZ ;  /* 0x000077739a9a7816 */ /* 0x000fe400000000ff */
[----:B0-----:R-:W-:-:S09]  /*31540*/  PRMT R7, R155, 0x7770, RZ ;  /* 0x000077709b077816 */ /* 0x001fd200000000ff */
[----:B----4-:R-:W-:Y:S04]  /*31550*/  @P4 STG.E.U8 desc[UR20][R160.64], R154 ;  /* 0x0000009aa0004986 */ /* 0x010fe8000c101114 */
        /* <DEDUP_REMOVED lines=10> */
[----:B------:R0:W-:Y:S04]  /*31600*/  @P5 STG.E.U8 desc[UR20][R54.64], R7 ;  /* 0x0000000736005986 */ /* 0x0001e8000c101114 */
[----:B0-----:R-:W4:Y:S04]  /*31610*/  LDL.LU.64 R54, [R1+0xbd0] ;  /* 0x000bd00001367983 */ /* 0x001f280000300a00 */
[----:B------:R-:W2:Y:S04]  /*31620*/  LDL.LU.64 R166, [R1+0xbc8] ;  /* 0x000bc80001a67983 */ /* 0x000ea80000300a00 */
[----:B------:R-:W3:Y:S04]  /*31630*/  LDL.LU.64 R164, [R1+0xbc0] ;  /* 0x000bc00001a47983 */ /* 0x000ee80000300a00 */
[----:B------:R-:W3:Y:S04]  /*31640*/  LDL.LU.64 R170, [R1+0xbb8] ;  /* 0x000bb80001aa7983 */ /* 0x000ee80000300a00 */
[----:B------:R-:W3:Y:S01]  /*31650*/  LDL.LU.64 R168, [R1+0xbb0] ;  /* 0x000bb00001a87983 */ /* 0x000ee20000300a00 */
[----:B------:R-:W-:-:S03]  /*31660*/  LOP3.LUT P2, RZ, R19, 0x1, RZ, 0xc0, !PT ;  /* 0x0000000113ff7812 */ /* 0x000fc6000784c0ff */
[----:B------:R-:W3:Y:S01]  /*31670*/  LDL.LU.64 R52, [R1+0xba8] ;  /* 0x000ba80001347983 */ /* 0x000ee20000300a00 */
[----:B------:R-:W-:Y:S02]  /*31680*/  PRMT R7, R148, 0x7772, RZ ;  /* 0x0000777294077816 */ /* 0x000fe400000000ff */
        /* <DEDUP_REMOVED lines=13> */
[----:B------:R-:W-:Y:S01]  /*31760*/  LOP3.LUT R191, R191, 0xfffff7ff, RZ, 0xc0, !PT ;  /* 0xfffff7ffbfbf7812 */ /* 0x000fe200078ec0ff */
[----:B----4-:R0:W-:Y:S04]  /*31770*/  @P2 STG.E.U8 desc[UR20][R54.64], R7 ;  /* 0x0000000736002986 */ /* 0x0101e8000c101114 */
[----:B0-----:R-:W4:Y:S04]  /*31780*/  LDL.LU.64 R54, [R1+0xba0] ;  /* 0x000ba00001367983 */ /* 0x001f280000300a00 */
[----:B------:R-:W4:Y:S02]  /*31790*/  LDL.LU.64 R154, [R1+0xb98] ;  /* 0x000b9800019a7983 */ /* 0x000f240000300a00 */
[----:B------:R-:W-:-:S02]  /*317a0*/  @P4 LOP3.LUT R191, R191, 0x800, RZ, 0xfc, !PT ;  /* 0x00000800bfbf4812 */ /* 0x000fc400078efcff */
[----:B------:R-:W-:Y:S01]  /*317b0*/  LOP3.LUT P4, RZ, R19, 0x2000, RZ, 0xc0, !PT ;  /* 0x0000200013ff7812 */ /* 0x000fe2000788c0ff */
[----:B------:R-:W4:Y:S01]  /*317c0*/  LDL.LU.64 R152, [R1+0xb90] ;  /* 0x000b900001987983 */ /* 0x000f220000300a00 */
[----:B------:R-:W-:-:S03]  /*317d0*/  LOP3.LUT R191, R191, 0xffffefff, RZ, 0xc0, !PT ;  /* 0xffffefffbfbf7812 */ /* 0x000fc600078ec0ff */
[----:B------:R-:W4:Y:S01]  /*317e0*/  LDL.LU.64 R158, [R1+0xb88] ;  /* 0x000b8800019e7983 */ /* 0x000f220000300a00 */
[C---:B------:R-:W-:Y:S02]  /*317f0*/  LOP3.LUT P1, RZ, R19.reuse, 0x4, RZ, 0xc0, !PT ;  /* 0x0000000413ff7812 */ /* 0x040fe4000782c0ff */
[----:B------:R-:W-:Y:S01]  /*31800*/  LOP3.LUT P0, RZ, R19, 0x8, RZ, 0xc0, !PT ;  /* 0x0000000813ff7812 */ /* 0x000fe2000780c0ff */
[----:B------:R-:W4:Y:S04]  /*31810*/  LDL.LU.64 R156, [R1+0xb80] ;  /* 0x000b8000019c7983 */ /* 0x000f280000300a00 */
[----:B------:R-:W-:Y:S01]  /*31820*/  @P4 LOP3.LUT R191, R191, 0x1000, RZ, 0xfc, !PT ;  /* 0x00001000bfbf4812 */ /* 0x000fe200078efcff */
[----:B------:R-:W4:Y:S01]  /*31830*/  LDL.LU.64 R162, [R1+0xb78] ;  /* 0x000b780001a27983 */ /* 0x000f220000300a00 */
[----:B------:R-:W-:-:S02]  /*31840*/  LOP3.LUT P4, RZ, R19, 0x800, RZ, 0xc0, !PT ;  /* 0x0000080013ff7812 */ /* 0x000fc4000788c0ff */
[----:B------:R-:W-:Y:S01]  /*31850*/  LOP3.LUT R191, R191, 0xffffdfff, RZ, 0xc0, !PT ;  /* 0xffffdfffbfbf7812 */ /* 0x000fe200078ec0ff */
[----:B------:R-:W4:Y:S01]  /*31860*/  LDL.LU.64 R160, [R1+0xb70] ;  /* 0x000b700001a07983 */ /* 0x000f220000300a00 */
[----:B------:R-:W-:-:S09]  /*31870*/  LOP3.LUT P5, RZ, R19, 0x20, RZ, 0xc0, !PT ;  /* 0x0000002013ff7812 */ /* 0x000fd200078ac0ff */
[----:B------:R-:W-:Y:S02]  /*31880*/  @P4 LOP3.LUT R191, R191, 0x2000, RZ, 0xfc, !PT ;  /* 0x00002000bfbf4812 */ /* 0x000fe400078efcff */
[----:B------:R-:W-:Y:S02]  /*31890*/  LOP3.LUT P4, RZ, R19, 0x400, RZ, 0xc0, !PT ;  /* 0x0000040013ff7812 */ /* 0x000fe4000788c0ff */
[----:B------:R-:W-:Y:S02]  /*318a0*/  LOP3.LUT R191, R191, 0xffffbfff, RZ, 0xc0, !PT ;  /* 0xffffbfffbfbf7812 */ /* 0x000fe400078ec0ff */
[----:B------:R-:W-:Y:S02]  /*318b0*/  PRMT R148, R148, 0x7773, RZ ;  /* 0x0000777394947816 */ /* 0x000fe400000000ff */
[----:B------:R-:W-:-:S03]  /*318c0*/  PRMT R7, R149, 0x7770, RZ ;  /* 0x0000777095077816 */ /* 0x000fc600000000ff */
[----:B--2---:R0:W-:Y:S04]  /*318d0*/  @P1 STG.E.U8 desc[UR20][R166.64], R148 ;  /* 0x00000094a6001986 */ /* 0x0041e8000c101114 */
[----:B------:R-:W-:Y:S01]  /*318e0*/  @P4 LOP3.LUT R191, R191, 0x4000, RZ, 0xfc, !PT ;  /* 0x00004000bfbf4812 */ /* 0x000fe200078efcff */
[----:B---3--:R1:W-:Y:S01]  /*318f0*/  @P0 STG.E.U8 desc[UR20][R164.64], R7 ;  /* 0x00000007a4000986 */ /* 0x0083e2000c101114 */
[----:B------:R-:W-:-:S03]  /*31900*/  LOP3.LUT P4, RZ, R19, 0x100, RZ, 0xc0, !PT ;  /* 0x0000010013ff7812 */ /* 0x000fc6000788c0ff */
[----:B0-----:R-:W2:Y:S01]  /*31910*/  LDL.LU.64 R166, [R1+0xb68] ;  /* 0x000b680001a67983 */ /* 0x001ea20000300a00 */
[----:B-1----:R-:W-:-:S03]  /*31920*/  PRMT R7, R149, 0x7771, RZ ;  /* 0x0000777195077816 */ /* 0x002fc600000000ff */
[----:B------:R-:W3:Y:S04]  /*31930*/  LDL.LU.64 R164, [R1+0xb60] ;  /* 0x000b600001a47983 */ /* 0x000ee80000300a00 */
[----:B------:R0:W-:Y:S02]  /*31940*/  @P5 STG.E.U8 desc[UR20][R170.64], R7 ;  /* 0x00000007aa005986 */ /* 0x0001e4000c101114 */
[----:B0-----:R-:W-:Y:S02]  /*31950*/  PRMT R7, R149, 0x7772, RZ ;  /* 0x0000777295077816 */ /* 0x001fe400000000ff */
[----:B------:R-:W3:Y:S04]  /*31960*/  LDL.LU.64 R170, [R1+0xb58] ;  /* 0x000b580001aa7983 */ /* 0x000ee80000300a00 */
[----:B------:R0:W-:Y:S01]  /*31970*/  @P4 STG.E.U8 desc[UR20][R168.64], R7 ;  /* 0x00000007a8004986 */ /* 0x0001e2000c101114 */
[----:B------:R-:W-:-:S02]  /*31980*/  LOP3.LUT P4, RZ, R191, 0x4000, RZ, 0xc0, !PT ;  /* 0x00004000bfff7812 */ /* 0x000fc4000788c0ff */
[----:B------:R-:W-:Y:S01]  /*31990*/  PRMT R149, R149, 0x7773, RZ ;  /* 0x0000777395957816 */ /* 0x000fe200000000ff */
[----:B0-----:R-:W3:Y:S10]  /*319a0*/  LDL.LU.64 R168, [R1+0xb50] ;  /* 0x000b500001a87983 */ /* 0x001ef40000300a00 */
[----:B------:R0:W-:Y:S01]  /*319b0*/  @P4 STG.E.U8 desc[UR20][R52.64], R149 ;  /* 0x0000009534004986 */ /* 0x0001e2000c101114 */
[----:B------:R-:W-:-:S02]  /*319c0*/  LOP3.LUT P4, RZ, R191, 0x2000, RZ, 0xc0, !PT ;  /* 0x00002000bfff7812 */ /* 0x000fc4000788c0ff */
[----:B------:R-:W-:Y:S01]  /*319d0*/  PRMT R7, R150, 0x7770, RZ ;  /* 0x0000777096077816 */ /* 0x000fe200000000ff */
[----:B0-----:R-:W3:Y:S10]  /*319e0*/  LDL.LU.64 R52, [R1+0xb48] ;  /* 0x000b480001347983 */ /* 0x001ef40000300a00 */
[----:B----4-:R0:W-:Y:S04]  /*319f0*/  @P4 STG.E.U8 desc[UR20][R54.64], R7 ;  /* 0x0000000736004986 */ /* 0x0101e8000c101114 */
[----:B0-----:R-:W4:Y:S01]  /*31a00*/  LDL.LU.64 R54, [R1+0xb40] ;  /* 0x000b400001367983 */ /* 0x001f220000300a00 */
[----:B------:R-:W-:-:S02]  /*31a10*/  LOP3.LUT P4, RZ, R191, 0x1000, RZ, 0xc0, !PT ;  /* 0x00001000bfff7812 */ /* 0x000fc4000788c0ff */
[----:B------:R-:W-:-:S11]  /*31a20*/  PRMT R7, R150, 0x7771, RZ ;  /* 0x0000777196077816 */ /* 0x000fd600000000ff */
[----:B------:R0:W-:Y:S01]  /*31a30*/  @P4 STG.E.U8 desc[UR20][R154.64], R7 ;  /* 0x000000079a004986 */ /* 0x0001e2000c101114 */
[----:B------:R-:W-:Y:S02]  /*31a40*/  LOP3.LUT P4, RZ, R191, 0x800, RZ, 0xc0, !PT ;  /* 0x00000800bfff7812 */ /* 0x000fe4000788c0ff */
[----:B0-----:R-:W-:-:S11]  /*31a50*/  PRMT R7, R150, 0x7772, RZ ;  /* 0x0000777296077816 */ /* 0x001fd600000000ff */
[----:B------:R0:W-:Y:S01]  /*31a60*/  @P4 STG.E.U8 desc[UR20][R152.64], R7 ;  /* 0x0000000798004986 */ /* 0x0001e2000c101114 */
[----:B------:R-:W-:Y:S02]  /*31a70*/  LOP3.LUT P4, RZ, R191, 0x400, RZ, 0xc0, !PT ;  /* 0x00000400bfff7812 */ /* 0x000fe4000788c0ff */
[----:B------:R-:W-:-:S11]  /*31a80*/  PRMT R150, R150, 0x7773, RZ ;  /* 0x0000777396967816 */ /* 0x000fd600000000ff */
[----:B------:R-:W-:Y:S01]  /*31a90*/  @P4 STG.E.U8 desc[UR20][R158.64], R150 ;  /* 0x000000969e004986 */ /* 0x000fe2000c101114 */
[----:B------:R-:W-:Y:S02]  /*31aa0*/  LOP3.LUT P4, RZ, R191, 0x200, RZ, 0xc0, !PT ;  /* 0x00000200bfff7812 */ /* 0x000fe4000788c0ff */
[----:B0-----:R-:W-:-:S11]  /*31ab0*/  PRMT R7, R151, 0x7770, RZ ;  /* 0x0000777097077816 */ /* 0x001fd600000000ff */
[----:B------:R0:W-:Y:S01]  /*31ac0*/  @P4 STG.E.U8 desc[UR20][R156.64], R7 ;  /* 0x000000079c004986 */ /* 0x0001e2000c101114 */
[----:B------:R-:W-:Y:S02]  /*31ad0*/  LOP3.LUT P4, RZ, R191, 0x100, RZ, 0xc0, !PT ;  /* 0x00000100bfff7812 */ /* 0x000fe4000788c0ff */
[----:B0-----:R-:W-:-:S11]  /*31ae0*/  PRMT R7, R151, 0x7771, RZ ;  /* 0x0000777197077816 */ /* 0x001fd600000000ff */
[----:B------:R0:W-:Y:S01]  /*31af0*/  @P4 STG.E.U8 desc[UR20][R162.64], R7 ;  /* 0x00000007a2004986 */ /* 0x0001e2000c101114 */
[----:B------:R-:W-:Y:S02]  /*31b00*/  LOP3.LUT P4, RZ, R191, 0x80, RZ, 0xc0, !PT ;  /* 0x00000080bfff7812 */ /* 0x000fe4000788c0ff */
[C---:B------:R-:W-:Y:S02]  /*31b10*/  LOP3.LUT P3, RZ, R19.reuse, 0x4000000, RZ, 0xc0, !PT ;  /* 0x0400000013ff7812 */ /* 0x040fe4000786c0ff */
[C---:B------:R-:W-:Y:S02]  /*31b20*/  LOP3.LUT P6, RZ, R19.reuse, 0x8000000, RZ, 0xc0, !PT ;  /* 0x0800000013ff7812 */ /* 0x040fe400078cc0ff */
[----:B------:R-:W-:Y:S02]  /*31b30*/  LOP3.LUT P2, RZ, R19, 0x20000000, RZ, 0xc0, !PT ;  /* 0x2000000013ff7812 */ /* 0x000fe4000784c0ff */
[C---:B0-----:R-:W-:Y:S02]  /*31b40*/  PRMT R7, R151.reuse, 0x7772, RZ ;  /* 0x0000777297077816 */ /* 0x041fe400000000ff */
[----:B------:R-:W-:-:S03]  /*31b50*/  PRMT R151, R151, 0x7773, RZ ;  /* 0x0000777397977816 */ /* 0x000fc600000000ff */
[----:B------:R0:W-:Y:S01]  /*31b60*/  @P4 STG.E.U8 desc[UR20][R160.64], R7 ;  /* 0x00000007a0004986 */ /* 0x0001e2000c101114 */
[----:B------:R-:W-:-:S03]  /*31b70*/  LOP3.LUT P1, RZ, R18, 0x1, RZ, 0xc0, !PT ;  /* 0x0000000112ff7812 */ /* 0x000fc6000782c0ff */
[----:B--2---:R-:W-:Y:S01]  /*31b80*/  @P3 STG.E.U8 desc[UR20][R166.64], R151 ;  /* 0x00000097a6003986 */ /* 0x004fe2000c101114 */
[----:B0-----:R-:W-:-:S05]  /*31b90*/  PRMT R7, R144, 0x7770, RZ ;  /* 0x0000777090077816 */ /* 0x001fca00000000ff */
[----:B---3--:R0:W-:Y:S01]  /*31ba0*/  @P6 STG.E.U8 desc[UR20][R164.64], R7 ;  /* 0x00000007a4006986 */ /* 0x0081e2000c101114 */
[C---:B------:R-:W-:Y:S02]  /*31bb0*/  LOP3.LUT P0, RZ, R18.reuse, 0x4, RZ, 0xc0, !PT ;  /* 0x0000000412ff7812 */ /* 0x040fe4000780c0ff */
[----:B------:R-:W-:Y:S02]  /*31bc0*/  LOP3.LUT P5, RZ, R18, 0x8, RZ, 0xc0, !PT ;  /* 0x0000000812ff7812 */ /* 0x000fe400078ac0ff */
[----:B0-----:R-:W-:-:S05]  /*31bd0*/  PRMT R7, R144, 0x7771, RZ ;  /* 0x0000777190077816 */ /* 0x001fca00000000ff */
[----:B------:R0:W-:Y:S02]  /*31be0*/  @P2 STG.E.U8 desc[UR20][R170.64], R7 ;  /* 0x00000007aa002986 */ /* 0x0001e4000c101114 */
[C---:B0-----:R-:W-:Y:S02]  /*31bf0*/  PRMT R7, R144.reuse, 0x7772, RZ ;  /* 0x0000777290077816 */ /* 0x041fe400000000ff */
[----:B------:R-:W-:-:S03]  /*31c00*/  PRMT R144, R144, 0x7773, RZ ;  /* 0x0000777390907816 */ /* 0x000fc600000000ff */
[----:B------:R0:W-:Y:S04]  /*31c10*/  @P1 STG.E.U8 desc[UR20][R168.64], R7 ;  /* 0x00000007a8001986 */ /* 0x0001e8000c101114 */
[----:B------:R-:W-:Y:S01]  /*31c20*/  @P0 STG.E.U8 desc[UR20][R52.64], R144 ;  /* 0x0000009034000986 */ /* 0x000fe2000c101114 */
[----:B0-----:R-:W-:-:S05]  /*31c30*/  PRMT R7, R145, 0x7770, RZ ;  /* 0x0000777091077816 */ /* 0x001fca00000000ff */
[----:B----4-:R0:W-:Y:S04]  /*31c40*/  @P5 STG.E.U8 desc[UR20][R54.64], R7 ;  /* 0x0000000736005986 */ /* 0x0101e8000c101114 */
[----:B0-----:R-:W2:Y:S04]  /*31c50*/  LDL.LU.64 R54, [R1+0xb38] ;  /* 0x000b380001367983 */ /* 0x001ea80000300a00 */
[----:B------:R-:W3:Y:S04]  /*31c60*/  LDL.LU.64 R166, [R1+0xb30] ;  /* 0x000b300001a67983 */ /* 0x000ee80000300a00 */
[----:B------:R-:W4:Y:S04]  /*31c70*/  LDL.LU.64 R164, [R1+0xb28] ;  /* 0x000b280001a47983 */ /* 0x000f280000300a00 */
[----:B------:R-:W4:Y:S04]  /*31c80*/  LDL.LU.64 R170, [R1+0xb20] ;  /* 0x000b200001aa7983 */ /* 0x000f280000300a00 */
[----:B------:R-:W4:Y:S01]  /*31c90*/  LDL.LU.64 R168, [R1+0xb18] ;  /* 0x000b180001a87983 */ /* 0x000f220000300a00 */
[----:B------:R-:W-:-:S03]  /*31ca0*/  LOP3.LUT P2, RZ, R18, 0x20, RZ, 0xc0, !PT ;  /* 0x0000002012ff7812 */ /* 0x000fc6000784c0ff */
[----:B------:R-:W4:Y:S01]  /*31cb0*/  LDL.LU.64 R52, [R1+0xb10] ;  /* 0x000b100001347983 */ /* 0x000f220000300a00 */
        /* <DEDUP_REMOVED lines=15> */
[----:B--2---:R0:W-:Y:S04]  /*31db0*/  @P2 STG.E.U8 desc[UR20][R54.64], R7 ;  /* 0x0000000736002986 */ /* 0x0041e8000c101114 */
[----:B0-----:R-:W2:Y:S04]  /*31dc0*/  LDL.LU.64 R54, [R1+0xb08] ;  /* 0x000b080001367983 */ /* 0x001ea80000300a00 */
[----:B------:R-:W2:Y:S02]  /*31dd0*/  LDL.LU.64 R154, [R1+0xb00] ;  /* 0x000b0000019a7983 */ /* 0x000ea40000300a00 */
[----:B------:R-:W-:-:S02]  /*31de0*/  @P4 LOP3.LUT R191, R191, 0x8, RZ, 0xfc, !PT ;  /* 0x00000008bfbf4812 */ /* 0x000fc400078efcff */
[----:B------:R-:W-:Y:S01]  /*31df0*/  LOP3.LUT P4, RZ, R18, 0x80000, RZ, 0xc0, !PT ;  /* 0x0008000012ff7812 */ /* 0x000fe2000788c0ff */
[----:B------:R-:W2:Y:S01]  /*31e00*/  LDL.LU.64 R152, [R1+0xaf8] ;  /* 0x000af80001987983 */ /* 0x000ea20000300a00 */
[----:B------:R-:W-:-:S03]  /*31e10*/  LOP3.LUT R191, R191, 0xffffffef, RZ, 0xc0, !PT ;  /* 0xffffffefbfbf7812 */ /* 0x000fc600078ec0ff */
[----:B------:R-:W2:Y:S01]  /*31e20*/  LDL.LU.64 R158, [R1+0xaf0] ;  /* 0x000af000019e7983 */ /* 0x000ea20000300a00 */
[----:B------:R-:W-:-:S03]  /*31e30*/  LOP3.LUT P1, RZ, R18, 0x100, RZ, 0xc0, !PT ;  /* 0x0000010012ff7812 */ /* 0x000fc6000782c0ff */
[----:B------:R-:W2:Y:S04]  /*31e40*/  LDL.LU.64 R156, [R1+0xae8] ;  /* 0x000ae800019c7983 */ /* 0x000ea80000300a00 */
[----:B------:R-:W-:Y:S01]  /*31e50*/  @P4 LOP3.LUT R191, R191, 0x10, RZ, 0xfc, !PT ;  /* 0x00000010bfbf4812 */ /* 0x000fe200078efcff */
[----:B------:R-:W2:Y:S01]  /*31e60*/  LDL.LU.64 R162, [R1+0xae0] ;  /* 0x000ae00001a27983 */ /* 0x000ea20000300a00 */
[C---:B------:R-:W-:Y:S02]  /*31e70*/  LOP3.LUT P4, RZ, R18.reuse, 0x40000, RZ, 0xc0, !PT ;  /* 0x0004000012ff7812 */ /* 0x040fe4000788c0ff */
[----:B------:R-:W-:Y:S01]  /*31e80*/  LOP3.LUT R191, R191, 0xffffffdf, RZ, 0xc0, !PT ;  /* 0xffffffdfbfbf7812 */ /* 0x000fe200078ec0ff */
[----:B------:R-:W2:Y:S01]  /*31e90*/  LDL.LU.64 R160, [R1+0xad8] ;  /* 0x000ad80001a07983 */ /* 0x000ea20000300a00 */
[----:B------:R-:W-:-:S09]  /*31ea0*/  LOP3.LUT P0, RZ, R18, 0x400, RZ, 0xc0, !PT ;  /* 0x0000040012ff7812 */ /* 0x000fd2000780c0ff */
[----:B------:R-:W-:Y:S02]  /*31eb0*/  @P4 LOP3.LUT R191, R191, 0x20, RZ, 0xfc, !PT ;  /* 0x00000020bfbf4812 */ /* 0x000fe400078efcff */
[C---:B------:R-:W-:Y:S02]  /*31ec0*/  LOP3.LUT P4, RZ, R18.reuse, 0x10000, RZ, 0xc0, !PT ;  /* 0x0001000012ff7812 */ /* 0x040fe4000788c0ff */
[----:B------:R-:W-:Y:S02]  /*31ed0*/  LOP3.LUT P5, RZ, R18, 0x800, RZ, 0xc0, !PT ;  /* 0x0000080012ff7812 */ /* 0x000fe400078ac0ff */
[----:B------:R-:W-:Y:S02]  /*31ee0*/  LOP3.LUT R191, R191, 0xffffffbf, RZ, 0xc0, !PT ;  /* 0xffffffbfbfbf7812 */ /* 0x000fe400078ec0ff */
[C---:B------:R-:W-:Y:S02]  /*31ef0*/  PRMT R7, R145.reuse, 0x7772, RZ ;  /* 0x0000777291077816 */ /* 0x040fe400000000ff */
[----:B------:R-:W-:-:S03]  /*31f00*/  PRMT R145, R145, 0x7773, RZ ;  /* 0x0000777391917816 */ /* 0x000fc600000000ff */
[----:B---3--:R0:W-:Y:S02]  /*31f10*/  @P1 STG.E.U8 desc[UR20][R166.64], R7 ;  /* 0x00000007a6001986 */ /* 0x0081e4000c101114 */
[----:B------:R-:W-:Y:S02]  /*31f20*/  @P4 LOP3.LUT R191, R191, 0x40, RZ, 0xfc, !PT ;  /* 0x00000040bfbf4812 */ /* 0x000fe400078efcff */
[----:B------:R-:W-:Y:S01]  /*31f30*/  LOP3.LUT P4, RZ, R18, 0x2000, RZ, 0xc0, !PT ;  /* 0x0000200012ff7812 */ /* 0x000fe2000788c0ff */
[----:B----4-:R1:W-:Y:S01]  /*31f40*/  @P0 STG.E.U8 desc[UR20][R164.64], R145 ;  /* 0x00000091a4000986 */ /* 0x0103e2000c101114 */
[----:B0-----:R-:W-:-:S03]  /*31f50*/  PRMT R7, R146, 0x7770, RZ ;  /* 0x0000777092077816 */ /* 0x001fc600000000ff */
[----:B------:R-:W3:Y:S04]  /*31f60*/  LDL.LU.64 R166, [R1+0xad0] ;  /* 0x000ad00001a67983 */ /* 0x000ee80000300a00 */
[----:B------:R0:W-:Y:S04]  /*31f70*/  @P5 STG.E.U8 desc[UR20][R170.64], R7 ;  /* 0x00000007aa005986 */ /* 0x0001e8000c101114 */
[----:B-1----:R-:W4:Y:S01]  /*31f80*/  LDL.LU.64 R164, [R1+0xac8] ;  /* 0x000ac80001a47983 */ /* 0x002f220000300a00 */
[----:B0-----:R-:W-:-:S03]  /*31f90*/  PRMT R7, R146, 0x7771, RZ ;  /* 0x0000777192077816 */ /* 0x001fc600000000ff */
[----:B------:R-:W4:Y:S04]  /*31fa0*/  LDL.LU.64 R170, [R1+0xac0] ;  /* 0x000ac00001aa7983 */ /* 0x000f280000300a00 */
[----:B------:R0:W-:Y:S01]  /*31fb0*/  @P4 STG.E.U8 desc[UR20][R168.64], R7 ;  /* 0x00000007a8004986 */ /* 0x0001e2000c101114 */
[C---:B------:R-:W-:Y:S02]  /*31fc0*/  LOP3.LUT P4, RZ, R191.reuse, 0x40, RZ, 0xc0, !PT ;  /* 0x00000040bfff7812 */ /* 0x040fe4000788c0ff */
[----:B0-----:R-:W-:Y:S01]  /*31fd0*/  PRMT R7, R146, 0x7772, RZ ;  /* 0x0000777292077816 */ /* 0x001fe200000000ff */
[----:B------:R-:W4:Y:S10]  /*31fe0*/  LDL.LU.64 R168, [R1+0xab8] ;  /* 0x000ab80001a87983 */ /* 0x000f340000300a00 */
[----:B------:R0:W-:Y:S01]  /*31ff0*/  @P4 STG.E.U8 desc[UR20][R52.64], R7 ;  /* 0x0000000734004986 */ /* 0x0001e2000c101114 */
[----:B------:R-:W-:-:S02]  /*32000*/  LOP3.LUT P4, RZ, R191, 0x20, RZ, 0xc0, !PT ;  /* 0x00000020bfff7812 */ /* 0x000fc4000788c0ff */
[----:B------:R-:W-:Y:S01]  /*32010*/  PRMT R146, R146, 0x7773, RZ ;  /* 0x0000777392927816 */ /* 0x000fe200000000ff */
[----:B0-----:R-:W4:Y:S10]  /*32020*/  LDL.LU.64 R52, [R1+0xab0] ;  /* 0x000ab00001347983 */ /* 0x001f340000300a00 */
[----:B--2---:R0:W-:Y:S04]  /*32030*/  @P4 STG.E.U8 desc[UR20][R54.64], R146 ;  /* 0x0000009236004986 */ /* 0x0041e8000c101114 */
[----:B0-----:R-:W2:Y:S01]  /*32040*/  LDL.LU.64 R54, [R1+0xaa8] ;  /* 0x000aa80001367983 */ /* 0x001ea20000300a00 */
[----:B------:R-:W-:-:S02]  /*32050*/  LOP3.LUT P4, RZ, R191, 0x10, RZ, 0xc0, !PT ;  /* 0x00000010bfff7812 */ /* 0x000fc4000788c0ff */
[----:B------:R-:W-:-:S11]  /*32060*/  PRMT R7, R147, 0x7770, RZ ;  /* 0x0000777093077816 */ /* 0x000fd600000000ff */
[----:B------:R0:W-:Y:S01]  /*32070*/  @P4 STG.E.U8 desc[UR20][R154.64], R7 ;  /* 0x000000079a004986 */ /* 0x0001e2000c101114 */
[----:B------:R-:W-:Y:S02]  /*32080*/  LOP3.LUT P4, RZ, R191, 0x8, RZ, 0xc0, !PT ;  /* 0x00000008bfff7812 */ /* 0x000fe4000788c0ff */
[----:B0-----:R-:W-:-:S11]  /*32090*/  PRMT R7, R147, 0x7771, RZ ;  /* 0x0000777193077816 */ /* 0x001fd600000000ff */
        /* <DEDUP_REMOVED lines=8> */
[----:B0-----:R-:W-:Y:S02]  /*32120*/  PRMT R7, R140, 0x7770, RZ ;  /* 0x000077708c077816 */ /* 0x001fe400000000ff */
[----:B------:R-:W-:-:S09]  /*32130*/  LOP3.LUT P3, RZ, R17, 0x1, RZ, 0xc0, !PT ;  /* 0x0000000111ff7812 */ /* 0x000fd2000786c0ff */
[----:B------:R0:W-:Y:S01]  /*32140*/  @P4 STG.E.U8 desc[UR20][R162.64], R7 ;  /* 0x00000007a2004986 */ /* 0x0001e2000c101114 */
[----:B------:R-:W-:Y:S02]  /*32150*/  LOP3.LUT P4, RZ, R19, 0x80000000, RZ, 0xc0, !PT ;  /* 0x8000000013ff7812 */ /* 0x000fe4000788c0ff */
[C---:B------:R-:W-:Y:S02]  /*32160*/  LOP3.LUT P6, RZ, R17.reuse, 0x4, RZ, 0xc0, !PT ;  /* 0x0000000411ff7812 */ /* 0x040fe400078cc0ff */
[----:B------:R-:W-:Y:S02]  /*32170*/  LOP3.LUT P2, RZ, R17, 0x8, RZ, 0xc0, !PT ;  /* 0x0000000811ff7812 */ /* 0x000fe4000784c0ff */
[----:B0-----:R-:W-:-:S07]  /*32180*/  PRMT R7, R140, 0x7771, RZ ;  /* 0x000077718c077816 */ /* 0x001fce00000000ff */
[----:B------:R0:W-:Y:S01]  /*32190*/  @P4 STG.E.U8 desc[UR20][R160.64], R7 ;  /* 0x00000007a0004986 */ /* 0x0001e2000c101114 */
[----:B------:R-:W-:Y:S02]  /*321a0*/  LOP3.LUT P1, RZ, R17, 0x20, RZ, 0xc0, !PT ;  /* 0x0000002011ff7812 */ /* 0x000fe4000782c0ff */
[C---:B0-----:R-:W-:Y:S02]  /*321b0*/  PRMT R7, R140.reuse, 0x7772, RZ ;  /* 0x000077728c077816 */ /* 0x041fe400000000ff */
[----:B------:R-:W-:-:S03]  /*321c0*/  PRMT R140, R140, 0x7773, RZ ;  /* 0x000077738c8c7816 */ /* 0x000fc600000000ff */
[----:B---3--:R0:W-:Y:S01]  /*321d0*/  @P3 STG.E.U8 desc[UR20][R166.64], R7 ;  /* 0x00000007a6003986 */ /* 0x0081e2000c101114 */
[C---:B------:R-:W-:Y:S02]  /*321e0*/  LOP3.LUT P0, RZ, R17.reuse, 0x100, RZ, 0xc0, !PT ;  /* 0x0000010011ff7812 */ /* 0x040fe4000780c0ff */
[----:B------:R-:W-:Y:S01]  /*321f0*/  LOP3.LUT P5, RZ, R17, 0x400, RZ, 0xc0, !PT ;  /* 0x0000040011ff7812 */ /* 0x000fe200078ac0ff */
[----:B----4-:R-:W-:Y:S01]  /*32200*/  @P6 STG.E.U8 desc[UR20][R164.64], R140 ;  /* 0x0000008ca4006986 */ /* 0x010fe2000c101114 */
[----:B0-----:R-:W-:-:S05]  /*32210*/  PRMT R7, R141, 0x7770, RZ ;  /* 0x000077708d077816 */ /* 0x001fca00000000ff */
[----:B------:R0:W-:Y:S02]  /*32220*/  @P2 STG.E.U8 desc[UR20][R170.64], R7 ;  /* 0x00000007aa002986 */ /* 0x0001e4000c101114 */
[----:B0-----:R-:W-:-:S05]  /*32230*/  PRMT R7, R141, 0x7771, RZ ;  /* 0x000077718d077816 */ /* 0x001fca00000000ff */
[----:B------:R0:W-:Y:S02]  /*32240*/  @P1 STG.E.U8 desc[UR20][R168.64], R7 ;  /* 0x00000007a8001986 */ /* 0x0001e4000c101114 */
[C---:B0-----:R-:W-:Y:S02]  /*32250*/  PRMT R7, R141.reuse, 0x7772, RZ ;  /* 0x000077728d077816 */ /* 0x041fe400000000ff */
[----:B------:R-:W-:-:S03]  /*32260*/  PRMT R141, R141, 0x7773, RZ ;  /* 0x000077738d8d7816 */ /* 0x000fc600000000ff */
[----:B------:R-:W-:Y:S04]  /*32270*/  @P0 STG.E.U8 desc[UR20][R52.64], R7 ;  /* 0x0000000734000986 */ /* 0x000fe8000c101114 */
[----:B--2---:R0:W-:Y:S04]  /*32280*/  @P5 STG.E.U8 desc[UR20][R54.64], R141 ;  /* 0x0000008d36005986 */ /* 0x0041e8000c101114 */
        /* <DEDUP_REMOVED lines=26> */
[----:B------:R-:W2:Y:S01]  /*32430*/  LDL.LU.64 R152, [R1+0xa60] ;  /* 0x000a600001987983 */ /* 0x000ea20000300a00 */
[----:B------:R-:W-:Y:S02]  /*32440*/  LOP3.LUT P4, RZ, R2, 0x1000, RZ, 0xc0, !PT ;  /* 0x0000100002ff7812 */ /* 0x000fe4000788c0ff */
[----:B------:R-:W-:Y:S01]  /*32450*/  LOP3.LUT R19, R19, 0xefffffff, RZ, 0xc0, !PT ;  /* 0xefffffff13137812 */ /* 0x000fe200078ec0ff */
[----:B------:R-:W2:Y:S04]  /*32460*/  LDL.LU.64 R158, [R1+0xa58] ;  /* 0x000a5800019e7983 */ /* 0x000ea80000300a00 */
[----:B------:R-:W2:Y:S01]  /*32470*/  LDL.LU.64 R156, [R1+0xa50] ;  /* 0x000a5000019c7983 */ /* 0x000ea20000300a00 */
[C---:B------:R-:W-:Y:S02]  /*32480*/  LOP3.LUT P1, RZ, R17.reuse, 0x2000, RZ, 0xc0, !PT ;  /* 0x0000200011ff7812 */ /* 0x040fe4000782c0ff */
[----:B------:R-:W-:Y:S01]  /*32490*/  LOP3.LUT P0, RZ, R17, 0x10000, RZ, 0xc0, !PT ;  /* 0x0001000011ff7812 */ /* 0x000fe2000780c0ff */
[----:B------:R-:W2:Y:S02]  /*324a0*/  LDL.LU.64 R162, [R1+0xa48] ;  /* 0x000a480001a27983 */ /* 0x000ea40000300a00 */
[----:B------:R-:W-:-:S02]  /*324b0*/  @P4 LOP3.LUT R19, R19, 0x10000000, RZ, 0xfc, !PT ;  /* 0x1000000013134812 */ /* 0x000fc400078efcff */
[----:B------:R-:W-:Y:S01]  /*324c0*/  LOP3.LUT P4, RZ, R3, 0x8000, RZ, 0xc0, !PT ;  /* 0x0000800003ff7812 */ /* 0x000fe2000788c0ff */
[----:B------:R-:W2:Y:S01]  /*324d0*/  LDL.LU.64 R160, [R1+0xa40] ;  /* 0x000a400001a07983 */ /* 0x000ea20000300a00 */
[----:B------:R-:W-:-:S11]  /*324e0*/  LOP3.LUT R19, R19, 0xdfffffff, RZ, 0xc0, !PT ;  /* 0xdfffffff13137812 */ /* 0x000fd600078ec0ff */
[----:B------:R-:W-:Y:S02]  /*324f0*/  @P4 LOP3.LUT R19, R19, 0x20000000, RZ, 0xfc, !PT ;  /* 0x2000000013134812 */ /* 0x000fe400078efcff */
[----:B------:R-:W-:Y:S02]  /*32500*/  LOP3.LUT P4, RZ, R3, 0x1000, RZ, 0xc0, !PT ;  /* 0x0000100003ff7812 */ /* 0x000fe4000788c0ff */
[----:B------:R-:W-:Y:S02]  /*32510*/  LOP3.LUT R19, R19, 0xbfffffff, RZ, 0xc0, !PT ;  /* 0xbfffffff13137812 */ /* 0x000fe400078ec0ff */
[----:B------:R-:W-:Y:S02]  /*32520*/  PRMT R7, R142, 0x7771, RZ ;  /* 0x000077718e077816 */ /* 0x000fe400000000ff */
[----:B------:R-:W-:-:S03]  /*32530*/  LOP3.LUT P5, RZ, R17, 0x40000, RZ, 0xc0, !PT ;  /* 0x0004000011ff7812 */ /* 0x000fc600078ac0ff */
[----:B---3--:R0:W-:Y:S04]  /*32540*/  @P1 STG.E.U8 desc[UR20][R166.64], R7 ;  /* 0x00000007a6001986 */ /* 0x0081e8000c101114 */
[----:B------:R-:W-:Y:S02]  /*32550*/  @P4 LOP3.LUT R19, R19, 0x40000000, RZ, 0xfc, !PT ;  /* 0x4000000013134812 */ /* 0x000fe400078efcff */
[----:B------:R-:W-:Y:S02]  /*32560*/  LOP3.LUT P4, RZ, R3, 0x800, RZ, 0xc0, !PT ;  /* 0x0000080003ff7812 */ /* 0x000fe4000788c0ff */
[C---:B0-----:R-:W-:Y:S01]  /*32570*/  PRMT R7, R142.reuse, 0x7772, RZ ;  /* 0x000077728e077816 */ /* 0x041fe200000000ff */
[----:B------:R-:W3:Y:S01]  /*32580*/  LDL.LU.64 R166, [R1+0xa38] ;  /* 0x000a380001a67983 */ /* 0x000ee20000300a00 */
[----:B------:R-:W-:-:S03]  /*32590*/  PRMT R142, R142, 0x7773, RZ ;  /* 0x000077738e8e7816 */ /* 0x000fc600000000ff */
[----:B----4-:R0:W-:Y:S04]  /*325a0*/  @P0 STG.E.U8 desc[UR20][R164.64], R7 ;  /* 0x00000007a4000986 */ /* 0x0101e8000c101114 */
[----:B------:R1:W-:Y:S01]  /*325b0*/  @P5 STG.E.U8 desc[UR20][R170.64], R142 ;  /* 0x0000008eaa005986 */ /* 0x0003e2000c101114 */
[----:B0-----:R-:W-:-:S03]  /*325c0*/  PRMT R7, R143, 0x7770, RZ ;  /* 0x000077708f077816 */ /* 0x001fc600000000ff */
[----:B------:R-:W4:Y:S04]  /*325d0*/  LDL.LU.64 R164, [R1+0xa30] ;  /* 0x000a300001a47983 */ /* 0x000f280000300a00 */
[----:B------:R0:W-:Y:S01]  /*325e0*/  @P4 STG.E.U8 desc[UR20][R168.64], R7 ;  /* 0x00000007a8004986 */ /* 0x0001e2000c101114 */
[----:B------:R-:W-:-:S03]  /*325f0*/  LOP3.LUT P4, RZ, R19, 0x40000000, RZ, 0xc0, !PT ;  /* 0x4000000013ff7812 */ /* 0x000fc6000788c0ff */
[----:B-1----:R-:W4:Y:S01]  /*32600*/  LDL.LU.64 R170, [R1+0xa28] ;  /* 0x000a280001aa7983 */ /* 0x002f220000300a00 */
[----:B0-----:R-:W-:-:S03]  /*32610*/  PRMT R7, R143, 0x7771, RZ ;  /* 0x000077718f077816 */ /* 0x001fc600000000ff */
[----:B------:R-:W4:Y:S06]  /*32620*/  LDL.LU.64 R168, [R1+0xa20] ;  /* 0x000a200001a87983 */ /* 0x000f2c0000300a00 */
[----:B------:R0:W-:Y:S01]  /*32630*/  @P4 STG.E.U8 desc[UR20][R52.64], R7 ;  /* 0x0000000734004986 */ /* 0x0001e2000c101114 */
[----:B------:R-:W-:-:S03]  /*32640*/  LOP3.LUT P4, RZ, R19, 0x20000000, RZ, 0xc0, !PT ;  /* 0x2000000013ff7812 */ /* 0x000fc6000788c0ff */
[----:B0-----:R-:W4:Y:S01]  /*32650*/  LDL.LU.64 R52, [R1+0xa18] ;  /* 0x000a180001347983 */ /* 0x001f220000300a00 */
[----:B------:R-:W-:-:S09]  /*32660*/  PRMT R7, R143, 0x7772, RZ ;  /* 0x000077728f077816 */ /* 0x000fd200000000ff */
[----:B--2---:R0:W-:Y:S04]  /*32670*/  @P4 STG.E.U8 desc[UR20][R54.64], R7 ;  /* 0x0000000736004986 */ /* 0x0041e8000c101114 */
[----:B0-----:R-:W2:Y:S01]  /*32680*/  LDL.LU.64 R54, [R1+0xa10] ;  /* 0x000a100001367983 */ /* 0x001ea20000300a00 */
[----:B------:R-:W-:Y:S02]  /*32690*/  LOP3.LUT P4, RZ, R19, 0x10000000, RZ, 0xc0, !PT ;  /* 0x1000000013ff7812 */ /* 0x000fe4000788c0ff */
[----:B------:R-:W-:Y:S02]  /*326a0*/  PRMT R143, R143, 0x7773, RZ ;  /* 0x000077738f8f7816 */ /* 0x000fe400000000ff */
[----:B------:R-:W-:-:S09]  /*326b0*/  PRMT R7, R136, 0x7770, RZ ;  /* 0x0000777088077816 */ /* 0x000fd200000000ff */
[----:B------:R-:W-:Y:S01]  /*326c0*/  @P4 STG.E.U8 desc[UR20][R154.64], R143 ;  /* 0x0000008f9a004986 */ /* 0x000fe2000c101114 */
[----:B------:R-:W-:-:S13]  /*326d0*/  LOP3.LUT P4, RZ, R19, 0x8000000, RZ, 0xc0, !PT ;  /* 0x0800000013ff7812 */ /* 0x000fda000788c0ff */
        /* <DEDUP_REMOVED lines=8> */
[----:B------:R-:W-:Y:S02]  /*32760*/  PRMT R136, R136, 0x7773, RZ ;  /* 0x0000777388887816 */ /* 0x000fe400000000ff */
[----:B------:R-:W-:-:S09]  /*32770*/  LOP3.LUT P3, RZ, R3, 0x100, RZ, 0xc0, !PT ;  /* 0x0000010003ff7812 */ /* 0x000fd2000786c0ff */
[----:B------:R-:W-:Y:S01]  /*32780*/  @P4 STG.E.U8 desc[UR20][R162.64], R136 ;  /* 0x00000088a2004986 */ /* 0x000fe2000c101114 */
[----:B------:R-:W-:Y:S02]  /*32790*/  LOP3.LUT P4, RZ, R19, 0x800000, RZ, 0xc0, !PT ;  /* 0x0080000013ff7812 */ /* 0x000fe4000788c0ff */
[----:B0-----:R-:W-:Y:S02]  /*327a0*/  PRMT R7, R137, 0x7770, RZ ;  /* 0x0000777089077816 */ /* 0x001fe400000000ff */
[C---:B------:R-:W-:Y:S02]  /*327b0*/  LOP3.LUT P6, RZ, R3.reuse, 0x8, RZ, 0xc0, !PT ;  /* 0x0000000803ff7812 */ /* 0x040fe400078cc0ff */
[C---:B------:R-:W-:Y:S02]  /*327c0*/  LOP3.LUT P2, RZ, R3.reuse, 0x40, RZ, 0xc0, !PT ;  /* 0x0000004003ff7812 */ /* 0x040fe4000784c0ff */
[----:B------:R-:W-:-:S05]  /*327d0*/  LOP3.LUT P1, RZ, R3, 0x2, RZ, 0xc0, !PT ;  /* 0x0000000203ff7812 */ /* 0x000fca000782c0ff */
[----:B------:R0:W-:Y:S01]  /*327e0*/  @P4 STG.E.U8 desc[UR20][R160.64], R7 ;  /* 0x00000007a0004986 */ /* 0x0001e2000c101114 */
[----:B------:R-:W-:Y:S02]  /*327f0*/  LOP3.LUT P0, RZ, R3, 0x10, RZ, 0xc0, !PT ;  /* 0x0000001003ff7812 */ /* 0x000fe4000780c0ff */
[----:B0-----:R-:W-:-:S05]  /*32800*/  PRMT R7, R137, 0x7771, RZ ;  /* 0x0000777189077816 */ /* 0x001fca00000000ff */
[----:B---3--:R0:W-:Y:S01]  /*32810*/  @P3 STG.E.U8 desc[UR20][R166.64], R7 ;  /* 0x00000007a6003986 */ /* 0x0081e2000c101114 */
[----:B------:R-:W-:Y:S02]  /*32820*/  LOP3.LUT P5, RZ, R3, 0x40000, RZ, 0xc0, !PT ;  /* 0x0004000003ff7812 */ /* 0x000fe400078ac0ff */
[C---:B0-----:R-:W-:Y:S02]  /*32830*/  PRMT R7, R137.reuse, 0x7772, RZ ;  /* 0x0000777289077816 */ /* 0x041fe400000000ff */
[----:B------:R-:W-:-:S03]  /*32840*/  PRMT R137, R137, 0x7773, RZ ;  /* 0x0000777389897816 */ /* 0x000fc600000000ff */
[----:B----4-:R0:W-:Y:S04]  /*32850*/  @P6 STG.E.U8 desc[UR20][R164.64], R7 ;  /* 0x00000007a4006986 */ /* 0x0101e8000c101114 */
[----:B------:R-:W-:Y:S01]  /*32860*/  @P2 STG.E.U8 desc[UR20][R170.64], R137 ;  /* 0x00000089aa002986 */ /* 0x000fe2000c101114 */
[----:B0-----:R-:W-:-:S05]  /*32870*/  PRMT R7, R138, 0x7770, RZ ;  /* 0x000077708a077816 */ /* 0x001fca00000000ff */
[----:B------:R0:W-:Y:S02]  /*32880*/  @P1 STG.E.U8 desc[UR20][R168.64], R7 ;  /* 0x00000007a8001986 */ /* 0x0001e4000c101114 */
[----:B0-----:R-:W-:-:S05]  /*32890*/  PRMT R7, R138, 0x7771, RZ ;  /* 0x000077718a077816 */ /* 0x001fca00000000ff */
[----:B------:R0:W-:Y:S02]  /*328a0*/  @P0 STG.E.U8 desc[UR20][R52.64], R7 ;  /* 0x0000000734000986 */ /* 0x0001e4000c101114 */
[----:B0-----:R-:W-:-:S05]  /*328b0*/  PRMT R7, R138, 0x7772, RZ ;  /* 0x000077728a077816 */ /* 0x001fca00000000ff */
        /* <DEDUP_REMOVED lines=25> */
[----:B------:R-:W2:Y:S04]  /*32a50*/  LDL.LU.64 R154, [R1+0x9d0] ;  /* 0x0009d000019a7983 */ /* 0x000ea80000300a00 */
[----:B------:R-:W2:Y:S04]  /*32a60*/  LDL.LU.64 R152, [R1+0x9c8] ;  /* 0x0009c80001987983 */ /* 0x000ea80000300a00 */
[----:B------:R-:W2:Y:S01]  /*32a70*/  LDL.LU.64 R158, [R1+0x9c0] ;  /* 0x0009c000019e7983 */ /* 0x000ea20000300a00 */
[----:B------:R-:W-:-:S02]  /*32a80*/  @P4 LOP3.LUT R19, R19, 0x80000, RZ, 0xfc, !PT ;  /* 0x0008000013134812 */ /* 0x000fc400078efcff */
[----:B------:R-:W-:Y:S01]  /*32a90*/  LOP3.LUT P4, RZ, R3, 0x200000, RZ, 0xc0, !PT ;  /* 0x0020000003ff7812 */ /* 0x000fe2000788c0ff */
[----:B------:R-:W2:Y:S01]  /*32aa0*/  LDL.LU.64 R156, [R1+0x9b8] ;  /* 0x0009b800019c7983 */ /* 0x000ea20000300a00 */
[----:B------:R-:W-:Y:S02]  /*32ab0*/  LOP3.LUT R19, R19, 0xffefffff, RZ, 0xc0, !PT ;  /* 0xffefffff13137812 */ /* 0x000fe400078ec0ff */
[C---:B------:R-:W-:Y:S01]  /*32ac0*/  LOP3.LUT P1, RZ, R3.reuse, 0x20000, RZ, 0xc0, !PT ;  /* 0x0002000003ff7812 */ /* 0x040fe2000782c0ff */
[----:B------:R-:W2:Y:S01]  /*32ad0*/  LDL.LU.64 R162, [R1+0x9b0] ;  /* 0x0009b00001a27983 */ /* 0x000ea20000300a00 */
[----:B------:R-:W-:Y:S02]  /*32ae0*/  LOP3.LUT P0, RZ, R3, 0x80000, RZ, 0xc0, !PT ;  /* 0x0008000003ff7812 */ /* 0x000fe4000780c0ff */
[----:B------:R-:W-:Y:S01]  /*32af0*/  PRMT R7, R139, 0x7770, RZ ;  /* 0x000077708b077816 */ /* 0x000fe200000000ff */
[----:B------:R-:W2:Y:S04]  /*32b00*/  LDL.LU.64 R160, [R1+0x9a8] ;  /* 0x0009a80001a07983 */ /* 0x000ea80000300a00 */
[----:B------:R-:W-:-:S02]  /*32b10*/  @P4 LOP3.LUT R19, R19, 0x100000, RZ, 0xfc, !PT ;  /* 0x0010000013134812 */ /* 0x000fc400078efcff */
[----:B------:R-:W-:Y:S02]  /*32b20*/  LOP3.LUT P4, RZ, R17, 0x200000, RZ, 0xc0, !PT ;  /* 0x0020000011ff7812 */ /* 0x000fe4000788c0ff */
[----:B------:R-:W-:Y:S01]  /*32b30*/  LOP3.LUT R19, R19, 0xffdfffff, RZ, 0xc0, !PT ;  /* 0xffdfffff13137812 */ /* 0x000fe200078ec0ff */
[----:B---3--:R0:W-:Y:S01]  /*32b40*/  @P1 STG.E.U8 desc[UR20][R166.64], R7 ;  /* 0x00000007a6001986 */ /* 0x0081e2000c101114 */
[----:B------:R-:W-:-:S09]  /*32b50*/  LOP3.LUT P5, RZ, R2, 0x800, RZ, 0xc0, !PT ;  /* 0x0000080002ff7812 */ /* 0x000fd200078ac0ff */
[----:B------:R-:W-:Y:S02]  /*32b60*/  @P4 LOP3.LUT R19, R19, 0x200000, RZ, 0xfc, !PT ;  /* 0x0020000013134812 */ /* 0x000fe400078efcff */
[----:B------:R-:W-:Y:S01]  /*32b70*/  LOP3.LUT P4, RZ, R17, 0x100000, RZ, 0xc0, !PT ;  /* 0x0010000011ff7812 */ /* 0x000fe2000788c0ff */
[----:B0-----:R-:W3:Y:S01]  /*32b80*/  LDL.LU.64 R166, [R1+0x9a0] ;  /* 0x0009a00001a67983 */ /* 0x001ee20000300a00 */
[----:B------:R-:W-:Y:S02]  /*32b90*/  LOP3.LUT R19, R19, 0xffbfffff, RZ, 0xc0, !PT ;  /* 0xffbfffff13137812 */ /* 0x000fe400078ec0ff */
[----:B------:R-:W-:-:S05]  /*32ba0*/  PRMT R7, R139, 0x7771, RZ ;  /* 0x000077718b077816 */ /* 0x000fca00000000ff */
[----:B----4-:R0:W-:Y:S04]  /*32bb0*/  @P0 STG.E.U8 desc[UR20][R164.64], R7 ;  /* 0x00000007a4000986 */ /* 0x0101e8000c101114 */
[----:B------:R-:W-:Y:S02]  /*32bc0*/  @P4 LOP3.LUT R19, R19, 0x400000, RZ, 0xfc, !PT ;  /* 0x0040000013134812 */ /* 0x000fe400078efcff */
[----:B------:R-:W-:Y:S02]  /*32bd0*/  LOP3.LUT P4, RZ, R2, 0x100, RZ, 0xc0, !PT ;  /* 0x0000010002ff7812 */ /* 0x000fe4000788c0ff */
[C---:B0-----:R-:W-:Y:S01]  /*32be0*/  PRMT R7, R139.reuse, 0x7772, RZ ;  /* 0x000077728b077816 */ /* 0x041fe200000000ff */
[----:B------:R-:W4:Y:S01]  /*32bf0*/  LDL.LU.64 R164, [R1+0x998] ;  /* 0x0009980001a47983 */ /* 0x000f220000300a00 */
[----:B------:R-:W-:-:S03]  /*32c00*/  PRMT R139, R139, 0x7773, RZ ;  /* 0x000077738b8b7816 */ /* 0x000fc600000000ff */
[----:B------:R0:W-:Y:S06]  /*32c10*/  @P5 STG.E.U8 desc[UR20][R170.64], R7 ;  /* 0x00000007aa005986 */ /* 0x0001ec000c101114 */
[----:B------:R1:W-:Y:S01]  /*32c20*/  @P4 STG.E.U8 desc[UR20][R168.64], R139 ;  /* 0x0000008ba8004986 */ /* 0x0003e2000c101114 */
[----:B------:R-:W-:-:S03]  /*32c30*/  LOP3.LUT P4, RZ, R19, 0x400000, RZ, 0xc0, !PT ;  /* 0x0040000013ff7812 */ /* 0x000fc6000788c0ff */
[----:B0-----:R-:W4:Y:S04]  /*32c40*/  LDL.LU.64 R170, [R1+0x990] ;  /* 0x0009900001aa7983 */ /* 0x001f280000300a00 */
[----:B-1----:R-:W4:Y:S01]  /*32c50*/  LDL.LU.64 R168, [R1+0x988] ;  /* 0x0009880001a87983 */ /* 0x002f220000300a00 */
[----:B------:R-:W-:-:S05]  /*32c60*/  PRMT R7, R132, 0x7770, RZ ;  /* 0x0000777084077816 */ /* 0x000fca00000000ff */
[----:B------:R0:W-:Y:S01]  /*32c70*/  @P4 STG.E.U8 desc[UR20][R52.64], R7 ;  /* 0x0000000734004986 */ /* 0x0001e2000c101114 */
[----:B------:R-:W-:-:S03]  /*32c80*/  LOP3.LUT P4, RZ, R19, 0x200000, RZ, 0xc0, !PT ;  /* 0x0020000013ff7812 */ /* 0x000fc6000788c0ff */
[----:B0-----:R-:W4:Y:S01]  /*32c90*/  LDL.LU.64 R52, [R1+0x980] ;  /* 0x0009800001347983 */ /* 0x001f220000300a00 */
[----:B------:R-:W-:-:S09]  /*32ca0*/  PRMT R7, R132, 0x7771, RZ ;  /* 0x0000777184077816 */ /* 0x000fd200000000ff */
[----:B--2---:R0:W-:Y:S04]  /*32cb0*/  @P4 STG.E.U8 desc[UR20][R54.64], R7 ;  /* 0x0000000736004986 */ /* 0x0041e8000c101114 */
[----:B0-----:R-:W2:Y:S01]  /*32cc0*/  LDL.LU.64 R54, [R1+0x978] ;  /* 0x0009780001367983 */ /* 0x001ea20000300a00 */
[----:B------:R-:W-:Y:S02]  /*32cd0*/  LOP3.LUT P4, RZ, R19, 0x100000, RZ, 0xc0, !PT ;  /* 0x0010000013ff7812 */ /* 0x000fe4000788c0ff */
[C---:B------:R-:W-:Y:S02]  /*32ce0*/  PRMT R7, R132.reuse, 0x7772, RZ ;  /* 0x0000777284077816 */ /* 0x040fe400000000ff */
[----:B------:R-:W-:-:S09]  /*32cf0*/  PRMT R132, R132, 0x7773, RZ ;  /* 0x0000777384847816 */ /* 0x000fd200000000ff */
[----:B------:R0:W-:Y:S01]  /*32d00*/  @P4 STG.E.U8 desc[UR20][R154.64], R7 ;  /* 0x000000079a004986 */ /* 0x0001e2000c101114 */
[----:B------:R-:W-:-:S13]  /*32d10*/  LOP3.LUT P4, RZ, R19, 0x80000, RZ, 0xc0, !PT ;  /* 0x0008000013ff7812 */ /* 0x000fda000788c0ff */
        /* <DEDUP_REMOVED lines=8> */
[----:B------:R-:W-:Y:S02]  /*32da0*/  LOP3.LUT P3, RZ, R17, 0x1000000, RZ, 0xc0, !PT ;  /* 0x0100000011ff7812 */ /* 0x000fe4000786c0ff */
[----:B0-----:R-:W-:-:S09]  /*32db0*/  PRMT R7, R133, 0x7772, RZ ;  /* 0x0000777285077816 */ /* 0x001fd200000000ff */
[----:B------:R0:W-:Y:S01]  /*32dc0*/  @P4 STG.E.U8 desc[UR20][R162.64], R7 ;  /* 0x00000007a2004986 */ /* 0x0001e2000c101114 */
[----:B------:R-:W-:Y:S02]  /*32dd0*/  LOP3.LUT P4, RZ, R19, 0x8000, RZ, 0xc0, !PT ;  /* 0x0000800013ff7812 */ /* 0x000fe4000788c0ff */
[----:B------:R-:W-:Y:S02]  /*32de0*/  LOP3.LUT P6, RZ, R17, 0x2000000, RZ, 0xc0, !PT ;  /* 0x0200000011ff7812 */ /* 0x000fe400078cc0ff */
[----:B------:R-:W-:Y:S02]  /*32df0*/  PRMT R133, R133, 0x7773, RZ ;  /* 0x0000777385857816 */ /* 0x000fe400000000ff */
[----:B------:R-:W-:Y:S02]  /*32e00*/  LOP3.LUT P2, RZ, R17, 0x4000000, RZ, 0xc0, !PT ;  /* 0x0400000011ff7812 */ /* 0x000fe4000784c0ff */
[----:B0-----:R-:W-:-:S05]  /*32e10*/  PRMT R7, R134, 0x7770, RZ ;  /* 0x0000777086077816 */ /* 0x001fca00000000ff */
[----:B------:R0:W-:Y:S04]  /*32e20*/  @P4 STG.E.U8 desc[UR20][R160.64], R133 ;  /* 0x00000085a0004986 */ /* 0x0001e8000c101114 */
[----:B---3--:R1:W-:Y:S01]  /*32e30*/  @P3 STG.E.U8 desc[UR20][R166.64], R7 ;  /* 0x00000007a6003986 */ /* 0x0083e2000c101114 */
[----:B------:R-:W-:-:S03]  /*32e40*/  LOP3.LUT P1, RZ, R17, 0x8000000, RZ, 0xc0, !PT ;  /* 0x0800000011ff7812 */ /* 0x000fc6000782c0ff */
[----:B0-----:R-:W3:Y:S01]  /*32e50*/  LDL.LU.64 R160, [R1+0x970] ;  /* 0x0009700001a07983 */ /* 0x001ee20000300a00 */
[----:B-1----:R-:W-:-:S03]  /*32e60*/  PRMT R7, R134, 0x7771, RZ ;  /* 0x0000777186077816 */ /* 0x002fc600000000ff */
[----:B------:R-:W3:Y:S04]  /*32e70*/  LDL.LU.64 R166, [R1+0x968] ;  /* 0x0009680001a67983 */ /* 0x000ee80000300a00 */
[----:B----4-:R0:W-:Y:S02]  /*32e80*/  @P6 STG.E.U8 desc[UR20][R164.64], R7 ;  /* 0x00000007a4006986 */ /* 0x0101e4000c101114 */
[C---:B0-----:R-:W-:Y:S02]  /*32e90*/  PRMT R7, R134.reuse, 0x7772, RZ ;  /* 0x0000777286077816 */ /* 0x041fe400000000ff */
[----:B------:R-:W4:Y:S01]  /*32ea0*/  LDL.LU.64 R164, [R1+0x960] ;  /* 0x0009600001a47983 */ /* 0x000f220000300a00 */
[----:B------:R-:W-:-:S03]  /*32eb0*/  PRMT R134, R134, 0x7773, RZ ;  /* 0x0000777386867816 */ /* 0x000fc600000000ff */
[----:B------:R0:W-:Y:S01]  /*32ec0*/  @P2 STG.E.U8 desc[UR20][R170.64], R7 ;  /* 0x00000007aa002986 */ /* 0x0001e2000c101114 */
[----:B------:R-:W-:-:S03]  /*32ed0*/  LOP3.LUT P0, RZ, R3, 0x4000000, RZ, 0xc0, !PT ;  /* 0x0400000003ff7812 */ /* 0x000fc6000780c0ff */
[----:B------:R1:W-:Y:S04]  /*32ee0*/  @P1 STG.E.U8 desc[UR20][R168.64], R134 ;  /* 0x00000086a8001986 */ /* 0x0003e8000c101114 */
[----:B0-----:R-:W4:Y:S04]  /*32ef0*/  LDL.LU.64 R170, [R1+0x958] ;  /* 0x0009580001aa7983 */ /* 0x001f280000300a00 */
[----:B-1----:R-:W4:Y:S01]  /*32f00*/  LDL.LU.64 R168, [R1+0x950] ;  /* 0x0009500001a87983 */ /* 0x002f220000300a00 */
[----:B------:R-:W-:Y:S02]  /*32f10*/  PRMT R7, R135, 0x7770, RZ ;  /* 0x0000777087077816 */ /* 0x000fe400000000ff */
[----:B------:R-:W-:-:S03]  /*32f20*/  LOP3.LUT P5, RZ, R3, 0x2000000, RZ, 0xc0, !PT ;  /* 0x0200000003ff7812 */ /* 0x000fc600078ac0ff */
[----:B------:R0:W-:Y:S04]  /*32f30*/  @P0 STG.E.U8 desc[UR20][R52.64], R7 ;  /* 0x0000000734000986 */ /* 0x0001e8000c101114 */
[----:B0-----:R-:W4:Y:S01]  /*32f40*/  LDL.LU.64 R52, [R1+0x948] ;  /* 0x0009480001347983 */ /* 0x001f220000300a00 */
[----:B------:R-:W-:-:S05]  /*32f50*/  PRMT R7, R135, 0x7771, RZ ;  /* 0x0000777187077816 */ /* 0x000fca00000000ff */
[----:B--2---:R0:W-:Y:S04]  /*32f60*/  @P5 STG.E.U8 desc[UR20][R54.64], R7 ;  /* 0x0000000736005986 */ /* 0x0041e8000c101114 */
[----:B0-----:R-:W2:Y:S01]  /*32f70*/  LDL.LU.64 R54, [R1+0x940] ;  /* 0x0009400001367983 */ /* 0x001ea20000300a00 */
        /* <DEDUP_REMOVED lines=19> */
[----:B------:R-:W-:Y:S02]  /*330b0*/  LOP3.LUT R19, R19, 0xffffdfff, RZ, 0xc0, !PT ;  /* 0xffffdfff13137812 */ /* 0x000fe400078ec0ff */
[C---:B------:R-:W-:Y:S02]  /*330c0*/  LOP3.LUT P2, RZ, R17.reuse, 0x10000000, RZ, 0xc0, !PT ;  /* 0x1000000011ff7812 */ /* 0x040fe4000784c0ff */
[----:B------:R-:W-:Y:S02]  /*330d0*/  LOP3.LUT P1, RZ, R17, 0x20000000, RZ, 0xc0, !PT ;  /* 0x2000000011ff7812 */ /* 0x000fe4000782c0ff */
[----:B------:R-:W-:-:S05]  /*330e0*/  LOP3.LUT P0, RZ, R3, 0x8000000, RZ, 0xc0, !PT ;  /* 0x0800000003ff7812 */ /* 0x000fca000780c0ff */
[----:B------:R-:W-:Y:S02]  /*330f0*/  @P4 LOP3.LUT R19, R19, 0x2000, RZ, 0xfc, !PT ;  /* 0x0000200013134812 */ /* 0x000fe400078efcff */
[----:B------:R-:W-:Y:S02]  /*33100*/  LOP3.LUT P4, RZ, R17, 0x80000000, RZ, 0xc0, !PT ;  /* 0x8000000011ff7812 */ /* 0x000fe4000788c0ff */
[----:B------:R-:W-:Y:S02]  /*33110*/  PRMT R7, R135, 0x7772, RZ ;  /* 0x0000777287077816 */ /* 0x000fe400000000ff */
[----:B------:R-:W-:Y:S02]  /*33120*/  LOP3.LUT P5, RZ, R3, 0x10000000, RZ, 0xc0, !PT ;  /* 0x1000000003ff7812 */ /* 0x000fe400078ac0ff */
[----:B------:R-:W-:Y:S01]  /*33130*/  LOP3.LUT R19, R19, 0xffffbfff, RZ, 0xc0, !PT ;  /* 0xffffbfff13137812 */ /* 0x000fe200078ec0ff */
[----:B---3--:R0:W-:Y:S01]  /*33140*/  @P2 STG.E.U8 desc[UR20][R160.64], R7 ;  /* 0x00000007a0002986 */ /* 0x0081e2000c101114 */
[----:B------:R-:W-:-:S05]  /*33150*/  PRMT R135, R135, 0x7773, RZ ;  /* 0x0000777387877816 */ /* 0x000fca00000000ff */
[----:B------:R-:W-:Y:S01]  /*33160*/  @P4 LOP3.LUT R19, R19, 0x4000, RZ, 0xfc, !PT ;  /* 0x0000400013134812 */ /* 0x000fe200078efcff */
[----:B------:R-:W-:Y:S01]  /*33170*/  @P1 STG.E.U8 desc[UR20][R166.64], R135 ;  /* 0x00000087a6001986 */ /* 0x000fe2000c101114 */
[----:B------:R-:W-:Y:S02]  /*33180*/  LOP3.LUT P4, RZ, R17, 0x40000000, RZ, 0xc0, !PT ;  /* 0x4000000011ff7812 */ /* 0x000fe4000788c0ff */
[----:B0-----:R-:W-:-:S05]  /*33190*/  PRMT R7, R128, 0x7770, RZ ;  /* 0x0000777080077816 */ /* 0x001fca00000000ff */
[----:B----4-:R0:W-:Y:S02]  /*331a0*/  @P0 STG.E.U8 desc[UR20][R164.64], R7 ;  /* 0x00000007a4000986 */ /* 0x0101e4000c101114 */
[----:B0-----:R-:W-:-:S05]  /*331b0*/  PRMT R7, R128, 0x7771, RZ ;  /* 0x0000777180077816 */ /* 0x001fca00000000ff */
[----:B------:R0:W-:Y:S02]  /*331c0*/  @P5 STG.E.U8 desc[UR20][R170.64], R7 ;  /* 0x00000007aa005986 */ /* 0x0001e4000c101114 */
[----:B0-----:R-:W-:-:S05]  /*331d0*/  PRMT R7, R128, 0x7772, RZ ;  /* 0x0000777280077816 */ /* 0x001fca00000000ff */
[----:B------:R0:W-:Y:S01]  /*331e0*/  @P4 STG.E.U8 desc[UR20][R168.64], R7 ;  /* 0x00000007a8004986 */ /* 0x0001e2000c101114 */
[----:B------:R-:W-:Y:S02]  /*331f0*/  LOP3.LUT P4, RZ, R19, 0x4000, RZ, 0xc0, !PT ;  /* 0x0000400013ff7812 */ /* 0x000fe4000788c0ff */
[----:B------:R-:W-:-:S11]  /*33200*/  PRMT R128, R128, 0x7773, RZ ;  /* 0x0000777380807816 */ /* 0x000fd600000000ff */
[----:B------:R-:W-:Y:S01]  /*33210*/  @P4 STG.E.U8 desc[UR20][R52.64], R128 ;  /* 0x0000008034004986 */ /* 0x000fe2000c101114 */
[----:B------:R-:W-:Y:S02]  /*33220*/  LOP3.LUT P4, RZ, R19, 0x2000, RZ, 0xc0, !PT ;  /* 0x0000200013ff7812 */ /* 0x000fe4000788c0ff */
[----:B0-----:R-:W-:-:S11]  /*33230*/  PRMT R7, R129, 0x7770, RZ ;  /* 0x0000777081077816 */ /* 0x001fd600000000ff */
[----:B--2---:R0:W-:Y:S04]  /*33240*/  @P4 STG.E.U8 desc[UR20][R54.64], R7 ;  /* 0x0000000736004986 */ /* 0x0041e8000c101114 */
[----:B0-----:R-:W2:Y:S01]  /*33250*/  LDL.LU.64 R54, [R1+0x938] ;  /* 0x0009380001367983 */ /* 0x001ea20000300a00 */
[----:B------:R-:W-:Y:S02]  /*33260*/  LOP3.LUT P4, RZ, R19, 0x1000, RZ, 0xc0, !PT ;  /* 0x0000100013ff7812 */ /* 0x000fe4000788c0ff */
[----:B------:R-:W-:Y:S01]  /*33270*/  PRMT R7, R129, 0x7771, RZ ;  /* 0x0000777181077816 */ /* 0x000fe200000000ff */
[----:B------:R-:W3:Y:S04]  /*33280*/  LDL.LU.64 R166, [R1+0x930] ;  /* 0x0009300001a67983 */ /* 0x000ee80000300a00 */
[----:B------:R-:W4:Y:S01]  /*33290*/  LDL.LU.64 R164, [R1+0x928] ;  /* 0x0009280001a47983 */ /* 0x000f220000300a00 */
[----:B------:R-:W-:-:S02]  /*332a0*/  LOP3.LUT P3, RZ, R2, 0x4, RZ, 0xc0, !PT ;  /* 0x0000000402ff7812 */ /* 0x000fc4000786c0ff */
[C---:B------:R-:W-:Y:S01]  /*332b0*/  LOP3.LUT P6, RZ, R2.reuse, 0x8, RZ, 0xc0, !PT ;  /* 0x0000000802ff7812 */ /* 0x040fe200078cc0ff */
[----:B------:R-:W4:Y:S04]  /*332c0*/  LDL.LU.64 R170, [R1+0x920] ;  /* 0x0009200001aa7983 */ /* 0x000f280000300a00 */
[----:B------:R0:W-:Y:S01]  /*332d0*/  @P4 STG.E.U8 desc[UR20][R200.64], R7 ;  /* 0x00000007c8004986 */ /* 0x0001e2000c101114 */
[----:B------:R-:W-:Y:S02]  /*332e0*/  LOP3.LUT P4, RZ, R19, 0x800, RZ, 0xc0, !PT ;  /* 0x0000080013ff7812 */ /* 0x000fe4000788c0ff */
[C---:B------:R-:W-:Y:S01]  /*332f0*/  LOP3.LUT P2, RZ, R2.reuse, 0x10, RZ, 0xc0, !PT ;  /* 0x0000001002ff7812 */ /* 0x040fe2000784c0ff */
[----:B------:R-:W4:Y:S01]  /*33300*/  LDL.LU.64 R168, [R1+0x918] ;  /* 0x0009180001a87983 */ /* 0x000f220000300a00 */
[----:B------:R-:W-:-:S02]  /*33310*/  LOP3.LUT P1, RZ, R2, 0x20, RZ, 0xc0, !PT ;  /* 0x0000002002ff7812 */ /* 0x000fc4000782c0ff */
[----:B------:R-:W-:Y:S01]  /*33320*/  LOP3.LUT P0, RZ, R2, 0x40, RZ, 0xc0, !PT ;  /* 0x0000004002ff7812 */ /* 0x000fe2000780c0ff */
[----:B------:R-:W4:Y:S01]  /*33330*/  LDL.LU.64 R52, [R1+0x910] ;  /* 0x0009100001347983 */ /* 0x000f220000300a00 */
[----:B0-----:R-:W-:-:S05]  /*33340*/  PRMT R7, R129, 0x7772, RZ ;  /* 0x0000777281077816 */ /* 0x001fca00000000ff */
        /* <DEDUP_REMOVED lines=16> */
[----:B------:R0:W-:Y:S01]  /*33450*/  @P6 STG.E.U8 desc[UR20][R184.64], R7 ;  /* 0x00000007b8006986 */ /* 0x0001e2000c101114 */
[----:B------:R-:W-:Y:S02]  /*33460*/  LOP3.LUT P5, RZ, R2, 0x80, RZ, 0xc0, !PT ;  /* 0x0000008002ff7812 */ /* 0x000fe400078ac0ff */
[----:B0-----:R-:W-:-:S05]  /*33470*/  PRMT R7, R131, 0x7771, RZ ;  /* 0x0000777183077816 */ /* 0x001fca00000000ff */
[----:B------:R0:W-:Y:S01]  /*33480*/  @P2 STG.E.U8 desc[UR20][R182.64], R7 ;  /* 0x00000007b6002986 */ /* 0x0001e2000c101114 */
[----:B------:R-:W-:Y:S02]  /*33490*/  LOP3.LUT P2, RZ, R2, 0x200, RZ, 0xc0, !PT ;  /* 0x0000020002ff7812 */ /* 0x000fe4000784c0ff */
[C---:B0-----:R-:W-:Y:S02]  /*334a0*/  PRMT R7, R131.reuse, 0x7772, RZ ;  /* 0x0000777283077816 */ /* 0x041fe400000000ff */
[----:B------:R-:W-:-:S03]  /*334b0*/  PRMT R131, R131, 0x7773, RZ ;  /* 0x0000777383837816 */ /* 0x000fc600000000ff */
[----:B------:R0:W-:Y:S04]  /*334c0*/  @P1 STG.E.U8 desc[UR20][R180.64], R7 ;  /* 0x00000007b4001986 */ /* 0x0001e8000c101114 */
[----:B------:R-:W-:Y:S01]  /*334d0*/  @P0 STG.E.U8 desc[UR20][R178.64], R131 ;  /* 0x00000083b2000986 */ /* 0x000fe2000c101114 */
[----:B0-----:R-:W-:-:S05]  /*334e0*/  PRMT R7, R124, 0x7770, RZ ;  /* 0x000077707c077816 */ /* 0x001fca00000000ff */
[----:B------:R0:W-:Y:S02]  /*334f0*/  @P5 STG.E.U8 desc[UR20][R176.64], R7 ;  /* 0x00000007b0005986 */ /* 0x0001e4000c101114 */
[----:B0-----:R-:W-:-:S05]  /*33500*/  PRMT R7, R124, 0x7771, RZ ;  /* 0x000077717c077816 */ /* 0x001fca00000000ff */
[----:B--2---:R0:W-:Y:S04]  /*33510*/  @P2 STG.E.U8 desc[UR20][R54.64], R7 ;  /* 0x0000000736002986 */ /* 0x0041e8000c101114 */
[----:B0-----:R-:W2:Y:S04]  /*33520*/  LDL.LU.64 R54, [R1+0x908] ;  /* 0x0009080001367983 */ /* 0x001ea80000300a00 */
[----:B------:R-:W2:Y:S04]  /*33530*/  LDL.LU.64 R154, [R1+0x900] ;  /* 0x00090000019a7983 */ /* 0x000ea80000300a00 */
[----:B------:R-:W2:Y:S01]  /*33540*/  LDL.LU.64 R152, [R1+0x8f8] ;  /* 0x0008f80001987983 */ /* 0x000ea20000300a00 */
[----:B------:R-:W-:-:S02]  /*33550*/  LOP3.LUT P4, RZ, R16, 0x40000, RZ, 0xc0, !PT ;  /* 0x0004000010ff7812 */ /* 0x000fc4000788c0ff */
[----:B------:R-:W-:Y:S01]  /*33560*/  LOP3.LUT R3, R3, 0x7fffffff, RZ, 0xc0, !PT ;  /* 0x7fffffff03037812 */ /* 0x000fe200078ec0ff */
[----:B------:R-:W2:Y:S01]  /*33570*/  LDL.LU.64 R158, [R1+0x8f0] ;  /* 0x0008f000019e7983 */ /* 0x000ea20000300a00 */
[----:B------:R-:W-:-:S03]  /*33580*/  LOP3.LUT R19, R19, 0xfffffffe, RZ, 0xc0, !PT ;  /* 0xfffffffe13137812 */ /* 0x000fc600078ec0ff */
[----:B------:R-:W2:Y:S04]  /*33590*/  LDL.LU.64 R156, [R1+0x8e8] ;  /* 0x0008e800019c7983 */ /* 0x000ea80000300a00 */
[----:B------:R-:W2:Y:S02]  /*335a0*/  LDL.LU.64 R162, [R1+0x8e0] ;  /* 0x0008e00001a27983 */ /* 0x000ea40000300a00 */
[----:B------:R-:W-:Y:S02]  /*335b0*/  @P4 LOP3.LUT R3, R3, 0x80000000, RZ, 0xfc, !PT ;  /* 0x8000000003034812 */ /* 0x000fe400078efcff */
[----:B------:R-:W-:Y:S01]  /*335c0*/  LOP3.LUT P4, RZ, R16, 0x80000, RZ, 0xc0, !PT ;  /* 0x0008000010ff7812 */ /* 0x000fe2000788c0ff */
[----:B------:R-:W2:-:S12]  /*335d0*/  LDL.LU.64 R160, [R1+0x8d8] ;  /* 0x0008d80001a07983 */ /* 0x000e980000300a00 */
[----:B------:R-:W-:Y:S02]  /*335e0*/  @P4 LOP3.LUT R19, R19, 0x1, RZ, 0xfc, !PT ;  /* 0x0000000113134812 */ /* 0x000fe400078efcff */
[C---:B------:R-:W-:Y:S02]  /*335f0*/  LOP3.LUT P4, RZ, R16.reuse, 0x100000, RZ, 0xc0, !PT ;  /* 0x0010000010ff7812 */ /* 0x040fe4000788c0ff */
[----:B------:R-:W-:Y:S02]  /*33600*/  LOP3.LUT R19, R19, 0xfffffffd, RZ, 0xc0, !PT ;  /* 0xfffffffd13137812 */ /* 0x000fe400078ec0ff */
[C---:B------:R-:W-:Y:S02]  /*33610*/  LOP3.LUT P1, RZ, R16.reuse, 0x20000000, RZ, 0xc0, !PT ;  /* 0x2000000010ff7812 */ /* 0x040fe4000782c0ff */
[----:B------:R-:W-:-:S07]  /*33620*/  LOP3.LUT P0, RZ, R16, 0x10000000, RZ, 0xc0, !PT ;  /* 0x1000000010ff7812 */ /* 0x000fce000780c0ff */
[----:B------:R-:W-:Y:S02]  /*33630*/  @P4 LOP3.LUT R19, R19, 0x2, RZ, 0xfc, !PT ;  /* 0x0000000213134812 */ /* 0x000fe400078efcff */
[----:B------:R-:W-:Y:S02]  /*33640*/  LOP3.LUT P4, RZ, R16, 0x200000, RZ, 0xc0, !PT ;  /* 0x0020000010ff7812 */ /* 0x000fe4000788c0ff */
[----:B------:R-:W-:Y:S02]  /*33650*/  LOP3.LUT R19, R19, 0xfffffffb, RZ, 0xc0, !PT ;  /* 0xfffffffb13137812 */ /* 0x000fe400078ec0ff */
[C---:B------:R-:W-:Y:S02]  /*33660*/  PRMT R7, R124.reuse, 0x7772, RZ ;  /* 0x000077727c077816 */ /* 0x040fe400000000ff */
[----:B------:R-:W-:-:S03]  /*33670*/  PRMT R124, R124, 0x7773, RZ ;  /* 0x000077737c7c7816 */ /* 0x000fc600000000ff */
[----:B---3--:R0:W-:Y:S04]  /*33680*/  @P1 STG.E.U8 desc[UR20][R166.64], R7 ;  /* 0x00000007a6001986 */ /* 0x0081e8000c101114 */
[----:B------:R-:W-:Y:S02]  /*33690*/  @P4 LOP3.LUT R19, R19, 0x4, RZ, 0xfc, !PT ;  /* 0x0000000413134812 */ /* 0x000fe400078efcff */
[----:B------:R-:W-:Y:S01]  /*336a0*/  LOP3.LUT P4, RZ, R16, 0x400000, RZ, 0xc0, !PT ;  /* 0x0040000010ff7812 */ /* 0x000fe2000788c0ff */
[----:B----4-:R1:W-:Y:S04]  /*336b0*/  @P0 STG.E.U8 desc[UR20][R164.64], R124 ;  /* 0x0000007ca4000986 */ /* 0x0103e8000c101114 */
[----:B0-----:R-:W3:Y:S01]  /*336c0*/  LDL.LU.64 R166, [R1+0x8d0] ;  /* 0x0008d00001a67983 */ /* 0x001ee20000300a00 */
[----:B------:R-:W-:-:S03]  /*336d0*/  LOP3.LUT R19, R19, 0xfffffff7, RZ, 0xc0, !PT ;  /* 0xfffffff713137812 */ /* 0x000fc600078ec0ff */
[----:B-1----:R-:W4:Y:S04]  /*336e0*/  LDL.LU.64 R164, [R1+0x8c8] ;  /* 0x0008c80001a47983 */ /* 0x002f280000300a00 */
        /* <DEDUP_REMOVED lines=10> */
[----:B------:R-:W-:-:S09]  /*33790*/  PRMT R7, R125, 0x7770, RZ ;  /* 0x000077707d077816 */ /* 0x000fd200000000ff */
[----:B------:R-:W-:Y:S02]  /*337a0*/  @P4 LOP3.LUT R19, R19, 0x40, RZ, 0xfc, !PT ;  /* 0x0000004013134812 */ /* 0x000fe400078efcff */
[----:B------:R-:W-:Y:S01]  /*337b0*/  LOP3.LUT P4, RZ, R16, 0x4000000, RZ, 0xc0, !PT ;  /* 0x0400000010ff7812 */ /* 0x000fe2000788c0ff */
[----:B------:R0:W-:Y:S02]  /*337c0*/  @P5 STG.E.U8 desc[UR20][R170.64], R7 ;  /* 0x00000007aa005986 */ /* 0x0001e4000c101114 */
[----:B0-----:R-:W-:Y:S02]  /*337d0*/  PRMT R7, R125, 0x7771, RZ ;  /* 0x000077717d077816 */ /* 0x001fe400000000ff */
[----:B------:R-:W4:Y:S08]  /*337e0*/  LDL.LU.64 R170, [R1+0x8c0] ;  /* 0x0008c00001aa7983 */ /* 0x000f300000300a00 */
[----:B------:R0:W-:Y:S01]  /*337f0*/  @P4 STG.E.U8 desc[UR20][R168.64], R7 ;  /* 0x00000007a8004986 */ /* 0x0001e2000c101114 */
[----:B------:R-:W-:-:S02]  /*33800*/  LOP3.LUT P4, RZ, R19, 0x40, RZ, 0xc0, !PT ;  /* 0x0000004013ff7812 */ /* 0x000fc4000788c0ff */
        /* <DEDUP_REMOVED lines=25> */
[----:B------:R-:W-:Y:S02]  /*339a0*/  LOP3.LUT P6, RZ, R16, 0x10000, RZ, 0xc0, !PT ;  /* 0x0001000010ff7812 */ /* 0x000fe400078cc0ff */
[----:B0-----:R-:W-:-:S09]  /*339b0*/  PRMT R7, R127, 0x7771, RZ ;  /* 0x000077717f077816 */ /* 0x001fd200000000ff */
[----:B------:R0:W-:Y:S02]  /*339c0*/  @P4 STG.E.U8 desc[UR20][R160.64], R7 ;  /* 0x00000007a0004986 */ /* 0x0001e4000c101114 */
[C---:B0-----:R-:W-:Y:S02]  /*339d0*/  PRMT R7, R127.reuse, 0x7772, RZ ;  /* 0x000077727f077816 */ /* 0x041fe400000000ff */
[----:B------:R-:W-:-:S03]  /*339e0*/  PRMT R127, R127, 0x7773, RZ ;  /* 0x000077737f7f7816 */ /* 0x000fc600000000ff */
[----:B---3--:R-:W-:Y:S04]  /*339f0*/  @P3 STG.E.U8 desc[UR20][R166.64], R7 ;  /* 0x00000007a6003986 */ /* 0x008fe8000c101114 */
[----:B----4-:R0:W-:Y:S04]  /*33a00*/  @P6 STG.E.U8 desc[UR20][R164.64], R127 ;  /* 0x0000007fa4006986 */ /* 0x0101e8000c101114 */
[----:B0-----:R-:W3:Y:S01]  /*33a10*/  LDL.LU.64 R164, [R1+0x80] ;  /* 0x0000800001a47983 */ /* 0x001ee20000300a00 */
[C---:B------:R-:W-:Y:S02]  /*33a20*/  LOP3.LUT P2, RZ, R16.reuse, 0x8000, RZ, 0xc0, !PT ;  /* 0x0000800010ff7812 */ /* 0x040fe4000784c0ff */
[----:B------:R-:W-:-:S02]  /*33a30*/  LOP3.LUT P1, RZ, R16, 0x4000, RZ, 0xc0, !PT ;  /* 0x0000400010ff7812 */ /* 0x000fc4000782c0ff */
[----:B------:R-:W-:Y:S02]  /*33a40*/  PRMT R7, R120, 0x7770, RZ ;  /* 0x0000777078077816 */ /* 0x000fe400000000ff */
[C---:B------:R-:W-:Y:S02]  /*33a50*/  LOP3.LUT P0, RZ, R16.reuse, 0x2000, RZ, 0xc0, !PT ;  /* 0x0000200010ff7812 */ /* 0x040fe4000780c0ff */
[----:B------:R-:W-:-:S05]  /*33a60*/  LOP3.LUT P5, RZ, R16, 0x1000, RZ, 0xc0, !PT ;  /* 0x0000100010ff7812 */ /* 0x000fca00078ac0ff */
[----:B------:R0:W-:Y:S02]  /*33a70*/  @P2 STG.E.U8 desc[UR20][R170.64], R7 ;  /* 0x00000007aa002986 */ /* 0x0001e4000c101114 */
[C---:B0-----:R-:W-:Y:S02]  /*33a80*/  PRMT R7, R120.reuse, 0x7771, RZ ;  /* 0x0000777178077816 */ /* 0x041fe400000000ff */
[----:B------:R-:W4:Y:S04]  /*33a90*/  LDL.LU.64 R170, [R1+0x78] ;  /* 0x0000780001aa7983 */ /* 0x000f280000300a00 */
[----:B------:R0:W-:Y:S02]  /*33aa0*/  @P1 STG.E.U8 desc[UR20][R168.64], R7 ;  /* 0x00000007a8001986 */ /* 0x0001e4000c101114 */
[----:B0-----:R-:W-:-:S02]  /*33ab0*/  PRMT R7, R120, 0x7772, RZ ;  /* 0x0000777278077816 */ /* 0x001fc400000000ff */
[----:B------:R-:W4:Y:S01]  /*33ac0*/  LDL.LU.64 R168, [R1+0x70] ;  /* 0x0000700001a87983 */ /* 0x000f220000300a00 */
[----:B------:R-:W-:-:S03]  /*33ad0*/  PRMT R120, R120, 0x7773, RZ ;  /* 0x0000777378787816 */ /* 0x000fc600000000ff */
[----:B------:R0:W-:Y:S04]  /*33ae0*/  @P0 STG.E.U8 desc[UR20][R52.64], R7 ;  /* 0x0000000734000986 */ /* 0x0001e8000c101114 */
[----:B0-----:R-:W4:Y:S04]  /*33af0*/  LDL.LU.64 R52, [R1+0x68] ;  /* 0x0000680001347983 */ /* 0x001f280000300a00 */
[----:B--2---:R0:W-:Y:S04]  /*33b00*/  @P5 STG.E.U8 desc[UR20][R54.64], R120 ;  /* 0x0000007836005986 */ /* 0x0041e8000c101114 */
[----:B0-----:R-:W2:Y:S04]  /*33b10*/  LDL.LU.64 R54, [R1+0x60] ;  /* 0x0000600001367983 */ /* 0x001ea80000300a00 */
[----:B------:R-:W2:Y:S04]  /*33b20*/  LDL.LU.64 R154, [R1+0x58] ;  /* 0x00005800019a7983 */ /* 0x000ea80000300a00 */
[----:B------:R-:W2:Y:S04]  /*33b30*/  LDL.LU.64 R152, [R1+0x50] ;  /* 0x0000500001987983 */ /* 0x000ea80000300a00 */
[----:B------:R-:W2:Y:S04]  /*33b40*/  LDL.LU.64 R158, [R1+0x48] ;  /* 0x00004800019e7983 */ /* 0x000ea80000300a00 */
[----:B------:R-:W2:Y:S04]  /*33b50*/  LDL.LU.64 R156, [R1+0x40] ;  /* 0x00004000019c7983 */ /* 0x000ea80000300a00 */
[----:B------:R-:W2:Y:S01]  /*33b60*/  LDL.LU.64 R162, [R1+0x38] ;  /* 0x0000380001a27983 */ /* 0x000ea20000300a00 */
[----:B------:R-:W-:-:S03]  /*33b70*/  LOP3.LUT P4, RZ, R14, 0x80000000, RZ, 0xc0, !PT ;  /* 0x800000000eff7812 */ /* 0x000fc6000788c0ff */
[----:B------:R-:W2:Y:S01]  /*33b80*/  LDL.LU.64 R160, [R1+0x30] ;  /* 0x0000300001a07983 */ /* 0x000ea20000300a00 */
[----:B------:R-:W-:Y:S02]  /*33b90*/  LOP3.LUT R3, R3, 0xff7fffff, RZ, 0xc0, !PT ;  /* 0xff7fffff03037812 */ /* 0x000fe400078ec0ff */
[----:B------:R-:W-:Y:S01]  /*33ba0*/  LOP3.LUT P2, RZ, R16, 0x800, RZ, 0xc0, !PT ;  /* 0x0000080010ff7812 */ /* 0x000fe2000784c0ff */
[----:B------:R-:W2:Y:S06]  /*33bb0*/  LDL.LU.64 R166, [R1+0x28] ;  /* 0x0000280001a67983 */ /* 0x000eac0000300a00 */
[----:B------:R-:W-:-:S02]  /*33bc0*/  @P4 LOP3.LUT R3, R3, 0x800000, RZ, 0xfc, !PT ;  /* 0x0080000003034812 */ /* 0x000fc400078efcff */
        /* <DEDUP_REMOVED lines=13> */
[----:B------:R-:W-:-:S07]  /*33ca0*/  LOP3.LUT R3, R3, 0xf7ffffff, RZ, 0xc0, !PT ;  /* 0xf7ffffff03037812 */ /* 0x000fce00078ec0ff */
        /* <DEDUP_REMOVED lines=8> */
[C---:B------:R-:W-:Y:S02]  /*33d30*/  LOP3.LUT P4, RZ, R16.reuse, 0x40, RZ, 0xc0, !PT ;  /* 0x0000004010ff7812 */ /* 0x040fe4000788c0ff */
[C---:B------:R-:W-:Y:S02]  /*33d40*/  LOP3.LUT P0, RZ, R16.reuse, 0x200, RZ, 0xc0, !PT ;  /* 0x0000020010ff7812 */ /* 0x040fe4000780c0ff */
[----:B------:R-:W-:Y:S02]  /*33d50*/  LOP3.LUT R3, R3, 0xbfffffff, RZ, 0xc0, !PT ;  /* 0xbfffffff03037812 */ /* 0x000fe400078ec0ff */
[----:B------:R-:W-:Y:S02]  /*33d60*/  PRMT R7, R121, 0x7771, RZ ;  /* 0x0000777179077816 */ /* 0x000fe400000000ff */
[----:B------:R-:W-:-:S03]  /*33d70*/  LOP3.LUT P5, RZ, R16, 0x100, RZ, 0xc0, !PT ;  /* 0x0000010010ff7812 */ /* 0x000fc600078ac0ff */
[----:B----4-:R0:W-:Y:S02]  /*33d80*/  @P1 STG.E.U8 desc[UR20][R170.64], R7 ;  /* 0x00000007aa001986 */ /* 0x0101e4000c101114 */
[----:B------:R-:W-:Y:S02]  /*33d90*/  @P4 LOP3.LUT R3, R3, 0x40000000, RZ, 0xfc, !PT ;  /* 0x4000000003034812 */ /* 0x000fe400078efcff */
[----:B------:R-:W-:Y:S02]  /*33da0*/  LOP3.LUT P4, RZ, R16, 0x80, RZ, 0xc0, !PT ;  /* 0x0000008010ff7812 */ /* 0x000fe4000788c0ff */
[C---:B0-----:R-:W-:Y:S01]  /*33db0*/  PRMT R7, R121.reuse, 0x7772, RZ ;  /* 0x0000777279077816 */ /* 0x041fe200000000ff */
[----:B------:R-:W4:Y:S01]  /*33dc0*/  LDL.LU.64 R170, [R1+0x18] ;  /* 0x0000180001aa7983 */ /* 0x000f220000300a00 */
[----:B------:R-:W-:-:S03]  /*33dd0*/  PRMT R121, R121, 0x7773, RZ ;  /* 0x0000777379797816 */ /* 0x000fc600000000ff */
[----:B------:R0:W-:Y:S04]  /*33de0*/  @P0 STG.E.U8 desc[UR20][R168.64], R7 ;  /* 0x00000007a8000986 */ /* 0x0001e8000c101114 */
[----:B------:R1:W-:Y:S04]  /*33df0*/  @P5 STG.E.U8 desc[UR20][R52.64], R121 ;  /* 0x0000007934005986 */ /* 0x0003e8000c101114 */
[----:B0-----:R-:W4:Y:S01]  /*33e00*/  LDL.LU.64 R168, [R1+0x10] ;  /* 0x0000100001a87983 */ /* 0x001f220000300a00 */
[----:B------:R-:W-:-:S03]  /*33e10*/  PRMT R7, R122, 0x7770, RZ ;  /* 0x000077707a077816 */ /* 0x000fc600000000ff */
[----:B-1----:R-:W4:Y:S04]  /*33e20*/  LDL.LU.64 R52, [R1+0x8] ;  /* 0x0000080001347983 */ /* 0x002f280000300a00 */
[----:B--2---:R0:W-:Y:S04]  /*33e30*/  @P4 STG.E.U8 desc[UR20][R54.64], R7 ;  /* 0x0000000736004986 */ /* 0x0041e8000c101114 */
[----:B0-----:R-:W2:Y:S01]  /*33e40*/  LDL.LU.64 R54, [R1] ;  /* 0x0000000001367983 */ /* 0x001ea20000300a00 */
[----:B------:R-:W-:Y:S02]  /*33e50*/  LOP3.LUT P4, RZ, R3, 0x40000000, RZ, 0xc0, !PT ;  /* 0x4000000003ff7812 */ /* 0x000fe4000788c0ff */
        /* <DEDUP_REMOVED lines=22> */
[----:B---3--:R0:W-:Y:S01]  /*33fc0*/  @P4 STG.E.U8 desc[UR20][R164.64], R7 ;  /* 0x00000007a4004986 */ /* 0x0081e2000c101114 */
        /* <DEDUP_REMOVED lines=15> */
[----:B------:R-:W-:-:S07]  /*340c0*/  LOP3.LUT P6, RZ, R14, 0x20000000, RZ, 0xc0, !PT ;  /* 0x200000000eff7812 */ /* 0x000fce00078cc0ff */
[----:B------:R-:W-:Y:S02]  /*340d0*/  @P4 LOP3.LUT R3, R3, 0x80000, RZ, 0xfc, !PT ;  /* 0x0008000003034812 */ /* 0x000fe400078efcff */
[----:B------:R-:W-:Y:S02]  /*340e0*/  LOP3.LUT P4, RZ, R14, 0x20000, RZ, 0xc0, !PT ;  /* 0x000200000eff7812 */ /* 0x000fe4000788c0ff */
[----:B0-----:R-:W-:Y:S02]  /*340f0*/  PRMT R7, R116, 0x7771, RZ ;  /* 0x0000777174077816 */ /* 0x001fe400000000ff */
[----:B------:R-:W-:Y:S02]  /*34100*/  LOP3.LUT R3, R3, 0xffefffff, RZ, 0xc0, !PT ;  /* 0xffefffff03037812 */ /* 0x000fe400078ec0ff */
[C---:B------:R-:W-:Y:S01]  /*34110*/  LOP3.LUT P2, RZ, R14.reuse, 0x10000000, RZ, 0xc0, !PT ;  /* 0x100000000eff7812 */ /* 0x040fe2000784c0ff */
[----:B----4-:R0:W-:Y:S01]  /*34120*/  @P3 STG.E.U8 desc[UR20][R170.64], R7 ;  /* 0x00000007aa003986 */ /* 0x0101e2000c101114 */
[----:B------:R-:W-:-:S05]  /*34130*/  LOP3.LUT P1, RZ, R14, 0x8000000, RZ, 0xc0, !PT ;  /* 0x080000000eff7812 */ /* 0x000fca000782c0ff */
[----:B------:R-:W-:Y:S02]  /*34140*/  @P4 LOP3.LUT R3, R3, 0x100000, RZ, 0xfc, !PT ;  /* 0x0010000003034812 */ /* 0x000fe400078efcff */
[----:B------:R-:W-:Y:S02]  /*34150*/  LOP3.LUT P4, RZ, R14, 0x40000, RZ, 0xc0, !PT ;  /* 0x000400000eff7812 */ /* 0x000fe4000788c0ff */
[----:B0-----:R-:W-:Y:S02]  /*34160*/  PRMT R7, R116, 0x7772, RZ ;  /* 0x0000777274077816 */ /* 0x001fe400000000ff */
[----:B------:R-:W-:Y:S02]  /*34170*/  LOP3.LUT P0, RZ, R14, 0x4000000, RZ, 0xc0, !PT ;  /* 0x040000000eff7812 */ /* 0x000fe4000780c0ff */
[----:B------:R-:W-:Y:S01]  /*34180*/  PRMT R116, R116, 0x7773, RZ ;  /* 0x0000777374747816 */ /* 0x000fe200000000ff */
[----:B------:R0:W-:Y:S01]  /*34190*/  @P6 STG.E.U8 desc[UR20][R168.64], R7 ;  /* 0x00000007a8006986 */ /* 0x0001e2000c101114 */
[----:B------:R-:W-:-:S02]  /*341a0*/  LOP3.LUT P5, RZ, R14, 0x2000000, RZ, 0xc0, !PT ;  /* 0x020000000eff7812 */ /* 0x000fc400078ac0ff */
[----:B------:R-:W-:Y:S01]  /*341b0*/  LOP3.LUT R3, R3, 0xffdfffff, RZ, 0xc0, !PT ;  /* 0xffdfffff03037812 */ /* 0x000fe200078ec0ff */
[----:B------:R-:W-:Y:S01]  /*341c0*/  @P2 STG.E.U8 desc[UR20][R52.64], R116 ;  /* 0x0000007434002986 */ /* 0x000fe2000c101114 */
[----:B0-----:R-:W-:Y:S02]  /*341d0*/  PRMT R7, R117, 0x7770, RZ ;  /* 0x0000777075077816 */ /* 0x001fe400000000ff */
[----:B------:R-:W-:Y:S02]  /*341e0*/  @P4 LOP3.LUT R3, R3, 0x200000, RZ, 0xfc, !PT ;  /* 0x0020000003034812 */ /* 0x000fe400078efcff */
[C---:B------:R-:W-:Y:S02]  /*341f0*/  LOP3.LUT P2, RZ, R14.reuse, 0x1000000, RZ, 0xc0, !PT ;  /* 0x010000000eff7812 */ /* 0x040fe4000784c0ff */
[----:B------:R-:W-:Y:S02]  /*34200*/  LOP3.LUT P4, RZ, R14, 0x80000, RZ, 0xc0, !PT ;  /* 0x000800000eff7812 */ /* 0x000fe4000788c0ff */
[----:B------:R-:W-:-:S11]  /*34210*/  LOP3.LUT R3, R3, 0xffbfffff, RZ, 0xc0, !PT ;  /* 0xffbfffff03037812 */ /* 0x000fd600078ec0ff */
[----:B------:R-:W-:Y:S02]  /*34220*/  @P4 LOP3.LUT R3, R3, 0x400000, RZ, 0xfc, !PT ;  /* 0x0040000003034812 */ /* 0x000fe400078efcff */
[C---:B------:R-:W-:Y:S01]  /*34230*/  LOP3.LUT P4, RZ, R14.reuse, 0x100000, RZ, 0xc0, !PT ;  /* 0x001000000eff7812 */ /* 0x040fe2000788c0ff */
[----:B--2---:R0:W-:Y:S01]  /*34240*/  @P1 STG.E.U8 desc[UR20][R54.64], R7 ;  /* 0x0000000736001986 */ /* 0x0041e2000c101114 */
[C---:B------:R-:W-:Y:S02]  /*34250*/  LOP3.LUT P1, RZ, R14.reuse, 0x800000, RZ, 0xc0, !PT ;  /* 0x008000000eff7812 */ /* 0x040fe4000782c0ff */
[----:B0-----:R-:W-:Y:S01]  /*34260*/  PRMT R7, R117, 0x7771, RZ ;  /* 0x0000777175077816 */ /* 0x001fe200000000ff */
[----:B------:R-:W2:Y:S04]  /*34270*/  LDL.LU.64 R54, [R1+0x8b8] ;  /* 0x0008b80001367983 */ /* 0x000ea80000300a00 */
[----:B------:R0:W-:Y:S01]  /*34280*/  @P0 STG.E.U8 desc[UR20][R250.64], R7 ;  /* 0x00000007fa000986 */ /* 0x0001e2000c101114 */
[----:B------:R-:W-:-:S02]  /*34290*/  LOP3.LUT P0, RZ, R14, 0x400000, RZ, 0xc0, !PT ;  /* 0x004000000eff7812 */ /* 0x000fc4000780c0ff */
[C---:B------:R-:W-:Y:S01]  /*342a0*/  LOP3.LUT P3, RZ, R14.reuse, 0x800, RZ, 0xc0, !PT ;  /* 0x000008000eff7812 */ /* 0x040fe2000786c0ff */
[----:B------:R-:W3:Y:S01]  /*342b0*/  LDL.LU.64 R166, [R1+0x8b0] ;  /* 0x0008b00001a67983 */ /* 0x000ee20000300a00 */
[----:B------:R-:W-:-:S03]  /*342c0*/  LOP3.LUT P6, RZ, R14, 0x400, RZ, 0xc0, !PT ;  /* 0x000004000eff7812 */ /* 0x000fc600078cc0ff */
[----:B------:R-:W4:Y:S01]  /*342d0*/  LDL.LU.64 R164, [R1+0x8a8] ;  /* 0x0008a80001a47983 */ /* 0x000f220000300a00 */
[----:B0-----:R-:W-:-:S03]  /*342e0*/  PRMT R7, R117, 0x7772, RZ ;  /* 0x0000777275077816 */ /* 0x001fc600000000ff */
[----:B------:R-:W4:Y:S01]  /*342f0*/  LDL.LU.64 R170, [R1+0x8a0] ;  /* 0x0008a00001aa7983 */ /* 0x000f220000300a00 */
[----:B------:R-:W-:-:S03]  /*34300*/  PRMT R117, R117, 0x7773, RZ ;  /* 0x0000777375757816 */ /* 0x000fc600000000ff */
[----:B------:R0:W-:Y:S01]  /*34310*/  @P5 STG.E.U8 desc[UR20][R248.64], R7 ;  /* 0x00000007f8005986 */ /* 0x0001e2000c101114 */
[----:B------:R-:W-:-:S03]  /*34320*/  LOP3.LUT P5, RZ, R14, 0x200000, RZ, 0xc0, !PT ;  /* 0x002000000eff7812 */ /* 0x000fc600078ac0ff */
[----:B------:R-:W-:Y:S04]  /*34330*/  @P2 STG.E.U8 desc[UR20][R246.64], R117 ;  /* 0x00000075f6002986 */ /* 0x000fe8000c101114 */
[----:B------:R-:W4:Y:S01]  /*34340*/  LDL.LU.64 R168, [R1+0x898] ;  /* 0x0008980001a87983 */ /* 0x000f220000300a00 */
[----:B0-----:R-:W-:-:S03]  /*34350*/  PRMT R7, R118, 0x7770, RZ ;  /* 0x0000777076077816 */ /* 0x001fc600000000ff */
[----:B------:R-:W4:Y:S04]  /*34360*/  LDL.LU.64 R52, [R1+0x890] ;  /* 0x0008900001347983 */ /* 0x000f280000300a00 */
[----:B------:R0:W-:Y:S02]  /*34370*/  @P1 STG.E.U8 desc[UR20][R244.64], R7 ;  /* 0x00000007f4001986 */ /* 0x0001e4000c101114 */
[----:B0-----:R-:W-:-:S05]  /*34380*/  PRMT R7, R118, 0x7771, RZ ;  /* 0x0000777176077816 */ /* 0x001fca00000000ff */
[----:B------:R0:W-:Y:S02]  /*34390*/  @P0 STG.E.U8 desc[UR20][R242.64], R7 ;  /* 0x00000007f2000986 */ /* 0x0001e4000c101114 */
[C---:B0-----:R-:W-:Y:S02]  /*343a0*/  PRMT R7, R118.reuse, 0x7772, RZ ;  /* 0x0000777276077816 */ /* 0x041fe400000000ff */
[----:B------:R-:W-:-:S03]  /*343b0*/  PRMT R118, R118, 0x7773, RZ ;  /* 0x0000777376767816 */ /* 0x000fc600000000ff */
[----:B------:R0:W-:Y:S04]  /*343c0*/  @P5 STG.E.U8 desc[UR20][R240.64], R7 ;  /* 0x00000007f0005986 */ /* 0x0001e8000c101114 */
        /* <DEDUP_REMOVED lines=39> */
[----:B0-----:R-:W-:Y:S02]  /*34640*/  PRMT R7, R113, 0x7770, RZ ;  /* 0x0000777071077816 */ /* 0x001fe400000000ff */
[----:B------:R-:W-:-:S07]  /*34650*/  LOP3.LUT P2, RZ, R14, 0x200, RZ, 0xc0, !PT ;  /* 0x000002000eff7812 */ /* 0x000fce000784c0ff */
[----:B------:R-:W-:Y:S02]  /*34660*/  @P4 LOP3.LUT R3, R3, 0x800, RZ, 0xfc, !PT ;  /* 0x0000080003034812 */ /* 0x000fe400078efcff */
[----:B------:R-:W-:Y:S01]  /*34670*/  LOP3.LUT P4, RZ, R15, 0x40000000, RZ, 0xc0, !PT ;  /* 0x400000000fff7812 */ /* 0x000fe2000788c0ff */
[----:B------:R0:W-:Y:S01]  /*34680*/  @P3 STG.E.U8 desc[UR20][R220.64], R7 ;  /* 0x00000007dc003986 */ /* 0x0001e2000c101114 */
[----:B------:R-:W-:Y:S02]  /*34690*/  LOP3.LUT R3, R3, 0xffffefff, RZ, 0xc0, !PT ;  /* 0xffffefff03037812 */ /* 0x000fe400078ec0ff */
[C---:B------:R-:W-:Y:S02]  /*346a0*/  LOP3.LUT P1, RZ, R14.reuse, 0x100, RZ, 0xc0, !PT ;  /* 0x000001000eff7812 */ /* 0x040fe4000782c0ff */
[----:B------:R-:W-:Y:S02]  /*346b0*/  LOP3.LUT P0, RZ, R14, 0x80, RZ, 0xc0, !PT ;  /* 0x000000800eff7812 */ /* 0x000fe4000780c0ff */
[----:B0-----:R-:W-:-:S05]  /*346c0*/  PRMT R7, R113, 0x7771, RZ ;  /* 0x0000777171077816 */ /* 0x001fca00000000ff */
[----:B------:R-:W-:Y:S02]  /*346d0*/  @P4 LOP3.LUT R3, R3, 0x1000, RZ, 0xfc, !PT ;  /* 0x0000100003034812 */ /* 0x000fe400078efcff */
[----:B------:R-:W-:Y:S01]  /*346e0*/  LOP3.LUT P4, RZ, R15, 0x80000000, RZ, 0xc0, !PT ;  /* 0x800000000fff7812 */ /* 0x000fe2000788c0ff */
[----:B------:R0:W-:Y:S01]  /*346f0*/  @P6 STG.E.U8 desc[UR20][R218.64], R7 ;  /* 0x00000007da006986 */ /* 0x0001e2000c101114 */
[----:B------:R-:W-:Y:S02]  /*34700*/  LOP3.LUT P5, RZ, R14, 0x40, RZ, 0xc0, !PT ;  /* 0x000000400eff7812 */ /* 0x000fe400078ac0ff */
[----:B------:R-:W-:Y:S02]  /*34710*/  LOP3.LUT R3, R3, 0xffffdfff, RZ, 0xc0, !PT ;  /* 0xffffdfff03037812 */ /* 0x000fe400078ec0ff */
[C---:B0-----:R-:W-:Y:S02]  /*34720*/  PRMT R7, R113.reuse, 0x7772, RZ ;  /* 0x0000777271077816 */ /* 0x041fe400000000ff */
[----:B------:R-:W-:-:S03]  /*34730*/  PRMT R113, R113, 0x7773, RZ ;  /* 0x0000777371717816 */ /* 0x000fc600000000ff */
[----:B------:R0:W-:Y:S01]  /*34740*/  @P2 STG.E.U8 desc[UR20][R216.64], R7 ;  /* 0x00000007d8002986 */ /* 0x0001e2000c101114 */
[----:B------:R-:W-:-:S03]  /*34750*/  LOP3.LUT P2, RZ, R14, 0x20, RZ, 0xc0, !PT ;  /* 0x000000200eff7812 */ /* 0x000fc6000784c0ff */
[----:B------:R-:W-:Y:S01]  /*34760*/  @P1 STG.E.U8 desc[UR20][R214.64], R113 ;  /* 0x00000071d6001986 */ /* 0x000fe2000c101114 */
[----:B------:R-:W-:Y:S02]  /*34770*/  @P4 LOP3.LUT R3, R3, 0x2000, RZ, 0xfc, !PT ;  /* 0x0000200003034812 */ /* 0x000fe400078efcff */
[----:B0-----:R-:W-:Y:S02]  /*34780*/  PRMT R7, R114, 0x7770, RZ ;  /* 0x0000777072077816 */ /* 0x001fe400000000ff */
[----:B------:R-:W-:-:S03]  /*34790*/  LOP3.LUT P4, RZ, R14, 0x1, RZ, 0xc0, !PT ;  /* 0x000000010eff7812 */ /* 0x000fc6000788c0ff */
[----:B------:R0:W-:Y:S01]  /*347a0*/  @P0 STG.E.U8 desc[UR20][R212.64], R7 ;  /* 0x00000007d4000986 */ /* 0x0001e2000c101114 */
[C---:B------:R-:W-:Y:S02]  /*347b0*/  LOP3.LUT P1, RZ, R14.reuse, 0x10, RZ, 0xc0, !PT ;  /* 0x000000100eff7812 */ /* 0x040fe4000782c0ff */
[----:B------:R-:W-:Y:S02]  /*347c0*/  LOP3.LUT P0, RZ, R14, 0x8, RZ, 0xc0, !PT ;  /* 0x000000080eff7812 */ /* 0x000fe4000780c0ff */
[----:B0-----:R-:W-:-:S05]  /*347d0*/  PRMT R7, R114, 0x7771, RZ ;  /* 0x0000777172077816 */ /* 0x001fca00000000ff */
[----:B------:R0:W-:Y:S01]  /*347e0*/  @P5 STG.E.U8 desc[UR20][R210.64], R7 ;  /* 0x00000007d2005986 */ /* 0x0001e2000c101114 */
[----:B------:R-:W-:Y:S02]  /*347f0*/  LOP3.LUT P5, RZ, R14, 0x4, RZ, 0xc0, !PT ;  /* 0x000000040eff7812 */ /* 0x000fe400078ac0ff */
[----:B------:R-:W-:Y:S02]  /*34800*/  LOP3.LUT R3, R3, 0xffffbfff, RZ, 0xc0, !PT ;  /* 0xffffbfff03037812 */ /* 0x000fe400078ec0ff */
[C---:B0-----:R-:W-:Y:S02]  /*34810*/  PRMT R7, R114.reuse, 0x7772, RZ ;  /* 0x0000777272077816 */ /* 0x041fe400000000ff */
[----:B------:R-:W-:-:S03]  /*34820*/  PRMT R114, R114, 0x7773, RZ ;  /* 0x0000777372727816 */ /* 0x000fc600000000ff */
[----:B------:R0:W-:Y:S01]  /*34830*/  @P2 STG.E.U8 desc[UR20][R208.64], R7 ;  /* 0x00000007d0002986 */ /* 0x0001e2000c101114 */
[----:B------:R-:W-:Y:S02]  /*34840*/  @P4 LOP3.LUT R3, R3, 0x4000, RZ, 0xfc, !PT ;  /* 0x0000400003034812 */ /* 0x000fe400078efcff */
[----:B------:R-:W-:Y:S01]  /*34850*/  LOP3.LUT P4, RZ, R14, 0x2, RZ, 0xc0, !PT ;  /* 0x000000020eff7812 */ /* 0x000fe2000788c0ff */
[----:B------:R-:W-:Y:S01]  /*34860*/  @P1 STG.E.U8 desc[UR20][R206.64], R114 ;  /* 0x00000072ce001986 */ /* 0x000fe2000c101114 */
[----:B0-----:R-:W-:-:S05]  /*34870*/  PRMT R7, R115, 0x7770, RZ ;  /* 0x0000777073077816 */ /* 0x001fca00000000ff */
[----:B------:R0:W-:Y:S02]  /*34880*/  @P0 STG.E.U8 desc[UR20][R204.64], R7 ;  /* 0x00000007cc000986 */ /* 0x0001e4000c101114 */
        /* <DEDUP_REMOVED lines=33> */
[----:B------:R-:W-:Y:S01]  /*34aa0*/  @P3 STG.E.U8 desc[UR20][R28.64], R109 ;  /* 0x0000006d1c003986 */ /* 0x000fe2000c101114 */
[----:B0-----:R-:W-:-:S05]  /*34ab0*/  PRMT R7, R110, 0x7770, RZ ;  /* 0x000077706e077816 */ /* 0x001fca00000000ff */
[----:B------:R0:W-:Y:S01]  /*34ac0*/  @P6 STG.E.U8 desc[UR20][R26.64], R7 ;  /* 0x000000071a006986 */ /* 0x0001e2000c101114 */
[C---:B------:R-:W-:Y:S02]  /*34ad0*/  LOP3.LUT P0, RZ, R15.reuse, 0x100000, RZ, 0xc0, !PT ;  /* 0x001000000fff7812 */ /* 0x040fe4000780c0ff */
        /* <DEDUP_REMOVED lines=12> */
[----:B0-----:R-:W2:Y:S01]  /*34ba0*/  LDL.LU.64 R54, [R1+0x888] ;  /* 0x0008880001367983 */ /* 0x001ea20000300a00 */
[----:B------:R-:W-:Y:S02]  /*34bb0*/  LOP3.LUT P4, RZ, R15, 0x40, RZ, 0xc0, !PT ;  /* 0x000000400fff7812 */ /* 0x000fe4000788c0ff */
[----:B------:R-:W-:Y:S01]  /*34bc0*/  LOP3.LUT R8, R8, 0x7fffffff, RZ, 0xc0, !PT ;  /* 0x7fffffff08087812 */ /* 0x000fe200078ec0ff */
[----:B------:R-:W2:Y:S01]  /*34bd0*/  LDL.LU.64 R154, [R1+0x880] ;  /* 0x00088000019a7983 */ /* 0x000ea20000300a00 */
[----:B------:R-:W-:-:S03]  /*34be0*/  LOP3.LUT R3, R3, 0xfffffffe, RZ, 0xc0, !PT ;  /* 0xfffffffe03037812 */ /* 0x000fc600078ec0ff */
[----:B------:R-:W2:Y:S04]  /*34bf0*/  LDL.LU.64 R152, [R1+0x878] ;  /* 0x0008780001987983 */ /* 0x000ea80000300a00 */
[----:B------:R-:W2:Y:S02]  /*34c00*/  LDL.LU.64 R158, [R1+0x870] ;  /* 0x00087000019e7983 */ /* 0x000ea40000300a00 */
[----:B------:R-:W-:Y:S02]  /*34c10*/  @P4 LOP3.LUT R8, R8, 0x80000000, RZ, 0xfc, !PT ;  /* 0x8000000008084812 */ /* 0x000fe400078efcff */
[C---:B------:R-:W-:Y:S01]  /*34c20*/  LOP3.LUT P4, RZ, R15.reuse, 0x80, RZ, 0xc0, !PT ;  /* 0x000000800fff7812 */ /* 0x040fe2000788c0ff */
[----:B------:R-:W2:Y:S01]  /*34c30*/  LDL.LU.64 R156, [R1+0x868] ;  /* 0x00086800019c7983 */ /* 0x000ea20000300a00 */
[----:B------:R-:W-:-:S02]  /*34c40*/  LOP3.LUT P1, RZ, R15, 0x20000, RZ, 0xc0, !PT ;  /* 0x000200000fff7812 */ /* 0x000fc4000782c0ff */
[C---:B------:R-:W-:Y:S01]  /*34c50*/  LOP3.LUT P0, RZ, R15.reuse, 0x10000, RZ, 0xc0, !PT ;  /* 0x000100000fff7812 */ /* 0x040fe2000780c0ff */
[----:B------:R-:W2:Y:S01]  /*34c60*/  LDL.LU.64 R162, [R1+0x860] ;  /* 0x0008600001a27983 */ /* 0x000ea20000300a00 */
[----:B------:R-:W-:Y:S02]  /*34c70*/  LOP3.LUT P5, RZ, R15, 0x8000, RZ, 0xc0, !PT ;  /* 0x000080000fff7812 */ /* 0x000fe400078ac0ff */
[----:B------:R-:W-:Y:S01]  /*34c80*/  PRMT R7, R111, 0x7772, RZ ;  /* 0x000077726f077816 */ /* 0x000fe200000000ff */
[----:B------:R-:W2:Y:S04]  /*34c90*/  LDL.LU.64 R160, [R1+0x858] ;  /* 0x0008580001a07983 */ /* 0x000ea80000300a00 */
[----:B------:R-:W-:Y:S02]  /*34ca0*/  @P4 LOP3.LUT R3, R3, 0x1, RZ, 0xfc, !PT ;  /* 0x0000000103034812 */ /* 0x000fe400078efcff */
        /* <DEDUP_REMOVED lines=17> */
[----:B---3--:R0:W-:Y:S01]  /*34dc0*/  @P1 STG.E.U8 desc[UR20][R166.64], R7 ;  /* 0x00000007a6001986 */ /* 0x0081e2000c101114 */
[----:B------:R-:W-:-:S09]  /*34dd0*/  PRMT R111, R111, 0x7773, RZ ;  /* 0x000077736f6f7816 */ /* 0x000fd200000000ff */
[----:B------:R-:W-:Y:S02]  /*34de0*/  @P4 LOP3.LUT R3, R3, 0x40, RZ, 0xfc, !PT ;  /* 0x0000004003034812 */ /* 0x000fe400078efcff */
[----:B------:R-:W-:Y:S02]  /*34df0*/  LOP3.LUT P4, RZ, R15, 0x4000, RZ, 0xc0, !PT ;  /* 0x000040000fff7812 */ /* 0x000fe4000788c0ff */
[C---:B0-----:R-:W-:Y:S01]  /*34e00*/  PRMT R7, R104.reuse, 0x7770, RZ ;  /* 0x0000777068077816 */ /* 0x041fe200000000ff */
[----:B----4-:R0:W-:Y:S04]  /*34e10*/  @P0 STG.E.U8 desc[UR20][R164.64], R111 ;  /* 0x0000006fa4000986 */ /* 0x0101e8000c101114 */
[----:B------:R1:W-:Y:S04]  /*34e20*/  @P5 STG.E.U8 desc[UR20][R170.64], R7 ;  /* 0x00000007aa005986 */ /* 0x0003e8000c101114 */
[----:B------:R-:W3:Y:S04]  /*34e30*/  LDL.LU.64 R166, [R1+0x850] ;  /* 0x0008500001a67983 */ /* 0x000ee80000300a00 */
[----:B0-----:R-:W4:Y:S01]  /*34e40*/  LDL.LU.64 R164, [R1+0x848] ;  /* 0x0008480001a47983 */ /* 0x001f220000300a00 */
[----:B-1----:R-:W-:-:S03]  /*34e50*/  PRMT R7, R104, 0x7771, RZ ;  /* 0x0000777168077816 */ /* 0x002fc600000000ff */
        /* <DEDUP_REMOVED lines=19> */
[----:B------:R-:W-:Y:S01]  /*34f90*/  @P4 STG.E.U8 desc[UR20][R158.64], R7 ;  /* 0x000000079e004986 */ /* 0x000fe2000c101114 */
[----:B------:R-:W-:Y:S02]  /*34fa0*/  LOP3.LUT P4, RZ, R3, 0x2, RZ, 0xc0, !PT ;  /* 0x0000000203ff7812 */ /* 0x000fe4000788c0ff */
[----:B------:R-:W-:-:S11]  /*34fb0*/  PRMT R105, R105, 0x7773, RZ ;  /* 0x0000777369697816 */ /* 0x000fd600000000ff */
[----:B------:R-:W-:Y:S01]  /*34fc0*/  @P4 STG.E.U8 desc[UR20][R156.64], R105 ;  /* 0x000000699c004986 */ /* 0x000fe2000c101114 */
[----:B------:R-:W-:Y:S02]  /*34fd0*/  LOP3.LUT P4, RZ, R3, 0x1, RZ, 0xc0, !PT ;  /* 0x0000000103ff7812 */ /* 0x000fe4000788c0ff */
[----:B------:R-:W-:Y:S02]  /*34fe0*/  PRMT R3, R106, 0x7770, RZ ;  /* 0x000077706a037816 */ /* 0x000fe400000000ff */
[----:B------:R-:W-:-:S09]  /*34ff0*/  LOP3.LUT P3, RZ, R15, 0x20, RZ, 0xc0, !PT ;  /* 0x000000200fff7812 */ /* 0x000fd2000786c0ff */
[----:B------:R0:W-:Y:S01]  /*35000*/  @P4 STG.E.U8 desc[UR20][R162.64], R3 ;  /* 0x00000003a2004986 */ /* 0x0001e2000c101114 */
[----:B------:R-:W-:Y:S02]  /*35010*/  LOP3.LUT P4, RZ, R8, 0x80000000, RZ, 0xc0, !PT ;  /* 0x8000000008ff7812 */ /* 0x000fe4000788c0ff */
[C---:B------:R-:W-:Y:S02]  /*35020*/  LOP3.LUT P6, RZ, R15.reuse, 0x10, RZ, 0xc0, !PT ;  /* 0x000000100fff7812 */ /* 0x040fe400078cc0ff */
[----:B------:R-:W-:Y:S02]  /*35030*/  LOP3.LUT P2, RZ, R15, 0x8, RZ, 0xc0, !PT ;  /* 0x000000080fff7812 */ /* 0x000fe4000784c0ff */
[----:B0-----:R-:W-:-:S07]  /*35040*/  PRMT R3, R106, 0x7771, RZ ;  /* 0x000077716a037816 */ /* 0x001fce00000000ff */
[----:B------:R0:W-:Y:S01]  /*35050*/  @P4 STG.E.U8 desc[UR20][R160.64], R3 ;  /* 0x00000003a0004986 */ /* 0x0001e2000c101114 */
[C---:B------:R-:W-:Y:S02]  /*35060*/  LOP3.LUT P1, RZ, R15.reuse, 0x4, RZ, 0xc0, !PT ;  /* 0x000000040fff7812 */ /* 0x040fe4000782c0ff */
[C---:B0-----:R-:W-:Y:S02]  /*35070*/  PRMT R3, R106.reuse, 0x7772, RZ ;  /* 0x000077726a037816 */ /* 0x041fe400000000ff */
[----:B------:R-:W-:Y:S02]  /*35080*/  PRMT R106, R106, 0x7773, RZ ;  /* 0x000077736a6a7816 */ /* 0x000fe400000000ff */
[C---:B------:R-:W-:Y:S02]  /*35090*/  LOP3.LUT P0, RZ, R15.reuse, 0x2, RZ, 0xc0, !PT ;  /* 0x000000020fff7812 */ /* 0x040fe4000780c0ff */
[----:B------:R-:W-:Y:S01]  /*350a0*/  LOP3.LUT P5, RZ, R15, 0x1, RZ, 0xc0, !PT ;  /* 0x000000010fff7812 */ /* 0x000fe200078ac0ff */
[----:B---3--:R0:W-:Y:S04]  /*350b0*/  @P3 STG.E.U8 desc[UR20][R166.64], R3 ;  /* 0x00000003a6003986 */ /* 0x0081e8000c101114 */
        /* <DEDUP_REMOVED lines=143> */
[----:B------:R-:W-:Y:S02]  /*359b0*/  LOP3.LUT P4, RZ, R11, 0x2000000, RZ, 0xc0, !PT ;  /* 0x020000000bff7812 */ /* 0x000fe4000788c0ff */
[----:B------:R-:W-:Y:S01]  /*359c0*/  LOP3.LUT R8, R8, 0xffdfffff, RZ, 0xc0, !PT ;  /* 0xffdfffff08087812 */ /* 0x000fe200078ec0ff */
[----:B------:R-:W2:Y:S01]  /*359d0*/  LDL.LU.64 R160, [R1+0x720] ;  /* 0x0007200001a07983 */ /* 0x000ea20000300a00 */
[----:B------:R-:W-:-:S09]  /*359e0*/  LOP3.LUT P0, RZ, R4, 0x1, RZ, 0xc0, !PT ;  /* 0x0000000104ff7812 */ /* 0x000fd2000780c0ff */
        /* <DEDUP_REMOVED lines=9> */
[----:B------:R-:W3:Y:S04]  /*35a80*/  LDL.LU.64 R166, [R1+0x718] ;  /* 0x0007180001a67983 */ /* 0x000ee80000300a00 */
[----:B----4-:R0:W-:Y:S02]  /*35a90*/  @P0 STG.E.U8 desc[UR20][R164.64], R3 ;  /* 0x00000003a4000986 */ /* 0x0101e4000c101114 */
[----:B0-----:R-:W-:-:S02]  /*35aa0*/  PRMT R3, R93, 0x7772, RZ ;  /* 0x000077725d037816 */ /* 0x001fc400000000ff */
        /* <DEDUP_REMOVED lines=35> */
[----:B------:R-:W-:Y:S04]  /*35ce0*/  @P4 STG.E.U8 desc[UR20][R160.64], R95 ;  /* 0x0000005fa0004986 */ /* 0x000fe8000c101114 */
[----:B---3--:R0:W-:Y:S01]  /*35cf0*/  @P3 STG.E.U8 desc[UR20][R166.64], R3 ;  /* 0x00000003a6003986 */ /* 0x0081e2000c101114 */
[C---:B------:R-:W-:Y:S02]  /*35d00*/  LOP3.LUT P1, RZ, R11.reuse, 0x40, RZ, 0xc0, !PT ;  /* 0x000000400bff7812 */ /* 0x040fe4000782c0ff */
[----:B------:R-:W-:Y:S02]  /*35d10*/  LOP3.LUT P0, RZ, R11, 0x20, RZ, 0xc0, !PT ;  /* 0x000000200bff7812 */ /* 0x000fe4000780c0ff */
[----:B0-----:R-:W-:-:S05]  /*35d20*/  PRMT R3, R96, 0x7771, RZ ;  /* 0x0000777160037816 */ /* 0x001fca00000000ff */
[----:B----4-:R0:W-:Y:S01]  /*35d30*/  @P6 STG.E.U8 desc[UR20][R164.64], R3 ;  /* 0x00000003a4006986 */ /* 0x0101e2000c101114 */
        /* <DEDUP_REMOVED lines=39> */
[----:B------:R-:W-:Y:S02]  /*35fb0*/  LOP3.LUT P1, RZ, R11, 0x1, RZ, 0xc0, !PT ;  /* 0x000000010bff7812 */ /* 0x000fe4000782c0ff */
[----:B------:R-:W-:Y:S01]  /*35fc0*/  LOP3.LUT P0, RZ, R12, 0x40000000, RZ, 0xc0, !PT ;  /* 0x400000000cff7812 */ /* 0x000fe2000780c0ff */
[----:B------:R-:W2:Y:S04]  /*35fd0*/  LDL.LU.64 R156, [R1+0x450] ;  /* 0x00045000019c7983 */ /* 0x000ea80000300a00 */
[----:B------:R-:W-:Y:S01]  /*35fe0*/  @P4 LOP3.LUT R8, R8, 0x1000, RZ, 0xfc, !PT ;  /* 0x0000100008084812 */ /* 0x000fe200078efcff */
[----:B------:R-:W2:Y:S01]  /*35ff0*/  LDL.LU.64 R162, [R1+0x448] ;  /* 0x0004480001a27983 */ /* 0x000ea20000300a00 */
[----:B------:R-:W-:-:S02]  /*36000*/  LOP3.LUT P4, RZ, R12, 0x400000, RZ, 0xc0, !PT ;  /* 0x004000000cff7812 */ /* 0x000fc4000788c0ff */
[----:B------:R-:W-:Y:S01]  /*36010*/  LOP3.LUT R8, R8, 0xffffdfff, RZ, 0xc0, !PT ;  /* 0xffffdfff08087812 */ /* 0x000fe200078ec0ff */
[----:B------:R-:W2:Y:S01]  /*36020*/  LDL.LU.64 R160, [R1+0x440] ;  /* 0x0004400001a07983 */ /* 0x000ea20000300a00 */
[----:B------:R-:W-:-:S09]  /*36030*/  LOP3.LUT P5, RZ, R12, 0x10000000, RZ, 0xc0, !PT ;  /* 0x100000000cff7812 */ /* 0x000fd200078ac0ff */
[----:B------:R-:W-:Y:S02]  /*36040*/  @P4 LOP3.LUT R8, R8, 0x2000, RZ, 0xfc, !PT ;  /* 0x0000200008084812 */ /* 0x000fe400078efcff */
[----:B------:R-:W-:Y:S02]  /*36050*/  LOP3.LUT P4, RZ, R12, 0x1000000, RZ, 0xc0, !PT ;  /* 0x010000000cff7812 */ /* 0x000fe4000788c0ff */
[----:B------:R-:W-:Y:S02]  /*36060*/  LOP3.LUT R8, R8, 0xffffbfff, RZ, 0xc0, !PT ;  /* 0xffffbfff08087812 */ /* 0x000fe400078ec0ff */
[----:B------:R-:W-:Y:S02]  /*36070*/  PRMT R97, R97, 0x7773, RZ ;  /* 0x0000777361617816 */ /* 0x000fe400000000ff */
[----:B------:R-:W-:-:S03]  /*36080*/  PRMT R3, R98, 0x7770, RZ ;  /* 0x0000777062037816 */ /* 0x000fc600000000ff */
[----:B---3--:R0:W-:Y:S04]  /*36090*/  @P1 STG.E.U8 desc[UR20][R166.64], R97 ;  /* 0x00000061a6001986 */ /* 0x0081e8000c101114 */
[----:B------:R-:W-:Y:S01]  /*360a0*/  @P4 LOP3.LUT R8, R8, 0x4000, RZ, 0xfc, !PT ;  /* 0x0000400008084812 */ /* 0x000fe200078efcff */
[----:B----4-:R1:W-:Y:S01]  /*360b0*/  @P0 STG.E.U8 desc[UR20][R164.64], R3 ;  /* 0x00000003a4000986 */ /* 0x0103e2000c101114 */
[----:B------:R-:W-:-:S03]  /*360c0*/  LOP3.LUT P4, RZ, R12, 0x4000000, RZ, 0xc0, !PT ;  /* 0x040000000cff7812 */ /* 0x000fc6000788c0ff */
[----:B0-----:R-:W3:Y:S01]  /*360d0*/  LDL.LU.64 R166, [R1+0x438] ;  /* 0x0004380001a67983 */ /* 0x001ee20000300a00 */
[----:B-1----:R-:W-:-:S03]  /*360e0*/  PRMT R3, R98, 0x7771, RZ ;  /* 0x0000777162037816 */ /* 0x002fc600000000ff */
        /* <DEDUP_REMOVED lines=37> */
[----:B---3--:R-:W-:Y:S01]  /*36340*/  @P3 STG.E.U8 desc[UR20][R166.64], R88 ;  /* 0x00000058a6003986 */ /* 0x008fe2000c101114 */
[----:B0-----:R-:W-:-:S05]  /*36350*/  PRMT R3, R89, 0x7770, RZ ;  /* 0x0000777059037816 */ /* 0x001fca00000000ff */
[----:B----4-:R0:W-:Y:S01]  /*36360*/  @P6 STG.E.U8 desc[UR20][R164.64], R3 ;  /* 0x00000003a4006986 */ /* 0x0101e2000c101114 */
        /* <DEDUP_REMOVED lines=36> */
[----:B------:R-:W2:Y:S04]  /*365b0*/  LDL.LU.64 R158, [R1+0x6c0] ;  /* 0x0006c000019e7983 */ /* 0x000ea80000300a00 */
[----:B------:R-:W2:Y:S01]  /*365c0*/  LDL.LU.64 R156, [R1+0x480] ;  /* 0x00048000019c7983 */ /* 0x000ea20000300a00 */
[----:B------:R-:W-:-:S02]  /*365d0*/  @P4 LOP3.LUT R8, R8, 0x8, RZ, 0xfc, !PT ;  /* 0x0000000808084812 */ /* 0x000fc400078efcff */
[C---:B------:R-:W-:Y:S01]  /*365e0*/  LOP3.LUT P4, RZ, R13.reuse, 0x40000, RZ, 0xc0, !PT ;  /* 0x000400000dff7812 */ /* 0x040fe2000788c0ff */
[----:B------:R-:W2:Y:S01]  /*365f0*/  LDL.LU.64 R162, [R1+0x6b8] ;  /* 0x0006b80001a27983 */ /* 0x000ea20000300a00 */
[C---:B------:R-:W-:Y:S02]  /*36600*/  LOP3.LUT P1, RZ, R13.reuse, 0x20000000, RZ, 0xc0, !PT ;  /* 0x200000000dff7812 */ /* 0x040fe4000782c0ff */
[----:B------:R-:W-:Y:S01]  /*36610*/  LOP3.LUT P0, RZ, R13, 0x4000000, RZ, 0xc0, !PT ;  /* 0x040000000dff7812 */ /* 0x000fe2000780c0ff */
[----:B------:R-:W2:Y:S01]  /*36620*/  LDL.LU.64 R160, [R1+0x5b8] ;  /* 0x0005b80001a07983 */ /* 0x000ea20000300a00 */
[----:B------:R-:W-:Y:S02]  /*36630*/  LOP3.LUT R8, R8, 0xffffffef, RZ, 0xc0, !PT ;  /* 0xffffffef08087812 */ /* 0x000fe400078ec0ff */
[C---:B------:R-:W-:Y:S02]  /*36640*/  PRMT R3, R90.reuse, 0x7772, RZ ;  /* 0x000077725a037816 */ /* 0x040fe400000000ff */
[----:B------:R-:W-:-:S03]  /*36650*/  PRMT R90, R90, 0x7773, RZ ;  /* 0x000077735a5a7816 */ /* 0x000fc600000000ff */
[----:B------:R-:W-:Y:S02]  /*36660*/  @P4 LOP3.LUT R8, R8, 0x10, RZ, 0xfc, !PT ;  /* 0x0000001008084812 */ /* 0x000fe400078efcff */
[C---:B------:R-:W-:Y:S01]  /*36670*/  LOP3.LUT P4, RZ, R13.reuse, 0x100000, RZ, 0xc0, !PT ;  /* 0x001000000dff7812 */ /* 0x040fe2000788c0ff */
[----:B---3--:R0:W-:Y:S01]  /*36680*/  @P1 STG.E.U8 desc[UR20][R166.64], R3 ;  /* 0x00000003a6001986 */ /* 0x0081e2000c101114 */
[----:B------:R-:W-:-:S03]  /*36690*/  LOP3.LUT P5, RZ, R13, 0x2000000, RZ, 0xc0, !PT ;  /* 0x020000000dff7812 */ /* 0x000fc600078ac0ff */
[----:B----4-:R1:W-:Y:S01]  /*366a0*/  @P0 STG.E.U8 desc[UR20][R164.64], R90 ;  /* 0x0000005aa4000986 */ /* 0x0103e2000c101114 */
[----:B------:R-:W-:-:S03]  /*366b0*/  LOP3.LUT R8, R8, 0xffffffdf, RZ, 0xc0, !PT ;  /* 0xffffffdf08087812 */ /* 0x000fc600078ec0ff */
[----:B0-----:R-:W3:Y:S04]  /*366c0*/  LDL.LU.64 R166, [R1+0x6b0] ;  /* 0x0006b00001a67983 */ /* 0x001ee80000300a00 */
[----:B-1----:R-:W4:Y:S01]  /*366d0*/  LDL.LU.64 R164, [R1+0x488] ;  /* 0x0004880001a47983 */ /* 0x002f220000300a00 */
[----:B------:R-:W-:Y:S02]  /*366e0*/  @P4 LOP3.LUT R8, R8, 0x20, RZ, 0xfc, !PT ;  /* 0x0000002008084812 */ /* 0x000fe400078efcff */
[----:B------:R-:W-:Y:S02]  /*366f0*/  LOP3.LUT P4, RZ, R13, 0x400000, RZ, 0xc0, !PT ;  /* 0x004000000dff7812 */ /* 0x000fe4000788c0ff */
[----:B------:R-:W-:Y:S02]  /*36700*/  PRMT R3, R91, 0x7770, RZ ;  /* 0x000077705b037816 */ /* 0x000fe400000000ff */
[----:B------:R-:W-:-:S03]  /*36710*/  LOP3.LUT R8, R8, 0xffffffbf, RZ, 0xc0, !PT ;  /* 0xffffffbf08087812 */ /* 0x000fc600078ec0ff */
[----:B------:R0:W-:Y:S06]  /*36720*/  @P5 STG.E.U8 desc[UR20][R170.64], R3 ;  /* 0x00000003aa005986 */ /* 0x0001ec000c101114 */
[----:B------:R-:W-:Y:S01]  /*36730*/  @P4 LOP3.LUT R8, R8, 0x40, RZ, 0xfc, !PT ;  /* 0x0000004008084812 */ /* 0x000fe200078efcff */
[----:B0-----:R-:W4:Y:S01]  /*36740*/  LDL.LU.64 R170, [R1+0x6a8] ;  /* 0x0006a80001aa7983 */ /* 0x001f220000300a00 */
[----:B------:R-:W-:Y:S02]  /*36750*/  LOP3.LUT P4, RZ, R13, 0x800000, RZ, 0xc0, !PT ;  /* 0x008000000dff7812 */ /* 0x000fe4000788c0ff */
[----:B------:R-:W-:-:S11]  /*36760*/  PRMT R3, R91, 0x7771, RZ ;  /* 0x000077715b037816 */ /* 0x000fd600000000ff */
[----:B------:R0:W-:Y:S01]  /*36770*/  @P4 STG.E.U8 desc[UR20][R168.64], R3 ;  /* 0x00000003a8004986 */ /* 0x0001e2000c101114 */
[----:B------:R-:W-:-:S03]  /*36780*/  LOP3.LUT P4, RZ, R8, 0x40, RZ, 0xc0, !PT ;  /* 0x0000004008ff7812 */ /* 0x000fc6000788c0ff */
[----:B0-----:R-:W4:Y:S01]  /*36790*/  LDL.LU.64 R168, [R1+0x5b0] ;  /* 0x0005b00001a87983 */ /* 0x001f220000300a00 */
[----:B------:R-:W-:-:S09]  /*367a0*/  PRMT R3, R91, 0x7772, RZ ;  /* 0x000077725b037816 */ /* 0x000fd200000000ff */
[----:B------:R0:W-:Y:S01]  /*367b0*/  @P4 STG.E.U8 desc[UR20][R52.64], R3 ;  /* 0x0000000334004986 */ /* 0x0001e2000c101114 */
[----:B------:R-:W-:Y:S02]  /*367c0*/  LOP3.LUT P4, RZ, R8, 0x20, RZ, 0xc0, !PT ;  /* 0x0000002008ff7812 */ /* 0x000fe4000788c0ff */
[----:B------:R-:W-:Y:S01]  /*367d0*/  PRMT R91, R91, 0x7773, RZ ;  /* 0x000077735b5b7816 */ /* 0x000fe200000000ff */
[----:B0-----:R-:W4:Y:S01]  /*367e0*/  LDL.LU.64 R52, [R1+0x6a0] ;  /* 0x0006a00001347983 */ /* 0x001f220000300a00 */
[----:B------:R-:W-:-:S09]  /*367f0*/  PRMT R3, R84, 0x7770, RZ ;  /* 0x0000777054037816 */ /* 0x000fd200000000ff */
[----:B--2---:R0:W-:Y:S04]  /*36800*/  @P4 STG.E.U8 desc[UR20][R54.64], R91 ;  /* 0x0000005b36004986 */ /* 0x0041e8000c101114 */
[----:B0-----:R-:W2:Y:S01]  /*36810*/  LDL.LU.64 R54, [R1+0x498] ;  /* 0x0004980001367983 */ /* 0x001ea20000300a00 */
        /* <DEDUP_REMOVED lines=18> */
[----:B------:R0:W-:Y:S01]  /*36940*/  @P4 STG.E.U8 desc[UR20][R160.64], R3 ;  /* 0x00000003a0004986 */ /* 0x0001e2000c101114 */
[----:B------:R-:W-:Y:S02]  /*36950*/  LOP3.LUT P2, RZ, R13, 0x8, RZ, 0xc0, !PT ;  /* 0x000000080dff7812 */ /* 0x000fe4000784c0ff */
[C---:B0-----:R-:W-:Y:S02]  /*36960*/  PRMT R3, R85.reuse, 0x7772, RZ ;  /* 0x0000777255037816 */ /* 0x041fe400000000ff */
[----:B------:R-:W-:-:S03]  /*36970*/  PRMT R85, R85, 0x7773, RZ ;  /* 0x0000777355557816 */ /* 0x000fc600000000ff */
[----:B---3--:R-:W-:Y:S04]  /*36980*/  @P3 STG.E.U8 desc[UR20][R166.64], R3 ;  /* 0x00000003a6003986 */ /* 0x008fe8000c101114 */
[----:B----4-:R0:W-:Y:S04]  /*36990*/  @P6 STG.E.U8 desc[UR20][R164.64], R85 ;  /* 0x00000055a4006986 */ /* 0x0101e8000c101114 */
[----:B0-----:R-:W3:Y:S01]  /*369a0*/  LDL.LU.64 R164, [R1+0x698] ;  /* 0x0006980001a47983 */ /* 0x001ee20000300a00 */
[----:B------:R-:W-:-:S05]  /*369b0*/  PRMT R3, R86, 0x7770, RZ ;  /* 0x0000777056037816 */ /* 0x000fca00000000ff */
[----:B------:R0:W-:Y:S01]  /*369c0*/  @P2 STG.E.U8 desc[UR20][R170.64], R3 ;  /* 0x00000003aa002986 */ /* 0x0001e2000c101114 */
[----:B------:R-:W-:-:S03]  /*369d0*/  LOP3.LUT P1, RZ, R13, 0x2, RZ, 0xc0, !PT ;  /* 0x000000020dff7812 */ /* 0x000fc6000782c0ff */
[----:B0-----:R-:W4:Y:S01]  /*369e0*/  LDL.LU.64 R170, [R1+0x5a8] ;  /* 0x0005a80001aa7983 */ /* 0x001f220000300a00 */
[C---:B------:R-:W-:Y:S02]  /*369f0*/  PRMT R3, R86.reuse, 0x7771, RZ ;  /* 0x0000777156037816 */ /* 0x040fe400000000ff */
[----:B------:R-:W-:Y:S01]  /*36a00*/  LOP3.LUT P0, RZ, R13, 0x1, RZ, 0xc0, !PT ;  /* 0x000000010dff7812 */ /* 0x000fe2000780c0ff */
[----:B------:R-:W4:Y:S06]  /*36a10*/  LDL.LU.64 R162, [R1+0x690] ;  /* 0x0006900001a27983 */ /* 0x000f2c0000300a00 */
[----:B------:R0:W-:Y:S04]  /*36a20*/  @P1 STG.E.U8 desc[UR20][R168.64], R3 ;  /* 0x00000003a8001986 */ /* 0x0001e8000c101114 */
[----:B0-----:R-:W4:Y:S01]  /*36a30*/  LDL.LU.64 R168, [R1+0x4a0] ;  /* 0x0004a00001a87983 */ /* 0x001f220000300a00 */
[----:B------:R-:W-:-:S02]  /*36a40*/  PRMT R3, R86, 0x7772, RZ ;  /* 0x0000777256037816 */ /* 0x000fc400000000ff */
[----:B------:R-:W-:-:S03]  /*36a50*/  LOP3.LUT P5, RZ, R0, 0x40000000, RZ, 0xc0, !PT ;  /* 0x4000000000ff7812 */ /* 0x000fc600078ac0ff */
[----:B------:R0:W-:Y:S01]  /*36a60*/  @P0 STG.E.U8 desc[UR20][R52.64], R3 ;  /* 0x0000000334000986 */ /* 0x0001e2000c101114 */
[----:B------:R-:W-:-:S03]  /*36a70*/  PRMT R86, R86, 0x7773, RZ ;  /* 0x0000777356567816 */ /* 0x000fc600000000ff */
[----:B0-----:R-:W4:Y:S06]  /*36a80*/  LDL.LU.64 R52, [R1+0x688] ;  /* 0x0006880001347983 */ /* 0x001f2c0000300a00 */
[----:B--2---:R0:W-:Y:S04]  /*36a90*/  @P5 STG.E.U8 desc[UR20][R54.64], R86 ;  /* 0x0000005636005986 */ /* 0x0041e8000c101114 */
[----:B0-----:R-:W2:Y:S01]  /*36aa0*/  LDL.LU.64 R54, [R1+0x5a0] ;  /* 0x0005a00001367983 */ /* 0x001ea20000300a00 */
[----:B------:R-:W-:-:S02]  /*36ab0*/  LOP3.LUT P3, RZ, R0, 0x800, RZ, 0xc0, !PT ;  /* 0x0000080000ff7812 */ /* 0x000fc4000786c0ff */
[----:B------:R-:W-:Y:S01]  /*36ac0*/  LOP3.LUT R2, R2, 0xfdffffff, RZ, 0xc0, !PT ;  /* 0xfdffffff02027812 */ /* 0x000fe200078ec0ff */
[----:B------:R-:W2:Y:S01]  /*36ad0*/  LDL.LU.64 R160, [R1+0x680] ;  /* 0x0006800001a07983 */ /* 0x000ea20000300a00 */
[----:B------:R-:W-:-:S03]  /*36ae0*/  LOP3.LUT P1, RZ, R0, 0x10000000, RZ, 0xc0, !PT ;  /* 0x1000000000ff7812 */ /* 0x000fc6000782c0ff */
[----:B------:R-:W2:Y:S06]  /*36af0*/  LDL.LU.64 R166, [R1+0x4b0] ;  /* 0x0004b00001a67983 */ /* 0x000eac0000300a00 */
        /* <DEDUP_REMOVED lines=12> */
[----:B------:R-:W-:Y:S02]  /*36bc0*/  PRMT R3, R87, 0x7770, RZ ;  /* 0x0000777057037816 */ /* 0x000fe400000000ff */
[----:B------:R-:W-:-:S07]  /*36bd0*/  LOP3.LUT P0, RZ, R0, 0x4000000, RZ, 0xc0, !PT ;  /* 0x0400000000ff7812 */ /* 0x000fce000780c0ff */
[----:B------:R-:W-:Y:S02]  /*36be0*/  @P3 LOP3.LUT R2, R2, 0x20000000, RZ, 0xfc, !PT ;  /* 0x2000000002023812 */ /* 0x000fe400078efcff */
[C---:B------:R-:W-:Y:S02]  /*36bf0*/  LOP3.LUT P3, RZ, R0.reuse, 0x100000, RZ, 0xc0, !PT ;  /* 0x0010000000ff7812 */ /* 0x040fe4000786c0ff */
[----:B------:R-:W-:Y:S02]  /*36c00*/  LOP3.LUT P5, RZ, R0, 0x80, RZ, 0xc0, !PT ;  /* 0x0000008000ff7812 */ /* 0x000fe400078ac0ff */
[----:B------:R-:W-:-:S09]  /*36c10*/  LOP3.LUT R2, R2, 0xbfffffff, RZ, 0xc0, !PT ;  /* 0xbfffffff02027812 */ /* 0x000fd200078ec0ff */
[----:B------:R-:W-:-:S04]  /*36c20*/  @P3 LOP3.LUT R2, R2, 0x40000000, RZ, 0xfc, !PT ;  /* 0x4000000002023812 */ /* 0x000fc800078efcff */
[----:B------:R-:W-:-:S04]  /*36c30*/  LOP3.LUT R2, R2, 0xff7fffff, RZ, 0xc0, !PT ;  /* 0xff7fffff02027812 */ /* 0x000fc800078ec0ff */
[----:B------:R-:W-:Y:S01]  /*36c40*/  @P5 LOP3.LUT R2, R2, 0x800000, RZ, 0xfc, !PT ;  /* 0x0080000002025812 */ /* 0x000fe200078efcff */
[----:B---3--:R0:W-:Y:S04]  /*36c50*/  @P1 STG.E.U8 desc[UR20][R164.64], R3 ;  /* 0x00000003a4001986 */ /* 0x0081e8000c101114 */
[----:B0-----:R-:W3:Y:S01]  /*36c60*/  LDL.LU.64 R164, [R1+0x678] ;  /* 0x0006780001a47983 */ /* 0x001ee20000300a00 */
[----:B------:R-:W-:-:S05]  /*36c70*/  PRMT R3, R87, 0x7771, RZ ;  /* 0x0000777157037816 */ /* 0x000fca00000000ff */
[----:B----4-:R0:W-:Y:S01]  /*36c80*/  @P0 STG.E.U8 desc[UR20][R170.64], R3 ;  /* 0x00000003aa000986 */ /* 0x0101e2000c101114 */
[C---:B------:R-:W-:Y:S02]  /*36c90*/  LOP3.LUT P5, RZ, R0.reuse, 0x100, RZ, 0xc0, !PT ;  /* 0x0000010000ff7812 */ /* 0x040fe400078ac0ff */
[C---:B------:R-:W-:Y:S02]  /*36ca0*/  LOP3.LUT P2, RZ, R0.reuse, 0x1000000, RZ, 0xc0, !PT ;  /* 0x0100000000ff7812 */ /* 0x040fe4000784c0ff */
[----:B------:R-:W-:Y:S01]  /*36cb0*/  LOP3.LUT P3, RZ, R0, 0x400000, RZ, 0xc0, !PT ;  /* 0x0040000000ff7812 */ /* 0x000fe2000786c0ff */
[----:B0-----:R-:W4:Y:S04]  /*36cc0*/  LDL.LU.64 R170, [R1+0x598] ;  /* 0x0005980001aa7983 */ /* 0x001f280000300a00 */
[----:B------:R-:W4:Y:S01]  /*36cd0*/  LDL.LU.64 R156, [R1+0x670] ;  /* 0x00067000019c7983 */ /* 0x000f220000300a00 */
[----:B------:R-:W-:-:S02]  /*36ce0*/  LOP3.LUT R2, R2, 0xfeffffff, RZ, 0xc0, !PT ;  /* 0xfeffffff02027812 */ /* 0x000fc400078ec0ff */
[C---:B------:R-:W-:Y:S02]  /*36cf0*/  PRMT R3, R87.reuse, 0x7772, RZ ;  /* 0x0000777257037816 */ /* 0x040fe400000000ff */
[----:B------:R-:W-:Y:S02]  /*36d00*/  PRMT R87, R87, 0x7773, RZ ;  /* 0x0000777357577816 */ /* 0x000fe400000000ff */
[----:B------:R-:W-:Y:S01]  /*36d10*/  @P5 LOP3.LUT R2, R2, 0x1000000, RZ, 0xfc, !PT ;  /* 0x0100000002025812 */ /* 0x000fe200078efcff */
[----:B------:R-:W-:Y:S04]  /*36d20*/  @P2 STG.E.U8 desc[UR20][R162.64], R3 ;  /* 0x00000003a2002986 */ /* 0x000fe8000c101114 */
[----:B------:R0:W-:Y:S01]  /*36d30*/  @P3 STG.E.U8 desc[UR20][R168.64], R87 ;  /* 0x00000057a8003986 */ /* 0x0001e2000c101114 */
[----:B------:R-:W-:-:S03]  /*36d40*/  LOP3.LUT P3, RZ, R2, 0x40000000, RZ, 0xc0, !PT ;  /* 0x4000000002ff7812 */ /* 0x000fc6000786c0ff */
[----:B0-----:R-:W4:Y:S01]  /*36d50*/  LDL.LU.64 R168, [R1+0x4b8] ;  /* 0x0004b80001a87983 */ /* 0x001f220000300a00 */
[----:B------:R-:W-:-:S09]  /*36d60*/  PRMT R3, R80, 0x7770, RZ ;  /* 0x0000777050037816 */ /* 0x000fd200000000ff */
[----:B------:R0:W-:Y:S01]  /*36d70*/  @P3 STG.E.U8 desc[UR20][R52.64], R3 ;  /* 0x0000000334003986 */ /* 0x0001e2000c101114 */
[----:B------:R-:W-:-:S03]  /*36d80*/  LOP3.LUT P3, RZ, R2, 0x20000000, RZ, 0xc0, !PT ;  /* 0x2000000002ff7812 */ /* 0x000fc6000786c0ff */
[----:B0-----:R-:W4:Y:S01]  /*36d90*/  LDL.LU.64 R52, [R1+0x668] ;  /* 0x0006680001347983 */ /* 0x001f220000300a00 */
[----:B------:R-:W-:-:S03]  /*36da0*/  PRMT R3, R80, 0x7771, RZ ;  /* 0x0000777150037816 */ /* 0x000fc600000000ff */
[----:B------:R-:W4:Y:S06]  /*36db0*/  LDL.LU.64 R162, [R1+0x590] ;  /* 0x0005900001a27983 */ /* 0x000f2c0000300a00 */
[----:B--2---:R0:W-:Y:S04]  /*36dc0*/  @P3 STG.E.U8 desc[UR20][R54.64], R3 ;  /* 0x0000000336003986 */ /* 0x0041e8000c101114 */
[----:B0-----:R-:W2:Y:S01]  /*36dd0*/  LDL.LU.64 R54, [R1+0x660] ;  /* 0x0006600001367983 */ /* 0x001ea20000300a00 */
[----:B------:R-:W-:-:S02]  /*36de0*/  LOP3.LUT P3, RZ, R2, 0x10000000, RZ, 0xc0, !PT ;  /* 0x1000000002ff7812 */ /* 0x000fc4000786c0ff */
[C---:B------:R-:W-:Y:S02]  /*36df0*/  PRMT R3, R80.reuse, 0x7772, RZ ;  /* 0x0000777250037816 */ /* 0x040fe400000000ff */
[----:B------:R-:W-:-:S09]  /*36e00*/  PRMT R80, R80, 0x7773, RZ ;  /* 0x0000777350507816 */ /* 0x000fd200000000ff */
[----:B------:R0:W-:Y:S01]  /*36e10*/  @P3 STG.E.U8 desc[UR20][R160.64], R3 ;  /* 0x00000003a0003986 */ /* 0x0001e2000c101114 */
[----:B------:R-:W-:-:S03]  /*36e20*/  LOP3.LUT P3, RZ, R2, 0x8000000, RZ, 0xc0, !PT ;  /* 0x0800000002ff7812 */ /* 0x000fc6000786c0ff */
[----:B0-----:R-:W2:Y:S10]  /*36e30*/  LDL.LU.64 R160, [R1+0x4c8] ;  /* 0x0004c80001a07983 */ /* 0x001eb40000300a00 */
[----:B------:R0:W-:Y:S01]  /*36e40*/  @P3 STG.E.U8 desc[UR20][R166.64], R80 ;  /* 0x00000050a6003986 */ /* 0x0001e2000c101114 */
[----:B------:R-:W-:-:S02]  /*36e50*/  LOP3.LUT P3, RZ, R2, 0x4000000, RZ, 0xc0, !PT ;  /* 0x0400000002ff7812 */ /* 0x000fc4000786c0ff */
[----:B------:R-:W-:Y:S01]  /*36e60*/  PRMT R3, R81, 0x7770, RZ ;  /* 0x0000777051037816 */ /* 0x000fe200000000ff */
[----:B0-----:R-:W2:Y:S01]  /*36e70*/  LDL.LU.64 R166, [R1+0x658] ;  /* 0x0006580001a67983 */ /* 0x001ea20000300a00 */
[C---:B------:R-:W-:Y:S02]  /*36e80*/  LOP3.LUT P5, RZ, R0.reuse, 0x400, RZ, 0xc0, !PT ;  /* 0x0000040000ff7812 */ /* 0x040fe400078ac0ff */
[C---:B------:R-:W-:Y:S02]  /*36e90*/  LOP3.LUT P1, RZ, R0.reuse, 0x40, RZ, 0xc0, !PT ;  /* 0x0000004000ff7812 */ /* 0x040fe4000782c0ff */
[----:B------:R-:W-:-:S05]  /*36ea0*/  LOP3.LUT P0, RZ, R0, 0x10, RZ, 0xc0, !PT ;  /* 0x0000001000ff7812 */ /* 0x000fca000780c0ff */
[----:B---3--:R0:W-:Y:S01]  /*36eb0*/  @P3 STG.E.U8 desc[UR20][R164.64], R3 ;  /* 0x00000003a4003986 */ /* 0x0081e2000c101114 */
[----:B------:R-:W-:-:S03]  /*36ec0*/  LOP3.LUT P3, RZ, R2, 0x2000000, RZ, 0xc0, !PT ;  /* 0x0200000002ff7812 */ /* 0x000fc6000786c0ff */
[----:B0-----:R-:W3:Y:S01]  /*36ed0*/  LDL.LU.64 R164, [R1+0x588] ;  /* 0x0005880001a47983 */ /* 0x001ee20000300a00 */
[----:B------:R-:W-:-:S09]  /*36ee0*/  PRMT R3, R81, 0x7771, RZ ;  /* 0x0000777151037816 */ /* 0x000fd200000000ff */
[----:B----4-:R0:W-:Y:S02]  /*36ef0*/  @P3 STG.E.U8 desc[UR20][R170.64], R3 ;  /* 0x00000003aa003986 */ /* 0x0101e4000c101114 */
[C---:B0-----:R-:W-:Y:S02]  /*36f00*/  PRMT R3, R81.reuse, 0x7772, RZ ;  /* 0x0000777251037816 */ /* 0x041fe400000000ff */
[----:B------:R-:W4:Y:S04]  /*36f10*/  LDL.LU.64 R170, [R1+0x650] ;  /* 0x0006500001aa7983 */ /* 0x000f280000300a00 */
[----:B------:R0:W-:Y:S01]  /*36f20*/  @P5 STG.E.U8 desc[UR20][R156.64], R3 ;  /* 0x000000039c005986 */ /* 0x0001e2000c101114 */
[----:B------:R-:W-:Y:S02]  /*36f30*/  LOP3.LUT P5, RZ, R2, 0x1000000, RZ, 0xc0, !PT ;  /* 0x0100000002ff7812 */ /* 0x000fe400078ac0ff */
[----:B------:R-:W-:-:S11]  /*36f40*/  PRMT R81, R81, 0x7773, RZ ;  /* 0x0000777351517816 */ /* 0x000fd600000000ff */
[----:B------:R1:W-:Y:S01]  /*36f50*/  @P5 STG.E.U8 desc[UR20][R168.64], R81 ;  /* 0x00000051a8005986 */ /* 0x0003e2000c101114 */
[----:B------:R-:W-:Y:S02]  /*36f60*/  LOP3.LUT P5, RZ, R2, 0x800000, RZ, 0xc0, !PT ;  /* 0x0080000002ff7812 */ /* 0x000fe400078ac0ff */
[C---:B0-----:R-:W-:Y:S01]  /*36f70*/  PRMT R3, R82.reuse, 0x7770, RZ ;  /* 0x0000777052037816 */ /* 0x041fe200000000ff */
[----:B-1----:R-:W4:Y:S10]  /*36f80*/  LDL.LU.64 R168, [R1+0x4d0] ;  /* 0x0004d00001a87983 */ /* 0x002f340000300a00 */
[----:B------:R0:W-:Y:S04]  /*36f90*/  @P5 STG.E.U8 desc[UR20][R52.64], R3 ;  /* 0x0000000334005986 */ /* 0x0001e8000c101114 */
[----:B0-----:R-:W4:Y:S01]  /*36fa0*/  LDL.LU.64 R52, [R1+0x648] ;  /* 0x0006480001347983 */ /* 0x001f220000300a00 */
[----:B------:R-:W-:-:S05]  /*36fb0*/  PRMT R3, R82, 0x7771, RZ ;  /* 0x0000777152037816 */ /* 0x000fca00000000ff */
[----:B------:R0:W-:Y:S02]  /*36fc0*/  @P1 STG.E.U8 desc[UR20][R162.64], R3 ;  /* 0x00000003a2001986 */ /* 0x0001e4000c101114 */
[----:B0-----:R-:W-:-:S05]  /*36fd0*/  PRMT R3, R82, 0x7772, RZ ;  /* 0x0000777252037816 */ /* 0x001fca00000000ff */
[----:B--2---:R0:W-:Y:S04]  /*36fe0*/  @P0 STG.E.U8 desc[UR20][R54.64], R3 ;  /* 0x0000000336000986 */ /* 0x0041e8000c101114 */
[----:B0-----:R-:W2:Y:S01]  /*36ff0*/  LDL.LU.64 R54, [R1+0x580] ;  /* 0x0005800001367983 */ /* 0x001ea20000300a00 */
[C---:B------:R-:W-:Y:S02]  /*37000*/  LOP3.LUT P4, RZ, R0.reuse, 0x8, RZ, 0xc0, !PT ;  /* 0x0000000800ff7812 */ /* 0x040fe4000788c0ff */
[----:B------:R-:W-:Y:S02]  /*37010*/  LOP3.LUT P6, RZ, R0, 0x4, RZ, 0xc0, !PT ;  /* 0x0000000400ff7812 */ /* 0x000fe400078cc0ff */
[----:B------:R-:W-:Y:S02]  /*37020*/  PRMT R82, R82, 0x7773, RZ ;  /* 0x0000777352527816 */ /* 0x000fe400000000ff */
[----:B------:R-:W-:-:S02]  /*37030*/  PRMT R3, R83, 0x7770, RZ ;  /* 0x0000777053037816 */ /* 0x000fc400000000ff */
[----:B------:R-:W-:-:S05]  /*37040*/  LOP3.LUT P2, RZ, R0, 0x1, RZ, 0xc0, !PT ;  /* 0x0000000100ff7812 */ /* 0x000fca000784c0ff */
[----:B------:R-:W-:Y:S01]  /*37050*/  @P4 STG.E.U8 desc[UR20][R160.64], R82 ;  /* 0x00000052a0004986 */ /* 0x000fe2000c101114 */
[----:B------:R-:W-:Y:S01]  /*37060*/  ISETP.LT.AND P4, PT, R6, UR5, !P2 ;  /* 0x0000000506007c0c */ /* 0x000fe2000d781270 */
[----:B------:R-:W-:Y:S01]  /*37070*/  ULDC UR5, c[0x0][0x228] ;  /* 0x00008a0000057ab9 */ /* 0x000fe20000000800 */
[----:B------:R-:W-:Y:S01]  /*37080*/  LOP3.LUT P5, RZ, R2, 0x400000, RZ, 0xc0, !PT ;  /* 0x0040000002ff7812 */ /* 0x000fe200078ac0ff */
[----:B------:R0:W-:Y:S04]  /*37090*/  @P6 STG.E.U8 desc[UR20][R166.64], R3 ;  /* 0x00000003a6006986 */ /* 0x0001e8000c101114 */
[----:B0-----:R-:W2:Y:S01]  /*370a0*/  LDL.LU.64 R166, [R1+0x640] ;  /* 0x0006400001a67983 */ /* 0x001ea20000300a00 */
[----:B------:R-:W-:Y:S02]  /*370b0*/  PRMT R3, R83, 0x7771, RZ ;  /* 0x0000777153037816 */ /* 0x000fe400000000ff */
[----:B------:R-:W-:-:S03]  /*370c0*/  LOP3.LUT P3, RZ, R0, 0x2, RZ, 0xc0, !PT ;  /* 0x0000000200ff7812 */ /* 0x000fc6000786c0ff */
[----:B---3--:R0:W-:Y:S01]  /*370d0*/  @P4 STG.E.U8 desc[UR20][R164.64], R3 ;  /* 0x00000003a4004986 */ /* 0x0081e2000c101114 */
[----:B------:R-:W-:Y:S01]  /*370e0*/  ISETP.LT.AND P4, PT, R5, UR4, !P5 ;  /* 0x0000000405007c0c */ /* 0x000fe2000ef81270 */
[----:B------:R-:W-:Y:S02]  /*370f0*/  ULDC UR4, c[0x0][0x228] ;  /* 0x00008a0000047ab9 */ /* 0x000fe40000000800 */
[----:B0-----:R-:W3:Y:S01]  /*37100*/  LDL.LU.64 R164, [R1+0x4e0] ;  /* 0x0004e00001a47983 */ /* 0x001ee20000300a00 */
[----:B------:R-:W-:Y:S02]  /*37110*/  PRMT R3, R83, 0x7772, RZ ;  /* 0x0000777253037816 */ /* 0x000fe400000000ff */
[----:B------:R-:W-:Y:S01]  /*37120*/  ISETP.LT.AND P5, PT, R6, UR4, !P5 ;  /* 0x0000000406007c0c */ /* 0x000fe2000efa1270 */
[----:B------:R-:W-:-:S06]  /*37130*/  ULDC UR4, c[0x0][0x228] ;  /* 0x00008a0000047ab9 */ /* 0x000fcc0000000800 */
[----:B----4-:R0:W-:Y:S01]  /*37140*/  @P4 STG.E.U8 desc[UR20][R170.64], R3 ;  /* 0x00000003aa004986 */ /* 0x0101e2000c101114 */
[----:B------:R-:W-:-:S03]  /*37150*/  PRMT R83, R83, 0x7773, RZ ;  /* 0x0000777353537816 */ /* 0x000fc600000000ff */
[----:B0-----:R-:W4:Y:S01]  /*37160*/  LDL.LU.64 R170, [R1+0x638] ;  /* 0x0006380001aa7983 */ /* 0x001f220000300a00 */
[----:B------:R-:W-:-:S03]  /*37170*/  PRMT R3, R76, 0x7770, RZ ;  /* 0x000077704c037816 */ /* 0x000fc600000000ff */
[----:B------:R0:W-:Y:S01]  /*37180*/  @P5 STG.E.U8 desc[UR20][R168.64], R83 ;  /* 0x00000053a8005986 */ /* 0x0001e2000c101114 */
[----:B------:R-:W-:Y:S01]  /*37190*/  ISETP.LT.AND P5, PT, R5, UR4, !P3 ;  /* 0x0000000405007c0c */ /* 0x000fe2000dfa1270 */
[----:B------:R-:W-:Y:S02]  /*371a0*/  ULDC UR4, c[0x0][0x228] ;  /* 0x00008a0000047ab9 */ /* 0x000fe40000000800 */
[----:B0-----:R-:W4:Y:S10]  /*371b0*/  LDL.LU.64 R168, [R1+0x578] ;  /* 0x0005780001a87983 */ /* 0x001f340000300a00 */
[----:B------:R0:W-:Y:S01]  /*371c0*/  @P5 STG.E.U8 desc[UR20][R52.64], R3 ;  /* 0x0000000334005986 */ /* 0x0001e2000c101114 */
[----:B------:R-:W-:Y:S01]  /*371d0*/  ISETP.LT.AND P5, PT, R6, UR4, !P3 ;  /* 0x0000000406007c0c */ /* 0x000fe2000dfa1270 */
[----:B------:R-:W-:-:S02]  /*371e0*/  ULDC UR4, c[0x0][0x228] ;  /* 0x00008a0000047ab9 */ /* 0x000fc40000000800 */
[----:B0-----:R-:W4:Y:S01]  /*371f0*/  LDL.LU.64 R52, [R1+0x630] ;  /* 0x0006300001347983 */ /* 0x001f220000300a00 */
[----:B------:R-:W-:-:S09]  /*37200*/  PRMT R3, R76, 0x7771, RZ ;  /* 0x000077714c037816 */ /* 0x000fd200000000ff */
[----:B--2---:R0:W-:Y:S04]  /*37210*/  @P5 STG.E.U8 desc[UR20][R54.64], R3 ;  /* 0x0000000336005986 */ /* 0x0041e8000c101114 */
[----:B0-----:R-:W2:Y:S01]  /*37220*/  LDL.LU.64 R54, [R1+0x4e8] ;  /* 0x0004e80001367983 */ /* 0x001ea20000300a00 */
[----:B------:R-:W-:-:S04]  /*37230*/  LOP3.LUT P1, RZ, R0, 0x20, RZ, 0xc0, !PT ;  /* 0x0000002000ff7812 */ /* 0x000fc8000782c0ff */
[----:B------:R-:W-:Y:S01]  /*37240*/  ISETP.LT.AND P5, PT, R5, UR4, !P1 ;  /* 0x0000000405007c0c */ /* 0x000fe2000cfa1270 */
[----:B------:R-:W-:Y:S01]  /*37250*/  ULDC UR4, c[0x0][0x228] ;  /* 0x00008a0000047ab9 */ /* 0x000fe20000000800 */
[C---:B------:R-:W-:Y:S02]  /*37260*/  PRMT R3, R76.reuse, 0x7772, RZ ;  /* 0x000077724c037816 */ /* 0x040fe400000000ff */
[----:B------:R-:W-:Y:S02]  /*37270*/  PRMT R76, R76, 0x7773, RZ ;  /* 0x000077734c4c7816 */ /* 0x000fe400000000ff */
[----:B------:R-:W-:-:S07]  /*37280*/  LOP3.LUT P2, RZ, R0, 0x200, RZ, 0xc0, !PT ;  /* 0x0000020000ff7812 */ /* 0x000fce000784c0ff */
[----:B------:R0:W-:Y:S01]  /*37290*/  @P5 STG.E.U8 desc[UR20][R166.64], R3 ;  /* 0x00000003a6005986 */ /* 0x0001e2000c101114 */
[----:B------:R-:W-:Y:S01]  /*372a0*/  ISETP.LT.AND P5, PT, R6, UR4, !P1 ;  /* 0x0000000406007c0c */ /* 0x000fe2000cfa1270 */
[----:B------:R-:W-:Y:S02]  /*372b0*/  ULDC UR4, c[0x0][0x228] ;  /* 0x00008a0000047ab9 */ /* 0x000fe40000000800 */
[----:B0-----:R-:W2:Y:S01]  /*372c0*/  LDL.LU.64 R166, [R1+0x628] ;  /* 0x0006280001a67983 */ /* 0x001ea20000300a00 */
[----:B------:R-:W-:Y:S02]  /*372d0*/  PRMT R3, R77, 0x7770, RZ ;  /* 0x000077704d037816 */ /* 0x000fe400000000ff */
[----:B------:R-:W-:-:S07]  /*372e0*/  LOP3.LUT P6, RZ, R0, 0x1000, RZ, 0xc0, !PT ;  /* 0x0000100000ff7812 */ /* 0x000fce00078cc0ff */
[----:B---3--:R0:W-:Y:S01]  /*372f0*/  @P5 STG.E.U8 desc[UR20][R164.64], R76 ;  /* 0x0000004ca4005986 */ /* 0x0081e2000c101114 */
[----:B------:R-:W-:Y:S01]  /*37300*/  ISETP.LT.AND P5, PT, R5, UR4, !P2 ;  /* 0x0000000405007c0c */ /* 0x000fe2000d7a1270 */
[----:B------:R-:W-:Y:S02]  /*37310*/  ULDC UR4, c[0x0][0x228] ;  /* 0x00008a0000047ab9 */ /* 0x000fe40000000800 */
[----:B0-----:R-:W3:Y:S10]  /*37320*/  LDL.LU.64 R164, [R1+0x570] ;  /* 0x0005700001a47983 */ /* 0x001ef40000300a00 */
[----:B----4-:R0:W-:Y:S01]  /*37330*/  @P5 STG.E.U8 desc[UR20][R170.64], R3 ;  /* 0x00000003aa005986 */ /* 0x0101e2000c101114 */
[----:B------:R-:W-:Y:S01]  /*37340*/  ISETP.LT.AND P5, PT, R6, UR4, !P2 ;  /* 0x0000000406007c0c */ /* 0x000fe2000d7a1270 */
[----:B------:R-:W-:-:S02]  /*37350*/  ULDC UR4, c[0x0][0x228] ;  /* 0x00008a0000047ab9 */ /* 0x000fc40000000800 */
[----:B0-----:R-:W4:Y:S01]  /*37360*/  LDL.LU.64 R170, [R1+0x620] ;  /* 0x0006200001aa7983 */ /* 0x001f220000300a00 */
[----:B------:R-:W-:-:S09]  /*37370*/  PRMT R3, R77, 0x7771, RZ ;  /* 0x000077714d037816 */ /* 0x000fd200000000ff */
[----:B------:R0:W-:Y:S01]  /*37380*/  @P5 STG.E.U8 desc[UR20][R168.64], R3 ;  /* 0x00000003a8005986 */ /* 0x0001e2000c101114 */
[----:B------:R-:W-:Y:S01]  /*37390*/  ISETP.LT.AND P5, PT, R5, UR4, !P6 ;  /* 0x0000000405007c0c */ /* 0x000fe2000f7a1270 */
[----:B------:R-:W-:Y:S02]  /*373a0*/  ULDC UR4, c[0x0][0x228] ;  /* 0x00008a0000047ab9 */ /* 0x000fe40000000800 */
[----:B0-----:R-:W4:Y:S01]  /*373b0*/  LDL.LU.64 R168, [R1+0x4f8] ;  /* 0x0004f80001a87983 */ /* 0x001f220000300a00 */
[----:B------:R-:W-:-:S09]  /*373c0*/  PRMT R3, R77, 0x7772, RZ ;  /* 0x000077724d037816 */ /* 0x000fd200000000ff */
[----:B------:R0:W-:Y:S01]  /*373d0*/  @P5 STG.E.U8 desc[UR20][R52.64], R3 ;  /* 0x0000000334005986 */ /* 0x0001e2000c101114 */
[----:B------:R-:W-:Y:S01]  /*373e0*/  ISETP.LT.AND P5, PT, R6, UR4, !P6 ;  /* 0x0000000406007c0c */ /* 0x000fe2000f7a1270 */
[----:B------:R-:W-:Y:S01]  /*373f0*/  ULDC UR4, c[0x0][0x228] ;  /* 0x00008a0000047ab9 */ /* 0x000fe20000000800 */
[----:B------:R-:W-:Y:S01]  /*37400*/  PRMT R77, R77, 0x7773, RZ ;  /* 0x000077734d4d7816 */ /* 0x000fe200000000ff */
[----:B0-----:R-:W4:Y:S10]  /*37410*/  LDL.LU.64 R52, [R1+0x618] ;  /* 0x0006180001347983 */ /* 0x001f340000300a00 */
[----:B--2---:R0:W-:Y:S04]  /*37420*/  @P5 STG.E.U8 desc[UR20][R54.64], R77 ;  /* 0x0000004d36005986 */ /* 0x0041e8000c101114 */
[----:B0-----:R-:W2:Y:S01]  /*37430*/  LDL.LU.64 R54, [R1+0x568] ;  /* 0x0005680001367983 */ /* 0x001ea20000300a00 */
[----:B------:R-:W-:-:S04]  /*37440*/  LOP3.LUT P3, RZ, R0, 0x8000, RZ, 0xc0, !PT ;  /* 0x0000800000ff7812 */ /* 0x000fc8000786c0ff */
[----:B------:R-:W-:Y:S01]  /*37450*/  ISETP.LT.AND P5, PT, R5, UR4, !P3 ;  /* 0x0000000405007c0c */ /* 0x000fe2000dfa1270 */
[----:B------:R-:W-:Y:S01]  /*37460*/  ULDC UR4, c[0x0][0x228] ;  /* 0x00008a0000047ab9 */ /* 0x000fe20000000800 */
[----:B------:R-:W-:Y:S02]  /*37470*/  PRMT R3, R78, 0x7770, RZ ;  /* 0x000077704e037816 */ /* 0x000fe400000000ff */
[----:B------:R-:W-:-:S09]  /*37480*/  LOP3.LUT P1, RZ, R0, 0x10000, RZ, 0xc0, !PT ;  /* 0x0001000000ff7812 */ /* 0x000fd2000782c0ff */
        /* <DEDUP_REMOVED lines=9> */
[----:B0-----:R-:W3:Y:S01]  /*37520*/  LDL.LU.64 R164, [R1+0x500] ;  /* 0x0005000001a47983 */ /* 0x001ee20000300a00 */
[----:B------:R-:W-:-:S09]  /*37530*/  PRMT R3, R78, 0x7772, RZ ;  /* 0x000077724e037816 */ /* 0x000fd200000000ff */
[----:B----4-:R0:W-:Y:S01]  /*37540*/  @P5 STG.E.U8 desc[UR20][R170.64], R3 ;  /* 0x00000003aa005986 */ /* 0x0101e2000c101114 */
[----:B------:R-:W-:Y:S01]  /*37550*/  ISETP.LT.AND P5, PT, R6, UR4, !P1 ;  /* 0x0000000406007c0c */ /* 0x000fe2000cfa1270 */
[----:B------:R-:W-:Y:S01]  /*37560*/  ULDC UR4, c[0x0][0x228] ;  /* 0x00008a0000047ab9 */ /* 0x000fe20000000800 */
[----:B------:R-:W-:Y:S01]  /*37570*/  PRMT R78, R78, 0x7773, RZ ;  /* 0x000077734e4e7816 */ /* 0x000fe200000000ff */
[----:B0-----:R-:W4:Y:S01]  /*37580*/  LDL.LU.64 R170, [R1+0x608] ;  /* 0x0006080001aa7983 */ /* 0x001f220000300a00 */
[----:B------:R-:W-:-:S09]  /*37590*/  PRMT R3, R79, 0x7770, RZ ;  /* 0x000077704f037816 */ /* 0x000fd200000000ff */
        /* <DEDUP_REMOVED lines=22> */
[C---:B------:R-:W-:Y:S02]  /*37700*/  LOP3.LUT P1, RZ, R0.reuse, 0x2000000, RZ, 0xc0, !PT ;  /* 0x0200000000ff7812 */ /* 0x040fe4000782c0ff */
[C---:B------:R-:W-:Y:S02]  /*37710*/  LOP3.LUT P2, RZ, R0.reuse, 0x8000000, RZ, 0xc0, !PT ;  /* 0x0800000000ff7812 */ /* 0x040fe4000784c0ff */
[----:B------:R-:W-:-:S03]  /*37720*/  LOP3.LUT P6, RZ, R0, 0x20000000, RZ, 0xc0, !PT ;  /* 0x2000000000ff7812 */ /* 0x000fc600078cc0ff */
[----:B---3--:R0:W-:Y:S01]  /*37730*/  @P5 STG.E.U8 desc[UR20][R164.64], R79 ;  /* 0x0000004fa4005986 */ /* 0x0081e2000c101114 */
[----:B------:R-:W-:Y:S01]  /*37740*/  ISETP.LT.AND P5, PT, R5, UR4, !P3 ;  /* 0x0000000405007c0c */ /* 0x000fe2000dfa1270 */
[----:B------:R-:W-:Y:S02]  /*37750*/  ULDC UR4, c[0x0][0x228] ;  /* 0x00008a0000047ab9 */ /* 0x000fe40000000800 */
[----:B0-----:R-:W3:Y:S10]  /*37760*/  LDL.LU.64 R164, [R1+0x558] ;  /* 0x0005580001a47983 */ /* 0x001ef40000300a00 */
[----:B----4-:R0:W-:Y:S01]  /*37770*/  @P5 STG.E.U8 desc[UR20][R170.64], R3 ;  /* 0x00000003aa005986 */ /* 0x0101e2000c101114 */
[----:B------:R-:W-:Y:S01]  /*37780*/  ISETP.LT.AND P5, PT, R6, UR4, !P3 ;  /* 0x0000000406007c0c */ /* 0x000fe2000dfa1270 */
[----:B------:R-:W-:Y:S01]  /*37790*/  ULDC UR4, c[0x0][0x228] ;  /* 0x00008a0000047ab9 */ /* 0x000fe20000000800 */
[----:B------:R-:W-:Y:S01]  /*377a0*/  LOP3.LUT P3, RZ, R0, 0x80000000, RZ, 0xc0, !PT ;  /* 0x8000000000ff7812 */ /* 0x000fe2000786c0ff */
        /* <DEDUP_REMOVED lines=14> */
[----:B------:R-:W-:Y:S01]  /*37890*/  ISETP.LT.AND P5, PT, R5, UR4, !P2 ;  /* 0x0000000405007c0c */ /* 0x000fe2000d7a1270 */
[----:B------:R-:W-:Y:S01]  /*378a0*/  ULDC UR4, c[0x0][0x228] ;  /* 0x00008a0000047ab9 */ /* 0x000fe20000000800 */
[----:B------:R-:W-:-:S11]  /*378b0*/  PRMT R0, R73, 0x7770, RZ ;  /* 0x0000777049007816 */ /* 0x000fd600000000ff */
[----:B------:R0:W-:Y:S01]  /*378c0*/  @P5 STG.E.U8 desc[UR20][R166.64], R0 ;  /* 0x00000000a6005986 */ /* 0x0001e2000c101114 */
[----:B------:R-:W-:Y:S01]  /*378d0*/  ISETP.LT.AND P5, PT, R6, UR4, !P2 ;  /* 0x0000000406007c0c */ /* 0x000fe2000d7a1270 */
[----:B------:R-:W-:Y:S02]  /*378e0*/  ULDC UR4, c[0x0][0x228] ;  /* 0x00008a0000047ab9 */ /* 0x000fe40000000800 */
[----:B0-----:R-:W2:Y:S01]  /*378f0*/  LDL.LU.64 R166, [R1+0x5e0] ;  /* 0x0005e00001a67983 */ /* 0x001ea20000300a00 */
[----:B------:R-:W-:-:S09]  /*37900*/  PRMT R0, R73, 0x7771, RZ ;  /* 0x0000777149007816 */ /* 0x000fd200000000ff */
        /* <DEDUP_REMOVED lines=65> */
[----:B------:R-:W-:Y:S02]  /*37d20*/  LOP3.LUT P2, RZ, R13, 0x2000, RZ, 0xc0, !PT ;  /* 0x000020000dff7812 */ /* 0x000fe4000784c0ff */
[----:B------:R-:W-:-:S05]  /*37d30*/  PRMT R3, R69, 0x7770, RZ ;  /* 0x0000777045037816 */ /* 0x000fca00000000ff */
        /* <DEDUP_REMOVED lines=9> */
[----:B0-----:R-:W4:Y:S10]  /*37dd0*/  LDL.LU.64 R170, [R1+0x4a8] ;  /* 0x0004a80001aa7983 */ /* 0x001f340000300a00 */
[----:B------:R0:W-:Y:S01]  /*37de0*/  @P5 STG.E.U8 desc[UR20][R168.64], R68 ;  /* 0x00000044a8005986 */ /* 0x0001e2000c101114 */
[----:B------:R-:W-:Y:S01]  /*37df0*/  ISETP.LT.AND P5, PT, R5, UR4, !P2 ;  /* 0x0000000405007c0c */ /* 0x000fe2000d7a1270 */
[----:B------:R-:W-:-:S02]  /*37e00*/  ULDC UR4, c[0x0][0x228] ;  /* 0x00008a0000047ab9 */ /* 0x000fc40000000800 */
[----:B0-----:R-:W4:Y:S10]  /*37e10*/  LDL.LU.64 R168, [R1+0x490] ;  /* 0x0004900001a87983 */ /* 0x001f340000300a00 */
        /* <DEDUP_REMOVED lines=17> */
[C---:B------:R-:W-:Y:S02]  /*37f30*/  PRMT R3, R70.reuse, 0x7770, RZ ;  /* 0x0000777046037816 */ /* 0x040fe400000000ff */
[C---:B------:R-:W-:Y:S02]  /*37f40*/  PRMT R0, R70.reuse, 0x7771, RZ ;  /* 0x0000777146007816 */ /* 0x040fe400000000ff */
[----:B------:R-:W-:Y:S02]  /*37f50*/  LOP3.LUT P1, RZ, R13, 0x80000, RZ, 0xc0, !PT ;  /* 0x000800000dff7812 */ /* 0x000fe4000782c0ff */
[----:B------:R-:W-:-:S02]  /*37f60*/  PRMT R7, R70, 0x7772, RZ ;  /* 0x0000777246077816 */ /* 0x000fc400000000ff */
[----:B------:R-:W-:Y:S01]  /*37f70*/  PRMT R70, R70, 0x7773, RZ ;  /* 0x0000777346467816 */ /* 0x000fe200000000ff */
[----:B---3--:R0:W-:Y:S01]  /*37f80*/  @P5 STG.E.U8 desc[UR20][R164.64], R69 ;  /* 0x00000045a4005986 */ /* 0x0081e2000c101114 */
[----:B------:R-:W-:Y:S01]  /*37f90*/  ISETP.LT.AND P5, PT, R5, UR4, !P3 ;  /* 0x0000000405007c0c */ /* 0x000fe2000dfa1270 */
[----:B------:R-:W-:Y:S02]  /*37fa0*/  ULDC UR4, c[0x0][0x228] ;  /* 0x00008a0000047ab9 */ /* 0x000fe40000000800 */
[----:B0-----:R-:W3:Y:S10]  /*37fb0*/  LDL.LU.64 R164, [R1+0x3b0] ;  /* 0x0003b00001a47983 */ /* 0x001ef40000300a00 */
[----:B----4-:R0:W-:Y:S01]  /*37fc0*/  @P5 STG.E.U8 desc[UR20][R170.64], R3 ;  /* 0x00000003aa005986 */ /* 0x0101e2000c101114 */
[----:B------:R-:W-:Y:S01]  /*37fd0*/  ISETP.LT.AND P5, PT, R6, UR4, !P3 ;  /* 0x0000000406007c0c */ /* 0x000fe2000dfa1270 */
[----:B------:R-:W-:-:S02]  /*37fe0*/  ULDC UR4, c[0x0][0x228] ;  /* 0x00008a0000047ab9 */ /* 0x000fc40000000800 */
[----:B0-----:R-:W4:Y:S10]  /*37ff0*/  LDL.LU.64 R170, [R1+0x3a8] ;  /* 0x0003a80001aa7983 */ /* 0x001f340000300a00 */
[----:B------:R0:W-:Y:S01]  /*38000*/  @P5 STG.E.U8 desc[UR20][R168.64], R0 ;  /* 0x00000000a8005986 */ /* 0x0001e2000c101114 */
[----:B------:R-:W-:Y:S01]  /*38010*/  ISETP.LT.AND P5, PT, R5, UR4, !P1 ;  /* 0x0000000405007c0c */ /* 0x000fe2000cfa1270 */
[----:B------:R-:W-:-:S02]  /*38020*/  ULDC UR4, c[0x0][0x228] ;  /* 0x00008a0000047ab9 */ /* 0x000fc40000000800 */
[----:B0-----:R-:W4:Y:S10]  /*38030*/  LDL.LU.64 R168, [R1+0x3a0] ;  /* 0x0003a00001a87983 */ /* 0x001f340000300a00 */
[----:B------:R0:W-:Y:S01]  /*38040*/  @P5 STG.E.U8 desc[UR20][R52.64], R7 ;  /* 0x0000000734005986 */ /* 0x0001e2000c101114 */
[----:B------:R-:W-:Y:S01]  /*38050*/  ISETP.LT.AND P5, PT, R6, UR4, !P1 ;  /* 0x0000000406007c0c */ /* 0x000fe2000cfa1270 */
[----:B------:R-:W-:-:S02]  /*38060*/  ULDC UR4, c[0x0][0x228] ;  /* 0x00008a0000047ab9 */ /* 0x000fc40000000800 */
        /* <DEDUP_REMOVED lines=14> */
[----:B------:R-:W-:Y:S02]  /*38150*/  PRMT R71, R71, 0x7773, RZ ;  /* 0x0000777347477816 */ /* 0x000fe400000000ff */
[----:B------:R-:W-:Y:S02]  /*38160*/  LOP3.LUT P3, RZ, R13, 0x8000000, RZ, 0xc0, !PT ;  /* 0x080000000dff7812 */ /* 0x000fe4000786c0ff */
[----:B------:R-:W-:-:S03]  /*38170*/  PRMT R3, R64, 0x7770, RZ ;  /* 0x0000777040037816 */ /* 0x000fc600000000ff */
        /* <DEDUP_REMOVED lines=412> */
[----:B0-----:R-:W4:Y:S04]  /*39b40*/  LDL.LU.64 R52, [R1+0x128] ;  /* 0x0001280001347983 */ /* 0x001f280000300a00 */
[----:B------:R-:W4:Y:S06]  /*39b50*/  LDL.LU.64 R160, [R1+0x120] ;  /* 0x0001200001a07983 */ /* 0x000f2c0000300a00 */
[----:B--2---:R0:W-:Y:S04]  /*39b60*/  @P5 STG.E.U8 desc[UR20][R54.64], R0 ;  /* 0x0000000036005986 */ /* 0x0041e8000c101114 */
[----:B0-----:R-:W2:Y:S01]  /*39b70*/  LDL.LU R55, [R1+0x798] ;  /* 0x0007980001377983 */ /* 0x001ea20000300800 */
[----:B------:R-:W-:-:S04]  /*39b80*/  LOP3.LUT P1, RZ, R4, 0x800, RZ, 0xc0, !PT ;  /* 0x0000080004ff7812 */ /* 0x000fc8000782c0ff */
[----:B------:R-:W-:Y:S01]  /*39b90*/  ISETP.LT.AND P5, PT, R5, UR4, !P1 ;  /* 0x0000000405007c0c */ /* 0x000fe2000cfa1270 */
[----:B------:R-:W-:Y:S01]  /*39ba0*/  ULDC UR4, c[0x0][0x228] ;  /* 0x00008a0000047ab9 */ /* 0x000fe20000000800 */
[C---:B------:R-:W-:Y:S02]  /*39bb0*/  LOP3.LUT P2, RZ, R4.reuse, 0x2000, RZ, 0xc0, !PT ;  /* 0x0000200004ff7812 */ /* 0x040fe4000784c0ff */
[C---:B------:R-:W-:Y:S02]  /*39bc0*/  LOP3.LUT P6, RZ, R4.reuse, 0x10000, RZ, 0xc0, !PT ;  /* 0x0001000004ff7812 */ /* 0x040fe400078cc0ff */
[C---:B------:R-:W-:Y:S02]  /*39bd0*/  LOP3.LUT P3, RZ, R4.reuse, 0x80000, RZ, 0xc0, !PT ;  /* 0x0008000004ff7812 */ /* 0x040fe4000786c0ff */
[----:B------:R-:W-:Y:S02]  /*39be0*/  LOP3.LUT P4, RZ, R4, 0x100000, RZ, 0xc0, !PT ;  /* 0x0010000004ff7812 */ /* 0x000fe4000788c0ff */
[----:B------:R-:W-:-:S02]  /*39bf0*/  PRMT R4, R174, 0x7772, RZ ;  /* 0x00007772ae047816 */ /* 0x000fc400000000ff */
[----:B------:R-:W-:-:S03]  /*39c00*/  PRMT R174, R174, 0x7773, RZ ;  /* 0x00007773aeae7816 */ /* 0x000fc600000000ff */
[----:B------:R0:W-:Y:S01]  /*39c10*/  @P5 STG.E.U8 desc[UR20][R166.64], R4 ;  /* 0x00000004a6005986 */ /* 0x0001e2000c101114 */
[----:B------:R-:W-:Y:S01]  /*39c20*/  ISETP.LT.AND P5, PT, R6, UR4, !P1 ;  /* 0x0000000406007c0c */ /* 0x000fe2000cfa1270 */
[----:B------:R-:W-:Y:S02]  /*39c30*/  ULDC UR4, c[0x0][0x228] ;  /* 0x00008a0000047ab9 */ /* 0x000fe40000000800 */
[----:B0-----:R-:W2:Y:S01]  /*39c40*/  LDL.LU.64 R166, [R1+0x118] ;  /* 0x0001180001a67983 */ /* 0x001ea20000300a00 */
[C---:B------:R-:W-:Y:S02]  /*39c50*/  PRMT R3, R175.reuse, 0x7770, RZ ;  /* 0x00007770af037816 */ /* 0x040fe400000000ff */
[C---:B------:R-:W-:Y:S02]  /*39c60*/  PRMT R0, R175.reuse, 0x7771, RZ ;  /* 0x00007771af007816 */ /* 0x040fe400000000ff */
[----:B------:R-:W-:-:S05]  /*39c70*/  PRMT R4, R175, 0x7772, RZ ;  /* 0x00007772af047816 */ /* 0x000fca00000000ff */
        /* <DEDUP_REMOVED lines=12> */
[----:B------:R0:W-:Y:S04]  /*39d40*/  @P5 STG.E.U8 desc[UR20][R52.64], R4 ;  /* 0x0000000434005986 */ /* 0x0001e8000c101114 */
[----:B0-----:R-:W4:Y:S04]  /*39d50*/  LDL.LU.64 R52, [R1+0xf8] ;  /* 0x0000f80001347983 */ /* 0x001f280000300a00 */
[----:B--2---:R0:W1:Y:S04]  /*39d60*/  LDS.128 R8, [R55] ;  /* 0x0000000037087984 */ /* 0x0040680000000c00 */
[----:B0-----:R-:W2:Y:S01]  /*39d70*/  LDL.LU.64 R54, [R1+0xf0] ;  /* 0x0000f00001367983 */ /* 0x001ea20000300a00 */
[----:B------:R-:W-:Y:S01]  /*39d80*/  ISETP.LT.AND P5, PT, R6, UR4, !P6 ;  /* 0x0000000406007c0c */ /* 0x000fe2000f7a1270 */
[----:B------:R-:W-:Y:S01]  /*39d90*/  ULDC UR4, c[0x0][0x228] ;  /* 0x00008a0000047ab9 */ /* 0x000fe20000000800 */
[----:B------:R-:W-:Y:S01]  /*39da0*/  PRMT R175, R175, 0x7773, RZ ;  /* 0x00007773afaf7816 */ /* 0x000fe200000000ff */
[----:B------:R-:W2:Y:S01]  /*39db0*/  LDL.LU.64 R156, [R1+0xe8] ;  /* 0x0000e800019c7983 */ /* 0x000ea20000300a00 */
[----:B------:R-:W-:-:S03]  /*39dc0*/  LOP3.LUT P0, RZ, R2, 0x200000, RZ, 0xc0, !PT ;  /* 0x0020000002ff7812 */ /* 0x000fc6000780c0ff */
[----:B------:R-:W2:Y:S06]  /*39dd0*/  LDL.LU.64 R162, [R1+0xe0] ;  /* 0x0000e00001a27983 */ /* 0x000eac0000300a00 */
[----:B------:R0:W-:Y:S01]  /*39de0*/  @P5 STG.E.U8 desc[UR20][R160.64], R175 ;  /* 0x000000afa0005986 */ /* 0x0001e2000c101114 */
[----:B------:R-:W-:Y:S01]  /*39df0*/  ISETP.LT.AND P5, PT, R5, UR4, !P3 ;  /* 0x0000000405007c0c */ /* 0x000fe2000dfa1270 */
[----:B------:R-:W-:Y:S01]  /*39e00*/  ULDC UR4, c[0x0][0x228] ;  /* 0x00008a0000047ab9 */ /* 0x000fe20000000800 */
[----:B-1----:R-:W-:Y:S01]  /*39e10*/  PRMT R0, R8, 0x7770, RZ ;  /* 0x0000777008007816 */ /* 0x002fe200000000ff */
[----:B0-----:R-:W2:Y:S10]  /*39e20*/  LDL.LU.64 R160, [R1+0xd8] ;  /* 0x0000d80001a07983 */ /* 0x001eb40000300a00 */
[----:B------:R0:W-:Y:S01]  /*39e30*/  @P5 STG.E.U8 desc[UR20][R166.64], R0 ;  /* 0x00000000a6005986 */ /* 0x0001e2000c101114 */
[----:B------:R-:W-:Y:S01]  /*39e40*/  ISETP.LT.AND P5, PT, R6, UR4, !P3 ;  /* 0x0000000406007c0c */ /* 0x000fe2000dfa1270 */
[----:B------:R-:W-:Y:S01]  /*39e50*/  ULDC UR4, c[0x0][0x228] ;  /* 0x00008a0000047ab9 */ /* 0x000fe20000000800 */
[----:B------:R-:W-:-:S02]  /*39e60*/  PRMT R3, R8, 0x7771, RZ ;  /* 0x0000777108037816 */ /* 0x000fc400000000ff */
[C---:B------:R-:W-:Y:S02]  /*39e70*/  PRMT R4, R8.reuse, 0x7772, RZ ;  /* 0x0000777208047816 */ /* 0x040fe400000000ff */
[----:B------:R-:W-:Y:S02]  /*39e80*/  PRMT R8, R8, 0x7773, RZ ;  /* 0x0000777308087816 */ /* 0x000fe400000000ff */
[C---:B------:R-:W-:Y:S02]  /*39e90*/  LOP3.LUT P1, RZ, R2.reuse, 0x100000, RZ, 0xc0, !PT ;  /* 0x0010000002ff7812 */ /* 0x040fe4000782c0ff */
[C---:B------:R-:W-:Y:S01]  /*39ea0*/  LOP3.LUT P2, RZ, R2.reuse, 0x80000, RZ, 0xc0, !PT ;  /* 0x0008000002ff7812 */ /* 0x040fe2000784c0ff */
[----:B0-----:R-:W2:Y:S01]  /*39eb0*/  LDL.LU.64 R166, [R1+0xd0] ;  /* 0x0000d00001a67983 */ /* 0x001ea20000300a00 */
[C---:B------:R-:W-:Y:S02]  /*39ec0*/  LOP3.LUT P6, RZ, R2.reuse, 0x40000, RZ, 0xc0, !PT ;  /* 0x0004000002ff7812 */ /* 0x040fe400078cc0ff */
[----:B------:R-:W-:-:S02]  /*39ed0*/  LOP3.LUT P3, RZ, R2, 0x20000, RZ, 0xc0, !PT ;  /* 0x0002000002ff7812 */ /* 0x000fc4000786c0ff */
[----:B------:R-:W-:Y:S01]  /*39ee0*/  PRMT R0, R9, 0x7770, RZ ;  /* 0x0000777009007816 */ /* 0x000fe200000000ff */
[----:B---3--:R0:W-:Y:S01]  /*39ef0*/  @P5 STG.E.U8 desc[UR20][R164.64], R3 ;  /* 0x00000003a4005986 */ /* 0x0081e2000c101114 */
[----:B------:R-:W-:Y:S01]  /*39f00*/  ISETP.LT.AND P5, PT, R5, UR4, !P4 ;  /* 0x0000000405007c0c */ /* 0x000fe2000e7a1270 */
[----:B------:R-:W-:Y:S02]  /*39f10*/  ULDC UR4, c[0x0][0x228] ;  /* 0x00008a0000047ab9 */ /* 0x000fe40000000800 */
[----:B0-----:R-:W3:Y:S10]  /*39f20*/  LDL.LU.64 R164, [R1+0xc8] ;  /* 0x0000c80001a47983 */ /* 0x001ef40000300a00 */
[----:B----4-:R0:W-:Y:S01]  /*39f30*/  @P5 STG.E.U8 desc[UR20][R170.64], R4 ;  /* 0x00000004aa005986 */ /* 0x0101e2000c101114 */
[----:B------:R-:W-:Y:S01]  /*39f40*/  ISETP.LT.AND P5, PT, R6, UR4, !P4 ;  /* 0x0000000406007c0c */ /* 0x000fe2000e7a1270 */
[----:B------:R-:W-:Y:S01]  /*39f50*/  ULDC UR4, c[0x0][0x228] ;  /* 0x00008a0000047ab9 */ /* 0x000fe20000000800 */
[----:B------:R-:W-:-:S02]  /*39f60*/  LOP3.LUT P4, RZ, R2, 0x10000, RZ, 0xc0, !PT ;  /* 0x0001000002ff7812 */ /* 0x000fc4000788c0ff */
[----:B------:R-:W-:Y:S01]  /*39f70*/  PRMT R2, R9, 0x7771, RZ ;  /* 0x0000777109027816 */ /* 0x000fe200000000ff */
[----:B0-----:R-:W4:Y:S08]  /*39f80*/  LDL.LU.64 R170, [R1+0xc0] ;  /* 0x0000c00001aa7983 */ /* 0x001f300000300a00 */
[----:B------:R0:W-:Y:S01]  /*39f90*/  @P5 STG.E.U8 desc[UR20][R168.64], R8 ;  /* 0x00000008a8005986 */ /* 0x0001e2000c101114 */
[----:B------:R-:W-:Y:S01]  /*39fa0*/  ISETP.LT.AND P5, PT, R5, UR4, !P0 ;  /* 0x0000000405007c0c */ /* 0x000fe2000c7a1270 */
[----:B------:R-:W-:-:S02]  /*39fb0*/  ULDC UR4, c[0x0][0x228] ;  /* 0x00008a0000047ab9 */ /* 0x000fc40000000800 */
[C---:B------:R-:W-:Y:S01]  /*39fc0*/  ISETP.LT.AND P0, PT, R6.reuse, UR4, !P0 ;  /* 0x0000000406007c0c */ /* 0x040fe2000c701270 */
[----:B------:R-:W-:Y:S01]  /*39fd0*/  ULDC UR4, c[0x0][0x228] ;  /* 0x00008a0000047ab9 */ /* 0x000fe20000000800 */
[----:B0-----:R-:W4:Y:S08]  /*39fe0*/  LDL.LU.64 R168, [R1+0xb8] ;  /* 0x0000b80001a87983 */ /* 0x001f300000300a00 */
[----:B------:R0:W-:Y:S04]  /*39ff0*/  @P5 STG.E.U8 desc[UR20][R52.64], R0 ;  /* 0x0000000034005986 */ /* 0x0001e8000c101114 */
[----:B0-----:R-:W4:Y:S04]  /*3a000*/  LDL.LU.64 R52, [R1+0xb0] ;  /* 0x0000b00001347983 */ /* 0x001f280000300a00 */
[----:B--2---:R0:W-:Y:S04]  /*3a010*/  @P0 STG.E.U8 desc[UR20][R54.64], R2 ;  /* 0x0000000236000986 */ /* 0x0041e8000c101114 */
[----:B0-----:R-:W2:Y:S01]  /*3a020*/  LDL.LU.64 R54, [R1+0xa8] ;  /* 0x0000a80001367983 */ /* 0x001ea20000300a00 */
[C---:B------:R-:W-:Y:S01]  /*3a030*/  ISETP.LT.AND P5, PT, R5.reuse, UR4, !P1 ;  /* 0x0000000405007c0c */ /* 0x040fe2000cfa1270 */
[----:B------:R-:W-:Y:S01]  /*3a040*/  ULDC UR4, c[0x0][0x228] ;  /* 0x00008a0000047ab9 */ /* 0x000fe20000000800 */
[----:B------:R-:W-:Y:S01]  /*3a050*/  ISETP.LT.AND P1, PT, R6, UR5, !P1 ;  /* 0x0000000506007c0c */ /* 0x000fe2000cf21270 */
[----:B------:R-:W-:Y:S01]  /*3a060*/  ULDC UR5, c[0x0][0x228] ;  /* 0x00008a0000057ab9 */ /* 0x000fe20000000800 */
[----:B------:R-:W-:Y:S01]  /*3a070*/  ISETP.LT.AND P0, PT, R5, UR4, !P2 ;  /* 0x0000000405007c0c */ /* 0x000fe2000d701270 */
[----:B------:R-:W-:Y:S01]  /*3a080*/  ULDC UR4, c[0x0][0x228] ;  /* 0x00008a0000047ab9 */ /* 0x000fe20000000800 */
[----:B------:R-:W-:-:S02]  /*3a090*/  PRMT R3, R9, 0x7772, RZ ;  /* 0x0000777209037816 */ /* 0x000fc400000000ff */
[----:B------:R-:W-:Y:S02]  /*3a0a0*/  PRMT R9, R9, 0x7773, RZ ;  /* 0x0000777309097816 */ /* 0x000fe400000000ff */
[----:B------:R-:W-:-:S03]  /*3a0b0*/  PRMT R0, R10, 0x7770, RZ ;  /* 0x000077700a007816 */ /* 0x000fc600000000ff */
[----:B------:R-:W-:Y:S01]  /*3a0c0*/  @P5 STG.E.U8 desc[UR20][R156.64], R3 ;  /* 0x000000039c005986 */ /* 0x000fe2000c101114 */
[C---:B------:R-:W-:Y:S01]  /*3a0d0*/  ISETP.LT.AND P5, PT, R5.reuse, UR4, !P3 ;  /* 0x0000000405007c0c */ /* 0x040fe2000dfa1270 */
[----:B------:R-:W-:Y:S02]  /*3a0e0*/  ULDC UR4, c[0x0][0x228] ;  /* 0x00008a0000047ab9 */ /* 0x000fe40000000800 */
[C---:B------:R-:W-:Y:S01]  /*3a0f0*/  ISETP.LT.AND P2, PT, R6.reuse, UR4, !P2 ;  /* 0x0000000406007c0c */ /* 0x040fe2000d741270 */
[----:B------:R-:W-:Y:S01]  /*3a100*/  @P1 STG.E.U8 desc[UR20][R162.64], R9 ;  /* 0x00000009a2001986 */ /* 0x000fe2000c101114 */
[----:B------:R-:W-:Y:S01]  /*3a110*/  ULDC UR4, c[0x0][0x228] ;  /* 0x00008a0000047ab9 */ /* 0x000fe20000000800 */
[----:B------:R-:W-:Y:S01]  /*3a120*/  ISETP.LT.AND P1, PT, R5, UR5, !P4 ;  /* 0x0000000505007c0c */ /* 0x000fe2000e721270 */
[----:B------:R-:W-:Y:S01]  /*3a130*/  ULDC UR5, c[0x0][0x228] ;  /* 0x00008a0000057ab9 */ /* 0x000fe20000000800 */
[----:B------:R0:W-:Y:S01]  /*3a140*/  @P0 STG.E.U8 desc[UR20][R160.64], R0 ;  /* 0x00000000a0000986 */ /* 0x0001e2000c101114 */
[----:B------:R-:W-:-:S02]  /*3a150*/  ISETP.LT.AND P3, PT, R6, UR4, !P3 ;  /* 0x0000000406007c0c */ /* 0x000fc4000df61270 */
[----:B------:R-:W-:Y:S01]  /*3a160*/  ISETP.LT.AND P0, PT, R5, UR6, !P6 ;  /* 0x0000000605007c0c */ /* 0x000fe2000f701270 */
[----:B------:R-:W-:Y:S01]  /*3a170*/  ULDC UR6, c[0x0][0x228] ;  /* 0x00008a0000067ab9 */ /* 0x000fe20000000800 */
[C---:B------:R-:W-:Y:S02]  /*3a180*/  ISETP.LT.AND P4, PT, R6.reuse, UR5, !P4 ;  /* 0x0000000506007c0c */ /* 0x040fe4000e781270 */
[----:B------:R-:W-:Y:S02]  /*3a190*/  ISETP.LT.AND P6, PT, R6, UR6, !P6 ;  /* 0x0000000606007c0c */ /* 0x000fe4000f7c1270 */
[C---:B------:R-:W-:Y:S02]  /*3a1a0*/  PRMT R2, R10.reuse, 0x7772, RZ ;  /* 0x000077720a027816 */ /* 0x040fe400000000ff */
[C---:B0-----:R-:W-:Y:S02]  /*3a1b0*/  PRMT R0, R10.reuse, 0x7771, RZ ;  /* 0x000077710a007816 */ /* 0x041fe400000000ff */
[----:B------:R-:W-:-:S02]  /*3a1c0*/  PRMT R10, R10, 0x7773, RZ ;  /* 0x000077730a0a7816 */ /* 0x000fc400000000ff */
[C---:B------:R-:W-:Y:S01]  /*3a1d0*/  PRMT R3, R11.reuse, 0x7770, RZ ;  /* 0x000077700b037816 */ /* 0x040fe200000000ff */
[----:B------:R0:W-:Y:S01]  /*3a1e0*/  @P2 STG.E.U8 desc[UR20][R166.64], R0 ;  /* 0x00000000a6002986 */ /* 0x0001e2000c101114 */
[C---:B------:R-:W-:Y:S02]  /*3a1f0*/  PRMT R4, R11.reuse, 0x7771, RZ ;  /* 0x000077710b047816 */ /* 0x040fe400000000ff */
[C---:B------:R-:W-:Y:S02]  /*3a200*/  PRMT R5, R11.reuse, 0x7772, RZ ;  /* 0x000077720b057816 */ /* 0x040fe400000000ff */
[----:B------:R-:W-:Y:S01]  /*3a210*/  PRMT R11, R11, 0x7773, RZ ;  /* 0x000077730b0b7816 */ /* 0x000fe200000000ff */
[----:B---3--:R0:W-:Y:S04]  /*3a220*/  @P5 STG.E.U8 desc[UR20][R164.64], R2 ;  /* 0x00000002a4005986 */ /* 0x0081e8000c101114 */
[----:B----4-:R0:W-:Y:S04]  /*3a230*/  @P3 STG.E.U8 desc[UR20][R170.64], R10 ;  /* 0x0000000aaa003986 */ /* 0x0101e8000c101114 */
[----:B------:R0:W-:Y:S04]  /*3a240*/  @P1 STG.E.U8 desc[UR20][R168.64], R3 ;  /* 0x00000003a8001986 */ /* 0x0001e8000c101114 */
[----:B------:R0:W-:Y:S04]  /*3a250*/  @P4 STG.E.U8 desc[UR20][R52.64], R4 ;  /* 0x0000000434004986 */ /* 0x0001e8000c101114 */
[----:B--2---:R0:W-:Y:S01]  /*3a260*/  @P0 STG.E.U8 desc[UR20][R54.64], R5 ;  /* 0x0000000536000986 */ /* 0x0041e2000c101114 */
[----:B------:R-:W-:Y:S05]  /*3a270*/  @!P6 EXIT ;  /* 0x000000000000e94d */ /* 0x000fea0003800000 */
[----:B0-----:R-:W2:Y:S04]  /*3a280*/  LDL.LU.64 R54, [R1+0xa0] ;  /* 0x0000a00001367983 */ /* 0x001ea80000300a00 */
[----:B--2---:R-:W-:Y:S01]  /*3a290*/  STG.E.U8 desc[UR20][R54.64], R11 ;  /* 0x0000000b36007986 */ /* 0x004fe2000c101114 */
[----:B------:R-:W-:Y:S05]  /*3a2a0*/  EXIT ;  /* 0x000000000000794d */ /* 0x000fea0003800000 */
.L_x_2:
[----:B------:R-:W-:-:S00]  /*3a2b0*/  BRA `(.L_x_2) ;  /* 0xfffffffc00fc7947 */ /* 0x000fc0000383ffff */
[----:B------:R-:W-:-:S00]  /*3a2c0*/  NOP ;  /* 0x0000000000007918 */ /* 0x000fc00000000000 */
        /* <DEDUP_REMOVED lines=11> */
.L_x_3:


//--------------------- .nv.shared.matmul_kernel  --------------------------
	.section	.nv.shared.matmul_kernel,"aw",@nobits
	.sectionflags	@""
	.align	16
	.zero		1024


//--------------------- .nv.shared.reserved.0     --------------------------
	.section	.nv.shared.reserved.0,"aw",@nobits
	.weak		__nv_reservedSMEM_offset_0_alias
	.size		__nv_reservedSMEM_offset_0_alias, 0, 0
	.other		__nv_reservedSMEM_offset_0_alias,@"STO_CUDA_RESERVED_SHARED STV_DEFAULT"
__nv_reservedSMEM_offset_0_alias:
	.zero		0


//--------------------- .nv.constant0.matmul_kernel --------------------------
	.section	.nv.constant0.matmul_kernel,"a",@progbits
	.sectionflags	@""
	.align	4
.nv.constant0.matmul_kernel:
	.zero		608


//--------------------- SYMBOLS --------------------------

	.type		.nv.reservedSmem.offset0,@object
	.size		.nv.reservedSmem.offset0,0x4
